	.target	sm_100a

	.elftype	@"ET_EXEC"


//--------------------- .note.nv.tkinfo           --------------------------
	.section	.note.nv.tkinfo,"",@"SHT_NOTE"
	.sectionflags	@"SHF_NOTE_NV_TKINFO"
	.tkinfo
        /*0018*/ 	.word	0x00000002
        /*0030*/ 	.string	""
        /*0030*/ 	.string	"ptxas"
        /*0030*/ 	.string	"Cuda compilation tools, release 13.0, V13.0.88"
        /*0030*/ 	.string	"Build cuda_13.0.r13.0/compiler.36424714_0"
        /*0030*/ 	.string	"-arch sm_100a -m 64 "



//--------------------- .note.nv.cuinfo           --------------------------
	.section	.note.nv.cuinfo,"",@"SHT_NOTE"
	.sectionflags	@"SHF_NOTE_NV_CUINFO"
        /*0018*/ 	.short	0x0002
        /*001a*/ 	.short	0x0064
        /*001c*/ 	.short	0x0082
	.zero		2


//--------------------- .nv.info                  --------------------------
	.section	.nv.info,"",@"SHT_CUDA_INFO"
	.align	4


	//----- nvinfo : EIATTR_REGCOUNT
	.align		4
        /*0000*/ 	.byte	0x04, 0x2f
        /*0002*/ 	.short	(.L_43 - .L_42)
	.align		4
.L_42:
        /*0004*/ 	.word	index@(_ZN3cub18CUB_300001_SM_10006detail11EmptyKernelIvEEvv)
        /*0008*/ 	.word	0x00000004


	//----- nvinfo : EIATTR_FRAME_SIZE
	.align		4
.L_43:
        /*000c*/ 	.byte	0x04, 0x11
        /*000e*/ 	.short	(.L_45 - .L_44)
	.align		4
.L_44:
        /*0010*/ 	.word	index@(_ZN3cub18CUB_300001_SM_10006detail11EmptyKernelIvEEvv)
        /*0014*/ 	.word	0x00000000


	//----- nvinfo : EIATTR_REGCOUNT
	.align		4
.L_45:
        /*0018*/ 	.byte	0x04, 0x2f
        /*001a*/ 	.short	(.L_47 - .L_46)
	.align		4
.L_46:
        /*001c*/ 	.word	index@(_ZN4vllm31rms_norm_per_block_quant_kernelIfN3c1013Float8_e4m3fnELb1ELb1ELi128EEEvPT0_PfPKT_S8_PKffiiPS6_l)
        /*0020*/ 	.word	0x00000022


	//----- nvinfo : EIATTR_FRAME_SIZE
	.align		4
.L_47:
        /*0024*/ 	.byte	0x04, 0x11
        /*0026*/ 	.short	(.L_49 - .L_48)
	.align		4
.L_48:
        /*0028*/ 	.word	index@($__internal_119_$__cuda_sm20_rem_s64)
        /*002c*/ 	.word	0x00000000


	//----- nvinfo : EIATTR_FRAME_SIZE
	.align		4
.L_49:
        /*0030*/ 	.byte	0x04, 0x11
        /*0032*/ 	.short	(.L_51 - .L_50)
	.align		4
.L_50:
        /*0034*/ 	.word	index@($__internal_118_$__cuda_sm20_div_u64)
        /*0038*/ 	.word	0x00000000


	//----- nvinfo : EIATTR_FRAME_SIZE
	.align		4
.L_51:
        /*003c*/ 	.byte	0x04, 0x11
        /*003e*/ 	.short	(.L_53 - .L_52)
	.align		4
.L_52:
        /*0040*/ 	.word	index@($__internal_117_$__cuda_sm20_div_s64)
        /*0044*/ 	.word	0x00000000


	//----- nvinfo : EIATTR_FRAME_SIZE
	.align		4
.L_53:
        /*0048*/ 	.byte	0x04, 0x11
        /*004a*/ 	.short	(.L_55 - .L_54)
	.align		4
.L_54:
        /*004c*/ 	.word	index@(_ZN4vllm31rms_norm_per_block_quant_kernelIfN3c1013Float8_e4m3fnELb1ELb1ELi128EEEvPT0_PfPKT_S8_PKffiiPS6_l)
        /*0050*/ 	.word	0x00000000


	//----- nvinfo : EIATTR_REGCOUNT
	.align		4
.L_55:
        /*0054*/ 	.byte	0x04, 0x2f
        /*0056*/ 	.short	(.L_57 - .L_56)
	.align		4
.L_56:
        /*0058*/ 	.word	index@(_ZN4vllm31rms_norm_per_block_quant_kernelIfaLb1ELb1ELi128EEEvPT0_PfPKT_S6_PKffiiPS4_l)
        /*005c*/ 	.word	0x00000022


	//----- nvinfo : EIATTR_FRAME_SIZE
	.align		4
.L_57:
        /*0060*/ 	.byte	0x04, 0x11
        /*0062*/ 	.short	(.L_59 - .L_58)
	.align		4
.L_58:
        /*0064*/ 	.word	index@($__internal_116_$__cuda_sm20_rem_s64)
        /*0068*/ 	.word	0x00000000


	//----- nvinfo : EIATTR_FRAME_SIZE
	.align		4
.L_59:
        /*006c*/ 	.byte	0x04, 0x11
        /*006e*/ 	.short	(.L_61 - .L_60)
	.align		4
.L_60:
        /*0070*/ 	.word	index@($__internal_115_$__cuda_sm20_div_u64)
        /*0074*/ 	.word	0x00000000


	//----- nvinfo : EIATTR_FRAME_SIZE
	.align		4
.L_61:
        /*0078*/ 	.byte	0x04, 0x11
        /*007a*/ 	.short	(.L_63 - .L_62)
	.align		4
.L_62:
        /*007c*/ 	.word	index@($__internal_114_$__cuda_sm20_div_s64)
        /*0080*/ 	.word	0x00000000


	//----- nvinfo : EIATTR_FRAME_SIZE
	.align		4
.L_63:
        /*0084*/ 	.byte	0x04, 0x11
        /*0086*/ 	.short	(.L_65 - .L_64)
	.align		4
.L_64:
        /*0088*/ 	.word	index@(_ZN4vllm31rms_norm_per_block_quant_kernelIfaLb1ELb1ELi128EEEvPT0_PfPKT_S6_PKffiiPS4_l)
        /*008c*/ 	.word	0x00000000


	//----- nvinfo : EIATTR_REGCOUNT
	.align		4
.L_65:
        /*0090*/ 	.byte	0x04, 0x2f
        /*0092*/ 	.short	(.L_67 - .L_66)
	.align		4
.L_66:
        /*0094*/ 	.word	index@(_ZN4vllm31rms_norm_per_block_quant_kernelIfN3c1013Float8_e4m3fnELb1ELb0ELi128EEEvPT0_PfPKT_S8_PKffiiPS6_l)
        /*0098*/ 	.word	0x0000002c


	//----- nvinfo : EIATTR_FRAME_SIZE
	.align		4
.L_67:
        /*009c*/ 	.byte	0x04, 0x11
        /*009e*/ 	.short	(.L_69 - .L_68)
	.align		4
.L_68:
        /*00a0*/ 	.word	index@($__internal_113_$__cuda_sm20_div_u64)
        /*00a4*/ 	.word	0x00000000


	//----- nvinfo : EIATTR_FRAME_SIZE
	.align		4
.L_69:
        /*00a8*/ 	.byte	0x04, 0x11
        /*00aa*/ 	.short	(.L_71 - .L_70)
	.align		4
.L_70:
        /*00ac*/ 	.word	index@($__internal_112_$__cuda_sm20_div_s64)
        /*00b0*/ 	.word	0x00000000


	//----- nvinfo : EIATTR_FRAME_SIZE
	.align		4
.L_71:
        /*00b4*/ 	.byte	0x04, 0x11
        /*00b6*/ 	.short	(.L_73 - .L_72)
	.align		4
.L_72:
        /*00b8*/ 	.word	index@(_ZN4vllm31rms_norm_per_block_quant_kernelIfN3c1013Float8_e4m3fnELb1ELb0ELi128EEEvPT0_PfPKT_S8_PKffiiPS6_l)
        /*00bc*/ 	.word	0x00000000


	//----- nvinfo : EIATTR_REGCOUNT
	.align		4
.L_73:
        /*00c0*/ 	.byte	0x04, 0x2f
        /*00c2*/ 	.short	(.L_75 - .L_74)
	.align		4
.L_74:
        /*00c4*/ 	.word	index@(_ZN4vllm31rms_norm_per_block_quant_kernelIfaLb1ELb0ELi128EEEvPT0_PfPKT_S6_PKffiiPS4_l)
        /*00c8*/ 	.word	0x0000002c


	//----- nvinfo : EIATTR_FRAME_SIZE
	.align		4
.L_75:
        /*00cc*/ 	.byte	0x04, 0x11
        /*00ce*/ 	.short	(.L_77 - .L_76)
	.align		4
.L_76:
        /*00d0*/ 	.word	index@($__internal_111_$__cuda_sm20_div_u64)
        /*00d4*/ 	.word	0x00000000


	//----- nvinfo : EIATTR_FRAME_SIZE
	.align		4
.L_77:
        /*00d8*/ 	.byte	0x04, 0x11
        /*00da*/ 	.short	(.L_79 - .L_78)
	.align		4
.L_78:
        /*00dc*/ 	.word	index@($__internal_110_$__cuda_sm20_div_s64)
        /*00e0*/ 	.word	0x00000000


	//----- nvinfo : EIATTR_FRAME_SIZE
	.align		4
.L_79:
        /*00e4*/ 	.byte	0x04, 0x11
        /*00e6*/ 	.short	(.L_81 - .L_80)
	.align		4
.L_80:
        /*00e8*/ 	.word	index@(_ZN4vllm31rms_norm_per_block_quant_kernelIfaLb1ELb0ELi128EEEvPT0_PfPKT_S6_PKffiiPS4_l)
        /*00ec*/ 	.word	0x00000000


	//----- nvinfo : EIATTR_REGCOUNT
	.align		4
.L_81:
        /*00f0*/ 	.byte	0x04, 0x2f
        /*00f2*/ 	.short	(.L_83 - .L_82)
	.align		4
.L_82:
        /*00f4*/ 	.word	index@(_ZN4vllm31rms_norm_per_block_quant_kernelIfN3c1013Float8_e4m3fnELb0ELb1ELi128EEEvPT0_PfPKT_S8_PKffiiPS6_l)
        /*00f8*/ 	.word	0x00000028


	//----- nvinfo : EIATTR_FRAME_SIZE
	.align		4
.L_83:
        /*00fc*/ 	.byte	0x04, 0x11
        /*00fe*/ 	.short	(.L_85 - .L_84)
	.align		4
.L_84:
        /*0100*/ 	.word	index@($__internal_109_$__cuda_sm20_rem_s64)
        /*0104*/ 	.word	0x00000000


	//----- nvinfo : EIATTR_FRAME_SIZE
	.align		4
.L_85:
        /*0108*/ 	.byte	0x04, 0x11
        /*010a*/ 	.short	(.L_87 - .L_86)
	.align		4
.L_86:
        /*010c*/ 	.word	index@($__internal_108_$__cuda_sm20_div_u64)
        /*0110*/ 	.word	0x00000000


	//----- nvinfo : EIATTR_FRAME_SIZE
	.align		4
.L_87:
        /*0114*/ 	.byte	0x04, 0x11
        /*0116*/ 	.short	(.L_89 - .L_88)
	.align		4
.L_88:
        /*0118*/ 	.word	index@($__internal_107_$__cuda_sm20_div_s64)
        /*011c*/ 	.word	0x00000000


	//----- nvinfo : EIATTR_FRAME_SIZE
	.align		4
.L_89:
        /*0120*/ 	.byte	0x04, 0x11
        /*0122*/ 	.short	(.L_91 - .L_90)
	.align		4
.L_90:
        /*0124*/ 	.word	index@(_ZN4vllm31rms_norm_per_block_quant_kernelIfN3c1013Float8_e4m3fnELb0ELb1ELi128EEEvPT0_PfPKT_S8_PKffiiPS6_l)
        /*0128*/ 	.word	0x00000000


	//----- nvinfo : EIATTR_REGCOUNT
	.align		4
.L_91:
        /*012c*/ 	.byte	0x04, 0x2f
        /*012e*/ 	.short	(.L_93 - .L_92)
	.align		4
.L_92:
        /*0130*/ 	.word	index@(_ZN4vllm31rms_norm_per_block_quant_kernelIfaLb0ELb1ELi128EEEvPT0_PfPKT_S6_PKffiiPS4_l)
        /*0134*/ 	.word	0x00000028


	//----- nvinfo : EIATTR_FRAME_SIZE
	.align		4
.L_93:
        /*0138*/ 	.byte	0x04, 0x11
        /*013a*/ 	.short	(.L_95 - .L_94)
	.align		4
.L_94:
        /*013c*/ 	.word	index@($__internal_106_$__cuda_sm20_rem_s64)
        /*0140*/ 	.word	0x00000000


	//----- nvinfo : EIATTR_FRAME_SIZE
	.align		4
.L_95:
        /*0144*/ 	.byte	0x04, 0x11
        /*0146*/ 	.short	(.L_97 - .L_96)
	.align		4
.L_96:
        /*0148*/ 	.word	index@($__internal_105_$__cuda_sm20_div_u64)
        /*014c*/ 	.word	0x00000000


	//----- nvinfo : EIATTR_FRAME_SIZE
	.align		4
.L_97:
        /*0150*/ 	.byte	0x04, 0x11
        /*0152*/ 	.short	(.L_99 - .L_98)
	.align		4
.L_98:
        /*0154*/ 	.word	index@($__internal_104_$__cuda_sm20_div_s64)
        /*0158*/ 	.word	0x00000000


	//----- nvinfo : EIATTR_FRAME_SIZE
	.align		4
.L_99:
        /*015c*/ 	.byte	0x04, 0x11
        /*015e*/ 	.short	(.L_101 - .L_100)
	.align		4
.L_100:
        /*0160*/ 	.word	index@(_ZN4vllm31rms_norm_per_block_quant_kernelIfaLb0ELb1ELi128EEEvPT0_PfPKT_S6_PKffiiPS4_l)
        /*0164*/ 	.word	0x00000000


	//----- nvinfo : EIATTR_REGCOUNT
	.align		4
.L_101:
        /*0168*/ 	.byte	0x04, 0x2f
        /*016a*/ 	.short	(.L_103 - .L_102)
	.align		4
.L_102:
        /*016c*/ 	.word	index@(_ZN4vllm31rms_norm_per_block_quant_kernelIfN3c1013Float8_e4m3fnELb0ELb0ELi128EEEvPT0_PfPKT_S8_PKffiiPS6_l)
        /*0170*/ 	.word	0x00000022


	//----- nvinfo : EIATTR_FRAME_SIZE
	.align		4
.L_103:
        /*0174*/ 	.byte	0x04, 0x11
        /*0176*/ 	.short	(.L_105 - .L_104)
	.align		4
.L_104:
        /*0178*/ 	.word	index@($__internal_103_$__cuda_sm20_div_u64)
        /*017c*/ 	.word	0x00000000


	//----- nvinfo : EIATTR_FRAME_SIZE
	.align		4
.L_105:
        /*0180*/ 	.byte	0x04, 0x11
        /*0182*/ 	.short	(.L_107 - .L_106)
	.align		4
.L_106:
        /*0184*/ 	.word	index@($__internal_102_$__cuda_sm20_div_s64)
        /*0188*/ 	.word	0x00000000


	//----- nvinfo : EIATTR_FRAME_SIZE
	.align		4
.L_107:
        /*018c*/ 	.byte	0x04, 0x11
        /*018e*/ 	.short	(.L_109 - .L_108)
	.align		4
.L_108:
        /*0190*/ 	.word	index@(_ZN4vllm31rms_norm_per_block_quant_kernelIfN3c1013Float8_e4m3fnELb0ELb0ELi128EEEvPT0_PfPKT_S8_PKffiiPS6_l)
        /*0194*/ 	.word	0x00000000


	//----- nvinfo : EIATTR_REGCOUNT
	.align		4
.L_109:
        /*0198*/ 	.byte	0x04, 0x2f
        /*019a*/ 	.short	(.L_111 - .L_110)
	.align		4
.L_110:
        /*019c*/ 	.word	index@(_ZN4vllm31rms_norm_per_block_quant_kernelIfaLb0ELb0ELi128EEEvPT0_PfPKT_S6_PKffiiPS4_l)
        /*01a0*/ 	.word	0x00000022


	//----- nvinfo : EIATTR_FRAME_SIZE
	.align		4
.L_111:
        /*01a4*/ 	.byte	0x04, 0x11
        /*01a6*/ 	.short	(.L_113 - .L_112)
	.align		4
.L_112:
        /*01a8*/ 	.word	index@($__internal_101_$__cuda_sm20_div_u64)
        /*01ac*/ 	.word	0x00000000


	//----- nvinfo : EIATTR_FRAME_SIZE
	.align		4
.L_113:
        /*01b0*/ 	.byte	0x04, 0x11
        /*01b2*/ 	.short	(.L_115 - .L_114)
	.align		4
.L_114:
        /*01b4*/ 	.word	index@($__internal_100_$__cuda_sm20_div_s64)
        /*01b8*/ 	.word	0x00000000


	//----- nvinfo : EIATTR_FRAME_SIZE
	.align		4
.L_115:
        /*01bc*/ 	.byte	0x04, 0x11
        /*01be*/ 	.short	(.L_117 - .L_116)
	.align		4
.L_116:
        /*01c0*/ 	.word	index@(_ZN4vllm31rms_norm_per_block_quant_kernelIfaLb0ELb0ELi128EEEvPT0_PfPKT_S6_PKffiiPS4_l)
        /*01c4*/ 	.word	0x00000000


	//----- nvinfo : EIATTR_REGCOUNT
	.align		4
.L_117:
        /*01c8*/ 	.byte	0x04, 0x2f
        /*01ca*/ 	.short	(.L_119 - .L_118)
	.align		4
.L_118:
        /*01cc*/ 	.word	index@(_ZN4vllm31rms_norm_per_block_quant_kernelIfN3c1013Float8_e4m3fnELb1ELb1ELi64EEEvPT0_PfPKT_S8_PKffiiPS6_l)
        /*01d0*/ 	.word	0x00000022


	//----- nvinfo : EIATTR_FRAME_SIZE
	.align		4
.L_119:
        /*01d4*/ 	.byte	0x04, 0x11
        /*01d6*/ 	.short	(.L_121 - .L_120)
	.align		4
.L_120:
        /*01d8*/ 	.word	index@($__internal_99_$__cuda_sm20_rem_s64)
        /*01dc*/ 	.word	0x00000000


	//----- nvinfo : EIATTR_FRAME_SIZE
	.align		4
.L_121:
        /*01e0*/ 	.byte	0x04, 0x11
        /*01e2*/ 	.short	(.L_123 - .L_122)
	.align		4
.L_122:
        /*01e4*/ 	.word	index@($__internal_98_$__cuda_sm20_div_u64)
        /*01e8*/ 	.word	0x00000000


	//----- nvinfo : EIATTR_FRAME_SIZE
	.align		4
.L_123:
        /*01ec*/ 	.byte	0x04, 0x11
        /*01ee*/ 	.short	(.L_125 - .L_124)
	.align		4
.L_124:
        /*01f0*/ 	.word	index@($__internal_97_$__cuda_sm20_div_s64)
        /*01f4*/ 	.word	0x00000000


	//----- nvinfo : EIATTR_FRAME_SIZE
	.align		4
.L_125:
        /*01f8*/ 	.byte	0x04, 0x11
        /*01fa*/ 	.short	(.L_127 - .L_126)
	.align		4
.L_126:
        /*01fc*/ 	.word	index@(_ZN4vllm31rms_norm_per_block_quant_kernelIfN3c1013Float8_e4m3fnELb1ELb1ELi64EEEvPT0_PfPKT_S8_PKffiiPS6_l)
        /*0200*/ 	.word	0x00000000


	//----- nvinfo : EIATTR_REGCOUNT
	.align		4
.L_127:
        /*0204*/ 	.byte	0x04, 0x2f
        /*0206*/ 	.short	(.L_129 - .L_128)
	.align		4
.L_128:
        /*0208*/ 	.word	index@(_ZN4vllm31rms_norm_per_block_quant_kernelIfaLb1ELb1ELi64EEEvPT0_PfPKT_S6_PKffiiPS4_l)
        /*020c*/ 	.word	0x00000022


	//----- nvinfo : EIATTR_FRAME_SIZE
	.align		4
.L_129:
        /*0210*/ 	.byte	0x04, 0x11
        /*0212*/ 	.short	(.L_131 - .L_130)
	.align		4
.L_130:
        /*0214*/ 	.word	index@($__internal_96_$__cuda_sm20_rem_s64)
        /*0218*/ 	.word	0x00000000


	//----- nvinfo : EIATTR_FRAME_SIZE
	.align		4
.L_131:
        /*021c*/ 	.byte	0x04, 0x11
        /*021e*/ 	.short	(.L_133 - .L_132)
	.align		4
.L_132:
        /*0220*/ 	.word	index@($__internal_95_$__cuda_sm20_div_u64)
        /*0224*/ 	.word	0x00000000


	//----- nvinfo : EIATTR_FRAME_SIZE
	.align		4
.L_133:
        /*0228*/ 	.byte	0x04, 0x11
        /*022a*/ 	.short	(.L_135 - .L_134)
	.align		4
.L_134:
        /*022c*/ 	.word	index@($__internal_94_$__cuda_sm20_div_s64)
        /*0230*/ 	.word	0x00000000


	//----- nvinfo : EIATTR_FRAME_SIZE
	.align		4
.L_135:
        /*0234*/ 	.byte	0x04, 0x11
        /*0236*/ 	.short	(.L_137 - .L_136)
	.align		4
.L_136:
        /*0238*/ 	.word	index@(_ZN4vllm31rms_norm_per_block_quant_kernelIfaLb1ELb1ELi64EEEvPT0_PfPKT_S6_PKffiiPS4_l)
        /*023c*/ 	.word	0x00000000


	//----- nvinfo : EIATTR_REGCOUNT
	.align		4
.L_137:
        /*0240*/ 	.byte	0x04, 0x2f
        /*0242*/ 	.short	(.L_139 - .L_138)
	.align		4
.L_138:
        /*0244*/ 	.word	index@(_ZN4vllm31rms_norm_per_block_quant_kernelIfN3c1013Float8_e4m3fnELb1ELb0ELi64EEEvPT0_PfPKT_S8_PKffiiPS6_l)
        /*0248*/ 	.word	0x0000002c


	//----- nvinfo : EIATTR_FRAME_SIZE
	.align		4
.L_139:
        /*024c*/ 	.byte	0x04, 0x11
        /*024e*/ 	.short	(.L_141 - .L_140)
	.align		4
.L_140:
        /*0250*/ 	.word	index@($__internal_93_$__cuda_sm20_div_u64)
        /*0254*/ 	.word	0x00000000


	//----- nvinfo : EIATTR_FRAME_SIZE
	.align		4
.L_141:
        /*0258*/ 	.byte	0x04, 0x11
        /*025a*/ 	.short	(.L_143 - .L_142)
	.align		4
.L_142:
        /*025c*/ 	.word	index@($__internal_92_$__cuda_sm20_div_s64)
        /*0260*/ 	.word	0x00000000


	//----- nvinfo : EIATTR_FRAME_SIZE
	.align		4
.L_143:
        /*0264*/ 	.byte	0x04, 0x11
        /*0266*/ 	.short	(.L_145 - .L_144)
	.align		4
.L_144:
        /*0268*/ 	.word	index@(_ZN4vllm31rms_norm_per_block_quant_kernelIfN3c1013Float8_e4m3fnELb1ELb0ELi64EEEvPT0_PfPKT_S8_PKffiiPS6_l)
        /*026c*/ 	.word	0x00000000


	//----- nvinfo : EIATTR_REGCOUNT
	.align		4
.L_145:
        /*0270*/ 	.byte	0x04, 0x2f
        /*0272*/ 	.short	(.L_147 - .L_146)
	.align		4
.L_146:
        /*0274*/ 	.word	index@(_ZN4vllm31rms_norm_per_block_quant_kernelIfaLb1ELb0ELi64EEEvPT0_PfPKT_S6_PKffiiPS4_l)
        /*0278*/ 	.word	0x0000002c


	//----- nvinfo : EIATTR_FRAME_SIZE
	.align		4
.L_147:
        /*027c*/ 	.byte	0x04, 0x11
        /*027e*/ 	.short	(.L_149 - .L_148)
	.align		4
.L_148:
        /*0280*/ 	.word	index@($__internal_91_$__cuda_sm20_div_u64)
        /*0284*/ 	.word	0x00000000


	//----- nvinfo : EIATTR_FRAME_SIZE
	.align		4
.L_149:
        /*0288*/ 	.byte	0x04, 0x11
        /*028a*/ 	.short	(.L_151 - .L_150)
	.align		4
.L_150:
        /*028c*/ 	.word	index@($__internal_90_$__cuda_sm20_div_s64)
        /*0290*/ 	.word	0x00000000


	//----- nvinfo : EIATTR_FRAME_SIZE
	.align		4
.L_151:
        /*0294*/ 	.byte	0x04, 0x11
        /*0296*/ 	.short	(.L_153 - .L_152)
	.align		4
.L_152:
        /*0298*/ 	.word	index@(_ZN4vllm31rms_norm_per_block_quant_kernelIfaLb1ELb0ELi64EEEvPT0_PfPKT_S6_PKffiiPS4_l)
        /*029c*/ 	.word	0x00000000


	//----- nvinfo : EIATTR_REGCOUNT
	.align		4
.L_153:
        /*02a0*/ 	.byte	0x04, 0x2f
        /*02a2*/ 	.short	(.L_155 - .L_154)
	.align		4
.L_154:
        /*02a4*/ 	.word	index@(_ZN4vllm31rms_norm_per_block_quant_kernelIfN3c1013Float8_e4m3fnELb0ELb1ELi64EEEvPT0_PfPKT_S8_PKffiiPS6_l)
        /*02a8*/ 	.word	0x00000028


	//----- nvinfo : EIATTR_FRAME_SIZE
	.align		4
.L_155:
        /*02ac*/ 	.byte	0x04, 0x11
        /*02ae*/ 	.short	(.L_157 - .L_156)
	.align		4
.L_156:
        /*02b0*/ 	.word	index@($__internal_89_$__cuda_sm20_rem_s64)
        /*02b4*/ 	.word	0x00000000


	//----- nvinfo : EIATTR_FRAME_SIZE
	.align		4
.L_157:
        /*02b8*/ 	.byte	0x04, 0x11
        /*02ba*/ 	.short	(.L_159 - .L_158)
	.align		4
.L_158:
        /*02bc*/ 	.word	index@($__internal_88_$__cuda_sm20_div_u64)
        /*02c0*/ 	.word	0x00000000


	//----- nvinfo : EIATTR_FRAME_SIZE
	.align		4
.L_159:
        /*02c4*/ 	.byte	0x04, 0x11
        /*02c6*/ 	.short	(.L_161 - .L_160)
	.align		4
.L_160:
        /*02c8*/ 	.word	index@($__internal_87_$__cuda_sm20_div_s64)
        /*02cc*/ 	.word	0x00000000


	//----- nvinfo : EIATTR_FRAME_SIZE
	.align		4
.L_161:
        /*02d0*/ 	.byte	0x04, 0x11
        /*02d2*/ 	.short	(.L_163 - .L_162)
	.align		4
.L_162:
        /*02d4*/ 	.word	index@(_ZN4vllm31rms_norm_per_block_quant_kernelIfN3c1013Float8_e4m3fnELb0ELb1ELi64EEEvPT0_PfPKT_S8_PKffiiPS6_l)
        /*02d8*/ 	.word	0x00000000


	//----- nvinfo : EIATTR_REGCOUNT
	.align		4
.L_163:
        /*02dc*/ 	.byte	0x04, 0x2f
        /*02de*/ 	.short	(.L_165 - .L_164)
	.align		4
.L_164:
        /*02e0*/ 	.word	index@(_ZN4vllm31rms_norm_per_block_quant_kernelIfaLb0ELb1ELi64EEEvPT0_PfPKT_S6_PKffiiPS4_l)
        /*02e4*/ 	.word	0x00000028


	//----- nvinfo : EIATTR_FRAME_SIZE
	.align		4
.L_165:
        /*02e8*/ 	.byte	0x04, 0x11
        /*02ea*/ 	.short	(.L_167 - .L_166)
	.align		4
.L_166:
        /*02ec*/ 	.word	index@($__internal_86_$__cuda_sm20_rem_s64)
        /*02f0*/ 	.word	0x00000000


	//----- nvinfo : EIATTR_FRAME_SIZE
	.align		4
.L_167:
        /*02f4*/ 	.byte	0x04, 0x11
        /*02f6*/ 	.short	(.L_169 - .L_168)
	.align		4
.L_168:
        /*02f8*/ 	.word	index@($__internal_85_$__cuda_sm20_div_u64)
        /*02fc*/ 	.word	0x00000000


	//----- nvinfo : EIATTR_FRAME_SIZE
	.align		4
.L_169:
        /*0300*/ 	.byte	0x04, 0x11
        /*0302*/ 	.short	(.L_171 - .L_170)
	.align		4
.L_170:
        /*0304*/ 	.word	index@($__internal_84_$__cuda_sm20_div_s64)
        /*0308*/ 	.word	0x00000000


	//----- nvinfo : EIATTR_FRAME_SIZE
	.align		4
.L_171:
        /*030c*/ 	.byte	0x04, 0x11
        /*030e*/ 	.short	(.L_173 - .L_172)
	.align		4
.L_172:
        /*0310*/ 	.word	index@(_ZN4vllm31rms_norm_per_block_quant_kernelIfaLb0ELb1ELi64EEEvPT0_PfPKT_S6_PKffiiPS4_l)
        /*0314*/ 	.word	0x00000000


	//----- nvinfo : EIATTR_REGCOUNT
	.align		4
.L_173:
        /*0318*/ 	.byte	0x04, 0x2f
        /*031a*/ 	.short	(.L_175 - .L_174)
	.align		4
.L_174:
        /*031c*/ 	.word	index@(_ZN4vllm31rms_norm_per_block_quant_kernelIfN3c1013Float8_e4m3fnELb0ELb0ELi64EEEvPT0_PfPKT_S8_PKffiiPS6_l)
        /*0320*/ 	.word	0x00000022


	//----- nvinfo : EIATTR_FRAME_SIZE
	.align		4
.L_175:
        /*0324*/ 	.byte	0x04, 0x11
        /*0326*/ 	.short	(.L_177 - .L_176)
	.align		4
.L_176:
        /*0328*/ 	.word	index@($__internal_83_$__cuda_sm20_div_u64)
        /*032c*/ 	.word	0x00000000


	//----- nvinfo : EIATTR_FRAME_SIZE
	.align		4
.L_177:
        /*0330*/ 	.byte	0x04, 0x11
        /*0332*/ 	.short	(.L_179 - .L_178)
	.align		4
.L_178:
        /*0334*/ 	.word	index@($__internal_82_$__cuda_sm20_div_s64)
        /*0338*/ 	.word	0x00000000


	//----- nvinfo : EIATTR_FRAME_SIZE
	.align		4
.L_179:
        /*033c*/ 	.byte	0x04, 0x11
        /*033e*/ 	.short	(.L_181 - .L_180)
	.align		4
.L_180:
        /*0340*/ 	.word	index@(_ZN4vllm31rms_norm_per_block_quant_kernelIfN3c1013Float8_e4m3fnELb0ELb0ELi64EEEvPT0_PfPKT_S8_PKffiiPS6_l)
        /*0344*/ 	.word	0x00000000


	//----- nvinfo : EIATTR_REGCOUNT
	.align		4
.L_181:
        /*0348*/ 	.byte	0x04, 0x2f
        /*034a*/ 	.short	(.L_183 - .L_182)
	.align		4
.L_182:
        /*034c*/ 	.word	index@(_ZN4vllm31rms_norm_per_block_quant_kernelIfaLb0ELb0ELi64EEEvPT0_PfPKT_S6_PKffiiPS4_l)
        /*0350*/ 	.word	0x00000022


	//----- nvinfo : EIATTR_FRAME_SIZE
	.align		4
.L_183:
        /*0354*/ 	.byte	0x04, 0x11
        /*0356*/ 	.short	(.L_185 - .L_184)
	.align		4
.L_184:
        /*0358*/ 	.word	index@($__internal_81_$__cuda_sm20_div_u64)
        /*035c*/ 	.word	0x00000000


	//----- nvinfo : EIATTR_FRAME_SIZE
	.align		4
.L_185:
        /*0360*/ 	.byte	0x04, 0x11
        /*0362*/ 	.short	(.L_187 - .L_186)
	.align		4
.L_186:
        /*0364*/ 	.word	index@($__internal_80_$__cuda_sm20_div_s64)
        /*0368*/ 	.word	0x00000000


	//----- nvinfo : EIATTR_FRAME_SIZE
	.align		4
.L_187:
        /*036c*/ 	.byte	0x04, 0x11
        /*036e*/ 	.short	(.L_189 - .L_188)
	.align		4
.L_188:
        /*0370*/ 	.word	index@(_ZN4vllm31rms_norm_per_block_quant_kernelIfaLb0ELb0ELi64EEEvPT0_PfPKT_S6_PKffiiPS4_l)
        /*0374*/ 	.word	0x00000000


	//----- nvinfo : EIATTR_REGCOUNT
	.align		4
.L_189:
        /*0378*/ 	.byte	0x04, 0x2f
        /*037a*/ 	.short	(.L_191 - .L_190)
	.align		4
.L_190:
        /*037c*/ 	.word	index@(_ZN4vllm31rms_norm_per_block_quant_kernelIN3c104HalfENS1_13Float8_e4m3fnELb1ELb1ELi128EEEvPT0_PfPKT_S9_PKffiiPS7_l)
        /*0380*/ 	.word	0x00000028


	//----- nvinfo : EIATTR_FRAME_SIZE
	.align		4
.L_191:
        /*0384*/ 	.byte	0x04, 0x11
        /*0386*/ 	.short	(.L_193 - .L_192)
	.align		4
.L_192:
        /*0388*/ 	.word	index@($__internal_79_$__cuda_sm20_rem_s64)
        /*038c*/ 	.word	0x00000000


	//----- nvinfo : EIATTR_FRAME_SIZE
	.align		4
.L_193:
        /*0390*/ 	.byte	0x04, 0x11
        /*0392*/ 	.short	(.L_195 - .L_194)
	.align		4
.L_194:
        /*0394*/ 	.word	index@($__internal_78_$__cuda_sm20_div_u64)
        /*0398*/ 	.word	0x00000000


	//----- nvinfo : EIATTR_FRAME_SIZE
	.align		4
.L_195:
        /*039c*/ 	.byte	0x04, 0x11
        /*039e*/ 	.short	(.L_197 - .L_196)
	.align		4
.L_196:
        /*03a0*/ 	.word	index@($__internal_77_$__cuda_sm20_div_s64)
        /*03a4*/ 	.word	0x00000000


	//----- nvinfo : EIATTR_FRAME_SIZE
	.align		4
.L_197:
        /*03a8*/ 	.byte	0x04, 0x11
        /*03aa*/ 	.short	(.L_199 - .L_198)
	.align		4
.L_198:
        /*03ac*/ 	.word	index@(_ZN4vllm31rms_norm_per_block_quant_kernelIN3c104HalfENS1_13Float8_e4m3fnELb1ELb1ELi128EEEvPT0_PfPKT_S9_PKffiiPS7_l)
        /*03b0*/ 	.word	0x00000000


	//----- nvinfo : EIATTR_REGCOUNT
	.align		4
.L_199:
        /*03b4*/ 	.byte	0x04, 0x2f
        /*03b6*/ 	.short	(.L_201 - .L_200)
	.align		4
.L_200:
        /*03b8*/ 	.word	index@(_ZN4vllm31rms_norm_per_block_quant_kernelIN3c104HalfEaLb1ELb1ELi128EEEvPT0_PfPKT_S8_PKffiiPS6_l)
        /*03bc*/ 	.word	0x00000028


	//----- nvinfo : EIATTR_FRAME_SIZE
	.align		4
.L_201:
        /*03c0*/ 	.byte	0x04, 0x11
        /*03c2*/ 	.short	(.L_203 - .L_202)
	.align		4
.L_202:
        /*03c4*/ 	.word	index@($__internal_76_$__cuda_sm20_rem_s64)
        /*03c8*/ 	.word	0x00000000


	//----- nvinfo : EIATTR_FRAME_SIZE
	.align		4
.L_203:
        /*03cc*/ 	.byte	0x04, 0x11
        /*03ce*/ 	.short	(.L_205 - .L_204)
	.align		4
.L_204:
        /*03d0*/ 	.word	index@($__internal_75_$__cuda_sm20_div_u64)
        /*03d4*/ 	.word	0x00000000


	//----- nvinfo : EIATTR_FRAME_SIZE
	.align		4
.L_205:
        /*03d8*/ 	.byte	0x04, 0x11
        /*03da*/ 	.short	(.L_207 - .L_206)
	.align		4
.L_206:
        /*03dc*/ 	.word	index@($__internal_74_$__cuda_sm20_div_s64)
        /*03e0*/ 	.word	0x00000000


	//----- nvinfo : EIATTR_FRAME_SIZE
	.align		4
.L_207:
        /*03e4*/ 	.byte	0x04, 0x11
        /*03e6*/ 	.short	(.L_209 - .L_208)
	.align		4
.L_208:
        /*03e8*/ 	.word	index@(_ZN4vllm31rms_norm_per_block_quant_kernelIN3c104HalfEaLb1ELb1ELi128EEEvPT0_PfPKT_S8_PKffiiPS6_l)
        /*03ec*/ 	.word	0x00000000


	//----- nvinfo : EIATTR_REGCOUNT
	.align		4
.L_209:
        /*03f0*/ 	.byte	0x04, 0x2f
        /*03f2*/ 	.short	(.L_211 - .L_210)
	.align		4
.L_210:
        /*03f4*/ 	.word	index@(_ZN4vllm31rms_norm_per_block_quant_kernelIN3c104HalfENS1_13Float8_e4m3fnELb1ELb0ELi128EEEvPT0_PfPKT_S9_PKffiiPS7_l)
        /*03f8*/ 	.word	0x00000027


	//----- nvinfo : EIATTR_FRAME_SIZE
	.align		4
.L_211:
        /*03fc*/ 	.byte	0x04, 0x11
        /*03fe*/ 	.short	(.L_213 - .L_212)
	.align		4
.L_212:
        /*0400*/ 	.word	index@($__internal_73_$__cuda_sm20_div_u64)
        /*0404*/ 	.word	0x00000000


	//----- nvinfo : EIATTR_FRAME_SIZE
	.align		4
.L_213:
        /*0408*/ 	.byte	0x04, 0x11
        /*040a*/ 	.short	(.L_215 - .L_214)
	.align		4
.L_214:
        /*040c*/ 	.word	index@($__internal_72_$__cuda_sm20_div_s64)
        /*0410*/ 	.word	0x00000000


	//----- nvinfo : EIATTR_FRAME_SIZE
	.align		4
.L_215:
        /*0414*/ 	.byte	0x04, 0x11
        /*0416*/ 	.short	(.L_217 - .L_216)
	.align		4
.L_216:
        /*0418*/ 	.word	index@(_ZN4vllm31rms_norm_per_block_quant_kernelIN3c104HalfENS1_13Float8_e4m3fnELb1ELb0ELi128EEEvPT0_PfPKT_S9_PKffiiPS7_l)
        /*041c*/ 	.word	0x00000000


	//----- nvinfo : EIATTR_REGCOUNT
	.align		4
.L_217:
        /*0420*/ 	.byte	0x04, 0x2f
        /*0422*/ 	.short	(.L_219 - .L_218)
	.align		4
.L_218:
        /*0424*/ 	.word	index@(_ZN4vllm31rms_norm_per_block_quant_kernelIN3c104HalfEaLb1ELb0ELi128EEEvPT0_PfPKT_S8_PKffiiPS6_l)
        /*0428*/ 	.word	0x00000027


	//----- nvinfo : EIATTR_FRAME_SIZE
	.align		4
.L_219:
        /*042c*/ 	.byte	0x04, 0x11
        /*042e*/ 	.short	(.L_221 - .L_220)
	.align		4
.L_220:
        /*0430*/ 	.word	index@($__internal_71_$__cuda_sm20_div_u64)
        /*0434*/ 	.word	0x00000000


	//----- nvinfo : EIATTR_FRAME_SIZE
	.align		4
.L_221:
        /*0438*/ 	.byte	0x04, 0x11
        /*043a*/ 	.short	(.L_223 - .L_222)
	.align		4
.L_222:
        /*043c*/ 	.word	index@($__internal_70_$__cuda_sm20_div_s64)
        /*0440*/ 	.word	0x00000000


	//----- nvinfo : EIATTR_FRAME_SIZE
	.align		4
.L_223:
        /*0444*/ 	.byte	0x04, 0x11
        /*0446*/ 	.short	(.L_225 - .L_224)
	.align		4
.L_224:
        /*0448*/ 	.word	index@(_ZN4vllm31rms_norm_per_block_quant_kernelIN3c104HalfEaLb1ELb0ELi128EEEvPT0_PfPKT_S8_PKffiiPS6_l)
        /*044c*/ 	.word	0x00000000


	//----- nvinfo : EIATTR_REGCOUNT
	.align		4
.L_225:
        /*0450*/ 	.byte	0x04, 0x2f
        /*0452*/ 	.short	(.L_227 - .L_226)
	.align		4
.L_226:
        /*0454*/ 	.word	index@(_ZN4vllm31rms_norm_per_block_quant_kernelIN3c104HalfENS1_13Float8_e4m3fnELb0ELb1ELi128EEEvPT0_PfPKT_S9_PKffiiPS7_l)
        /*0458*/ 	.word	0x00000028


	//----- nvinfo : EIATTR_FRAME_SIZE
	.align		4
.L_227:
        /*045c*/ 	.byte	0x04, 0x11
        /*045e*/ 	.short	(.L_229 - .L_228)
	.align		4
.L_228:
        /*0460*/ 	.word	index@($__internal_69_$__cuda_sm20_rem_s64)
        /*0464*/ 	.word	0x00000000


	//----- nvinfo : EIATTR_FRAME_SIZE
	.align		4
.L_229:
        /*0468*/ 	.byte	0x04, 0x11
        /*046a*/ 	.short	(.L_231 - .L_230)
	.align		4
.L_230:
        /*046c*/ 	.word	index@($__internal_68_$__cuda_sm20_div_u64)
        /*0470*/ 	.word	0x00000000


	//----- nvinfo : EIATTR_FRAME_SIZE
	.align		4
.L_231:
        /*0474*/ 	.byte	0x04, 0x11
        /*0476*/ 	.short	(.L_233 - .L_232)
	.align		4
.L_232:
        /*0478*/ 	.word	index@($__internal_67_$__cuda_sm20_div_s64)
        /*047c*/ 	.word	0x00000000


	//----- nvinfo : EIATTR_FRAME_SIZE
	.align		4
.L_233:
        /*0480*/ 	.byte	0x04, 0x11
        /*0482*/ 	.short	(.L_235 - .L_234)
	.align		4
.L_234:
        /*0484*/ 	.word	index@(_ZN4vllm31rms_norm_per_block_quant_kernelIN3c104HalfENS1_13Float8_e4m3fnELb0ELb1ELi128EEEvPT0_PfPKT_S9_PKffiiPS7_l)
        /*0488*/ 	.word	0x00000000


	//----- nvinfo : EIATTR_REGCOUNT
	.align		4
.L_235:
        /*048c*/ 	.byte	0x04, 0x2f
        /*048e*/ 	.short	(.L_237 - .L_236)
	.align		4
.L_236:
        /*0490*/ 	.word	index@(_ZN4vllm31rms_norm_per_block_quant_kernelIN3c104HalfEaLb0ELb1ELi128EEEvPT0_PfPKT_S8_PKffiiPS6_l)
        /*0494*/ 	.word	0x00000028


	//----- nvinfo : EIATTR_FRAME_SIZE
	.align		4
.L_237:
        /*0498*/ 	.byte	0x04, 0x11
        /*049a*/ 	.short	(.L_239 - .L_238)
	.align		4
.L_238:
        /*049c*/ 	.word	index@($__internal_66_$__cuda_sm20_rem_s64)
        /*04a0*/ 	.word	0x00000000


	//----- nvinfo : EIATTR_FRAME_SIZE
	.align		4
.L_239:
        /*04a4*/ 	.byte	0x04, 0x11
        /*04a6*/ 	.short	(.L_241 - .L_240)
	.align		4
.L_240:
        /*04a8*/ 	.word	index@($__internal_65_$__cuda_sm20_div_u64)
        /*04ac*/ 	.word	0x00000000


	//----- nvinfo : EIATTR_FRAME_SIZE
	.align		4
.L_241:
        /*04b0*/ 	.byte	0x04, 0x11
        /*04b2*/ 	.short	(.L_243 - .L_242)
	.align		4
.L_242:
        /*04b4*/ 	.word	index@($__internal_64_$__cuda_sm20_div_s64)
        /*04b8*/ 	.word	0x00000000


	//----- nvinfo : EIATTR_FRAME_SIZE
	.align		4
.L_243:
        /*04bc*/ 	.byte	0x04, 0x11
        /*04be*/ 	.short	(.L_245 - .L_244)
	.align		4
.L_244:
        /*04c0*/ 	.word	index@(_ZN4vllm31rms_norm_per_block_quant_kernelIN3c104HalfEaLb0ELb1ELi128EEEvPT0_PfPKT_S8_PKffiiPS6_l)
        /*04c4*/ 	.word	0x00000000


	//----- nvinfo : EIATTR_REGCOUNT
	.align		4
.L_245:
        /*04c8*/ 	.byte	0x04, 0x2f
        /*04ca*/ 	.short	(.L_247 - .L_246)
	.align		4
.L_246:
        /*04cc*/ 	.word	index@(_ZN4vllm31rms_norm_per_block_quant_kernelIN3c104HalfENS1_13Float8_e4m3fnELb0ELb0ELi128EEEvPT0_PfPKT_S9_PKffiiPS7_l)
        /*04d0*/ 	.word	0x00000020


	//----- nvinfo : EIATTR_FRAME_SIZE
	.align		4
.L_247:
        /*04d4*/ 	.byte	0x04, 0x11
        /*04d6*/ 	.short	(.L_249 - .L_248)
	.align		4
.L_248:
        /*04d8*/ 	.word	index@($__internal_63_$__cuda_sm20_div_u64)
        /*04dc*/ 	.word	0x00000000


	//----- nvinfo : EIATTR_FRAME_SIZE
	.align		4
.L_249:
        /*04e0*/ 	.byte	0x04, 0x11
        /*04e2*/ 	.short	(.L_251 - .L_250)
	.align		4
.L_250:
        /*04e4*/ 	.word	index@($__internal_62_$__cuda_sm20_div_s64)
        /*04e8*/ 	.word	0x00000000


	//----- nvinfo : EIATTR_FRAME_SIZE
	.align		4
.L_251:
        /*04ec*/ 	.byte	0x04, 0x11
        /*04ee*/ 	.short	(.L_253 - .L_252)
	.align		4
.L_252:
        /*04f0*/ 	.word	index@(_ZN4vllm31rms_norm_per_block_quant_kernelIN3c104HalfENS1_13Float8_e4m3fnELb0ELb0ELi128EEEvPT0_PfPKT_S9_PKffiiPS7_l)
        /*04f4*/ 	.word	0x00000000


	//----- nvinfo : EIATTR_REGCOUNT
	.align		4
.L_253:
        /*04f8*/ 	.byte	0x04, 0x2f
        /*04fa*/ 	.short	(.L_255 - .L_254)
	.align		4
.L_254:
        /*04fc*/ 	.word	index@(_ZN4vllm31rms_norm_per_block_quant_kernelIN3c104HalfEaLb0ELb0ELi128EEEvPT0_PfPKT_S8_PKffiiPS6_l)
        /*0500*/ 	.word	0x00000020


	//----- nvinfo : EIATTR_FRAME_SIZE
	.align		4
.L_255:
        /*0504*/ 	.byte	0x04, 0x11
        /*0506*/ 	.short	(.L_257 - .L_256)
	.align		4
.L_256:
        /*0508*/ 	.word	index@($__internal_61_$__cuda_sm20_div_u64)
        /*050c*/ 	.word	0x00000000


	//----- nvinfo : EIATTR_FRAME_SIZE
	.align		4
.L_257:
        /*0510*/ 	.byte	0x04, 0x11
        /*0512*/ 	.short	(.L_259 - .L_258)
	.align		4
.L_258:
        /*0514*/ 	.word	index@($__internal_60_$__cuda_sm20_div_s64)
        /*0518*/ 	.word	0x00000000


	//----- nvinfo : EIATTR_FRAME_SIZE
	.align		4
.L_259:
        /*051c*/ 	.byte	0x04, 0x11
        /*051e*/ 	.short	(.L_261 - .L_260)
	.align		4
.L_260:
        /*0520*/ 	.word	index@(_ZN4vllm31rms_norm_per_block_quant_kernelIN3c104HalfEaLb0ELb0ELi128EEEvPT0_PfPKT_S8_PKffiiPS6_l)
        /*0524*/ 	.word	0x00000000


	//----- nvinfo : EIATTR_REGCOUNT
	.align		4
.L_261:
        /*0528*/ 	.byte	0x04, 0x2f
        /*052a*/ 	.short	(.L_263 - .L_262)
	.align		4
.L_262:
        /*052c*/ 	.word	index@(_ZN4vllm31rms_norm_per_block_quant_kernelIN3c104HalfENS1_13Float8_e4m3fnELb1ELb1ELi64EEEvPT0_PfPKT_S9_PKffiiPS7_l)
        /*0530*/ 	.word	0x00000028


	//----- nvinfo : EIATTR_FRAME_SIZE
	.align		4
.L_263:
        /*0534*/ 	.byte	0x04, 0x11
        /*0536*/ 	.short	(.L_265 - .L_264)
	.align		4
.L_264:
        /*0538*/ 	.word	index@($__internal_59_$__cuda_sm20_rem_s64)
        /*053c*/ 	.word	0x00000000


	//----- nvinfo : EIATTR_FRAME_SIZE
	.align		4
.L_265:
        /*0540*/ 	.byte	0x04, 0x11
        /*0542*/ 	.short	(.L_267 - .L_266)
	.align		4
.L_266:
        /*0544*/ 	.word	index@($__internal_58_$__cuda_sm20_div_u64)
        /*0548*/ 	.word	0x00000000


	//----- nvinfo : EIATTR_FRAME_SIZE
	.align		4
.L_267:
        /*054c*/ 	.byte	0x04, 0x11
        /*054e*/ 	.short	(.L_269 - .L_268)
	.align		4
.L_268:
        /*0550*/ 	.word	index@($__internal_57_$__cuda_sm20_div_s64)
        /*0554*/ 	.word	0x00000000


	//----- nvinfo : EIATTR_FRAME_SIZE
	.align		4
.L_269:
        /*0558*/ 	.byte	0x04, 0x11
        /*055a*/ 	.short	(.L_271 - .L_270)
	.align		4
.L_270:
        /*055c*/ 	.word	index@(_ZN4vllm31rms_norm_per_block_quant_kernelIN3c104HalfENS1_13Float8_e4m3fnELb1ELb1ELi64EEEvPT0_PfPKT_S9_PKffiiPS7_l)
        /*0560*/ 	.word	0x00000000


	//----- nvinfo : EIATTR_REGCOUNT
	.align		4
.L_271:
        /*0564*/ 	.byte	0x04, 0x2f
        /*0566*/ 	.short	(.L_273 - .L_272)
	.align		4
.L_272:
        /*0568*/ 	.word	index@(_ZN4vllm31rms_norm_per_block_quant_kernelIN3c104HalfEaLb1ELb1ELi64EEEvPT0_PfPKT_S8_PKffiiPS6_l)
        /*056c*/ 	.word	0x00000028


	//----- nvinfo : EIATTR_FRAME_SIZE
	.align		4
.L_273:
        /*0570*/ 	.byte	0x04, 0x11
        /*0572*/ 	.short	(.L_275 - .L_274)
	.align		4
.L_274:
        /*0574*/ 	.word	index@($__internal_56_$__cuda_sm20_rem_s64)
        /*0578*/ 	.word	0x00000000


	//----- nvinfo : EIATTR_FRAME_SIZE
	.align		4
.L_275:
        /*057c*/ 	.byte	0x04, 0x11
        /*057e*/ 	.short	(.L_277 - .L_276)
	.align		4
.L_276:
        /*0580*/ 	.word	index@($__internal_55_$__cuda_sm20_div_u64)
        /*0584*/ 	.word	0x00000000


	//----- nvinfo : EIATTR_FRAME_SIZE
	.align		4
.L_277:
        /*0588*/ 	.byte	0x04, 0x11
        /*058a*/ 	.short	(.L_279 - .L_278)
	.align		4
.L_278:
        /*058c*/ 	.word	index@($__internal_54_$__cuda_sm20_div_s64)
        /*0590*/ 	.word	0x00000000


	//----- nvinfo : EIATTR_FRAME_SIZE
	.align		4
.L_279:
        /*0594*/ 	.byte	0x04, 0x11
        /*0596*/ 	.short	(.L_281 - .L_280)
	.align		4
.L_280:
        /*0598*/ 	.word	index@(_ZN4vllm31rms_norm_per_block_quant_kernelIN3c104HalfEaLb1ELb1ELi64EEEvPT0_PfPKT_S8_PKffiiPS6_l)
        /*059c*/ 	.word	0x00000000


	//----- nvinfo : EIATTR_REGCOUNT
	.align		4
.L_281:
        /*05a0*/ 	.byte	0x04, 0x2f
        /*05a2*/ 	.short	(.L_283 - .L_282)
	.align		4
.L_282:
        /*05a4*/ 	.word	index@(_ZN4vllm31rms_norm_per_block_quant_kernelIN3c104HalfENS1_13Float8_e4m3fnELb1ELb0ELi64EEEvPT0_PfPKT_S9_PKffiiPS7_l)
        /*05a8*/ 	.word	0x00000027


	//----- nvinfo : EIATTR_FRAME_SIZE
	.align		4
.L_283:
        /*05ac*/ 	.byte	0x04, 0x11
        /*05ae*/ 	.short	(.L_285 - .L_284)
	.align		4
.L_284:
        /*05b0*/ 	.word	index@($__internal_53_$__cuda_sm20_div_u64)
        /*05b4*/ 	.word	0x00000000


	//----- nvinfo : EIATTR_FRAME_SIZE
	.align		4
.L_285:
        /*05b8*/ 	.byte	0x04, 0x11
        /*05ba*/ 	.short	(.L_287 - .L_286)
	.align		4
.L_286:
        /*05bc*/ 	.word	index@($__internal_52_$__cuda_sm20_div_s64)
        /*05c0*/ 	.word	0x00000000


	//----- nvinfo : EIATTR_FRAME_SIZE
	.align		4
.L_287:
        /*05c4*/ 	.byte	0x04, 0x11
        /*05c6*/ 	.short	(.L_289 - .L_288)
	.align		4
.L_288:
        /*05c8*/ 	.word	index@(_ZN4vllm31rms_norm_per_block_quant_kernelIN3c104HalfENS1_13Float8_e4m3fnELb1ELb0ELi64EEEvPT0_PfPKT_S9_PKffiiPS7_l)
        /*05cc*/ 	.word	0x00000000


	//----- nvinfo : EIATTR_REGCOUNT
	.align		4
.L_289:
        /*05d0*/ 	.byte	0x04, 0x2f
        /*05d2*/ 	.short	(.L_291 - .L_290)
	.align		4
.L_290:
        /*05d4*/ 	.word	index@(_ZN4vllm31rms_norm_per_block_quant_kernelIN3c104HalfEaLb1ELb0ELi64EEEvPT0_PfPKT_S8_PKffiiPS6_l)
        /*05d8*/ 	.word	0x00000027


	//----- nvinfo : EIATTR_FRAME_SIZE
	.align		4
.L_291:
        /*05dc*/ 	.byte	0x04, 0x11
        /*05de*/ 	.short	(.L_293 - .L_292)
	.align		4
.L_292:
        /*05e0*/ 	.word	index@($__internal_51_$__cuda_sm20_div_u64)
        /*05e4*/ 	.word	0x00000000


	//----- nvinfo : EIATTR_FRAME_SIZE
	.align		4
.L_293:
        /*05e8*/ 	.byte	0x04, 0x11
        /*05ea*/ 	.short	(.L_295 - .L_294)
	.align		4
.L_294:
        /*05ec*/ 	.word	index@($__internal_50_$__cuda_sm20_div_s64)
        /*05f0*/ 	.word	0x00000000


	//----- nvinfo : EIATTR_FRAME_SIZE
	.align		4
.L_295:
        /*05f4*/ 	.byte	0x04, 0x11
        /*05f6*/ 	.short	(.L_297 - .L_296)
	.align		4
.L_296:
        /*05f8*/ 	.word	index@(_ZN4vllm31rms_norm_per_block_quant_kernelIN3c104HalfEaLb1ELb0ELi64EEEvPT0_PfPKT_S8_PKffiiPS6_l)
        /*05fc*/ 	.word	0x00000000


	//----- nvinfo : EIATTR_REGCOUNT
	.align		4
.L_297:
        /*0600*/ 	.byte	0x04, 0x2f
        /*0602*/ 	.short	(.L_299 - .L_298)
	.align		4
.L_298:
        /*0604*/ 	.word	index@(_ZN4vllm31rms_norm_per_block_quant_kernelIN3c104HalfENS1_13Float8_e4m3fnELb0ELb1ELi64EEEvPT0_PfPKT_S9_PKffiiPS7_l)
        /*0608*/ 	.word	0x00000028


	//----- nvinfo : EIATTR_FRAME_SIZE
	.align		4
.L_299:
        /*060c*/ 	.byte	0x04, 0x11
        /*060e*/ 	.short	(.L_301 - .L_300)
	.align		4
.L_300:
        /*0610*/ 	.word	index@($__internal_49_$__cuda_sm20_rem_s64)
        /*0614*/ 	.word	0x00000000


	//----- nvinfo : EIATTR_FRAME_SIZE
	.align		4
.L_301:
        /*0618*/ 	.byte	0x04, 0x11
        /*061a*/ 	.short	(.L_303 - .L_302)
	.align		4
.L_302:
        /*061c*/ 	.word	index@($__internal_48_$__cuda_sm20_div_u64)
        /*0620*/ 	.word	0x00000000


	//----- nvinfo : EIATTR_FRAME_SIZE
	.align		4
.L_303:
        /*0624*/ 	.byte	0x04, 0x11
        /*0626*/ 	.short	(.L_305 - .L_304)
	.align		4
.L_304:
        /*0628*/ 	.word	index@($__internal_47_$__cuda_sm20_div_s64)
        /*062c*/ 	.word	0x00000000


	//----- nvinfo : EIATTR_FRAME_SIZE
	.align		4
.L_305:
        /*0630*/ 	.byte	0x04, 0x11
        /*0632*/ 	.short	(.L_307 - .L_306)
	.align		4
.L_306:
        /*0634*/ 	.word	index@(_ZN4vllm31rms_norm_per_block_quant_kernelIN3c104HalfENS1_13Float8_e4m3fnELb0ELb1ELi64EEEvPT0_PfPKT_S9_PKffiiPS7_l)
        /*0638*/ 	.word	0x00000000


	//----- nvinfo : EIATTR_REGCOUNT
	.align		4
.L_307:
        /*063c*/ 	.byte	0x04, 0x2f
        /*063e*/ 	.short	(.L_309 - .L_308)
	.align		4
.L_308:
        /*0640*/ 	.word	index@(_ZN4vllm31rms_norm_per_block_quant_kernelIN3c104HalfEaLb0ELb1ELi64EEEvPT0_PfPKT_S8_PKffiiPS6_l)
        /*0644*/ 	.word	0x00000028


	//----- nvinfo : EIATTR_FRAME_SIZE
	.align		4
.L_309:
        /*0648*/ 	.byte	0x04, 0x11
        /*064a*/ 	.short	(.L_311 - .L_310)
	.align		4
.L_310:
        /*064c*/ 	.word	index@($__internal_46_$__cuda_sm20_rem_s64)
        /*0650*/ 	.word	0x00000000


	//----- nvinfo : EIATTR_FRAME_SIZE
	.align		4
.L_311:
        /*0654*/ 	.byte	0x04, 0x11
        /*0656*/ 	.short	(.L_313 - .L_312)
	.align		4
.L_312:
        /*0658*/ 	.word	index@($__internal_45_$__cuda_sm20_div_u64)
        /*065c*/ 	.word	0x00000000


	//----- nvinfo : EIATTR_FRAME_SIZE
	.align		4
.L_313:
        /*0660*/ 	.byte	0x04, 0x11
        /*0662*/ 	.short	(.L_315 - .L_314)
	.align		4
.L_314:
        /*0664*/ 	.word	index@($__internal_44_$__cuda_sm20_div_s64)
        /*0668*/ 	.word	0x00000000


	//----- nvinfo : EIATTR_FRAME_SIZE
	.align		4
.L_315:
        /*066c*/ 	.byte	0x04, 0x11
        /*066e*/ 	.short	(.L_317 - .L_316)
	.align		4
.L_316:
        /*0670*/ 	.word	index@(_ZN4vllm31rms_norm_per_block_quant_kernelIN3c104HalfEaLb0ELb1ELi64EEEvPT0_PfPKT_S8_PKffiiPS6_l)
        /*0674*/ 	.word	0x00000000


	//----- nvinfo : EIATTR_REGCOUNT
	.align		4
.L_317:
        /*0678*/ 	.byte	0x04, 0x2f
        /*067a*/ 	.short	(.L_319 - .L_318)
	.align		4
.L_318:
        /*067c*/ 	.word	index@(_ZN4vllm31rms_norm_per_block_quant_kernelIN3c104HalfENS1_13Float8_e4m3fnELb0ELb0ELi64EEEvPT0_PfPKT_S9_PKffiiPS7_l)
        /*0680*/ 	.word	0x00000020


	//----- nvinfo : EIATTR_FRAME_SIZE
	.align		4
.L_319:
        /*0684*/ 	.byte	0x04, 0x11
        /*0686*/ 	.short	(.L_321 - .L_320)
	.align		4
.L_320:
        /*0688*/ 	.word	index@($__internal_43_$__cuda_sm20_div_u64)
        /*068c*/ 	.word	0x00000000


	//----- nvinfo : EIATTR_FRAME_SIZE
	.align		4
.L_321:
        /*0690*/ 	.byte	0x04, 0x11
        /*0692*/ 	.short	(.L_323 - .L_322)
	.align		4
.L_322:
        /*0694*/ 	.word	index@($__internal_42_$__cuda_sm20_div_s64)
        /*0698*/ 	.word	0x00000000


	//----- nvinfo : EIATTR_FRAME_SIZE
	.align		4
.L_323:
        /*069c*/ 	.byte	0x04, 0x11
        /*069e*/ 	.short	(.L_325 - .L_324)
	.align		4
.L_324:
        /*06a0*/ 	.word	index@(_ZN4vllm31rms_norm_per_block_quant_kernelIN3c104HalfENS1_13Float8_e4m3fnELb0ELb0ELi64EEEvPT0_PfPKT_S9_PKffiiPS7_l)
        /*06a4*/ 	.word	0x00000000


	//----- nvinfo : EIATTR_REGCOUNT
	.align		4
.L_325:
        /*06a8*/ 	.byte	0x04, 0x2f
        /*06aa*/ 	.short	(.L_327 - .L_326)
	.align		4
.L_326:
        /*06ac*/ 	.word	index@(_ZN4vllm31rms_norm_per_block_quant_kernelIN3c104HalfEaLb0ELb0ELi64EEEvPT0_PfPKT_S8_PKffiiPS6_l)
        /*06b0*/ 	.word	0x00000020


	//----- nvinfo : EIATTR_FRAME_SIZE
	.align		4
.L_327:
        /*06b4*/ 	.byte	0x04, 0x11
        /*06b6*/ 	.short	(.L_329 - .L_328)
	.align		4
.L_328:
        /*06b8*/ 	.word	index@($__internal_41_$__cuda_sm20_div_u64)
        /*06bc*/ 	.word	0x00000000


	//----- nvinfo : EIATTR_FRAME_SIZE
	.align		4
.L_329:
        /*06c0*/ 	.byte	0x04, 0x11
        /*06c2*/ 	.short	(.L_331 - .L_330)
	.align		4
.L_330:
        /*06c4*/ 	.word	index@($__internal_40_$__cuda_sm20_div_s64)
        /*06c8*/ 	.word	0x00000000


	//----- nvinfo : EIATTR_FRAME_SIZE
	.align		4
.L_331:
        /*06cc*/ 	.byte	0x04, 0x11
        /*06ce*/ 	.short	(.L_333 - .L_332)
	.align		4
.L_332:
        /*06d0*/ 	.word	index@(_ZN4vllm31rms_norm_per_block_quant_kernelIN3c104HalfEaLb0ELb0ELi64EEEvPT0_PfPKT_S8_PKffiiPS6_l)
        /*06d4*/ 	.word	0x00000000


	//----- nvinfo : EIATTR_REGCOUNT
	.align		4
.L_333:
        /*06d8*/ 	.byte	0x04, 0x2f
        /*06da*/ 	.short	(.L_335 - .L_334)
	.align		4
.L_334:
        /*06dc*/ 	.word	index@(_ZN4vllm31rms_norm_per_block_quant_kernelIN3c108BFloat16ENS1_13Float8_e4m3fnELb1ELb1ELi128EEEvPT0_PfPKT_S9_PKffiiPS7_l)
        /*06e0*/ 	.word	0x00000020


	//----- nvinfo : EIATTR_FRAME_SIZE
	.align		4
.L_335:
        /*06e4*/ 	.byte	0x04, 0x11
        /*06e6*/ 	.short	(.L_337 - .L_336)
	.align		4
.L_336:
        /*06e8*/ 	.word	index@($__internal_39_$__cuda_sm20_rem_s64)
        /*06ec*/ 	.word	0x00000000


	//----- nvinfo : EIATTR_FRAME_SIZE
	.align		4
.L_337:
        /*06f0*/ 	.byte	0x04, 0x11
        /*06f2*/ 	.short	(.L_339 - .L_338)
	.align		4
.L_338:
        /*06f4*/ 	.word	index@($__internal_38_$__cuda_sm20_div_u64)
        /*06f8*/ 	.word	0x00000000


	//----- nvinfo : EIATTR_FRAME_SIZE
	.align		4
.L_339:
        /*06fc*/ 	.byte	0x04, 0x11
        /*06fe*/ 	.short	(.L_341 - .L_340)
	.align		4
.L_340:
        /*0700*/ 	.word	index@($__internal_37_$__cuda_sm20_div_s64)
        /*0704*/ 	.word	0x00000000


	//----- nvinfo : EIATTR_FRAME_SIZE
	.align		4
.L_341:
        /*0708*/ 	.byte	0x04, 0x11
        /*070a*/ 	.short	(.L_343 - .L_342)
	.align		4
.L_342:
        /*070c*/ 	.word	index@(_ZN4vllm31rms_norm_per_block_quant_kernelIN3c108BFloat16ENS1_13Float8_e4m3fnELb1ELb1ELi128EEEvPT0_PfPKT_S9_PKffiiPS7_l)
        /*0710*/ 	.word	0x00000000


	//----- nvinfo : EIATTR_REGCOUNT
	.align		4
.L_343:
        /*0714*/ 	.byte	0x04, 0x2f
        /*0716*/ 	.short	(.L_345 - .L_344)
	.align		4
.L_344:
        /*0718*/ 	.word	index@(_ZN4vllm31rms_norm_per_block_quant_kernelIN3c108BFloat16EaLb1ELb1ELi128EEEvPT0_PfPKT_S8_PKffiiPS6_l)
        /*071c*/ 	.word	0x00000020


	//----- nvinfo : EIATTR_FRAME_SIZE
	.align		4
.L_345:
        /*0720*/ 	.byte	0x04, 0x11
        /*0722*/ 	.short	(.L_347 - .L_346)
	.align		4
.L_346:
        /*0724*/ 	.word	index@($__internal_36_$__cuda_sm20_rem_s64)
        /*0728*/ 	.word	0x00000000


	//----- nvinfo : EIATTR_FRAME_SIZE
	.align		4
.L_347:
        /*072c*/ 	.byte	0x04, 0x11
        /*072e*/ 	.short	(.L_349 - .L_348)
	.align		4
.L_348:
        /*0730*/ 	.word	index@($__internal_35_$__cuda_sm20_div_u64)
        /*0734*/ 	.word	0x00000000


	//----- nvinfo : EIATTR_FRAME_SIZE
	.align		4
.L_349:
        /*0738*/ 	.byte	0x04, 0x11
        /*073a*/ 	.short	(.L_351 - .L_350)
	.align		4
.L_350:
        /*073c*/ 	.word	index@($__internal_34_$__cuda_sm20_div_s64)
        /*0740*/ 	.word	0x00000000


	//----- nvinfo : EIATTR_FRAME_SIZE
	.align		4
.L_351:
        /*0744*/ 	.byte	0x04, 0x11
        /*0746*/ 	.short	(.L_353 - .L_352)
	.align		4
.L_352:
        /*0748*/ 	.word	index@(_ZN4vllm31rms_norm_per_block_quant_kernelIN3c108BFloat16EaLb1ELb1ELi128EEEvPT0_PfPKT_S8_PKffiiPS6_l)
        /*074c*/ 	.word	0x00000000


	//----- nvinfo : EIATTR_REGCOUNT
	.align		4
.L_353:
        /*0750*/ 	.byte	0x04, 0x2f
        /*0752*/ 	.short	(.L_355 - .L_354)
	.align		4
.L_354:
        /*0754*/ 	.word	index@(_ZN4vllm31rms_norm_per_block_quant_kernelIN3c108BFloat16ENS1_13Float8_e4m3fnELb1ELb0ELi128EEEvPT0_PfPKT_S9_PKffiiPS7_l)
        /*0758*/ 	.word	0x00000028


	//----- nvinfo : EIATTR_FRAME_SIZE
	.align		4
.L_355:
        /*075c*/ 	.byte	0x04, 0x11
        /*075e*/ 	.short	(.L_357 - .L_356)
	.align		4
.L_356:
        /*0760*/ 	.word	index@($__internal_33_$__cuda_sm20_div_u64)
        /*0764*/ 	.word	0x00000000


	//----- nvinfo : EIATTR_FRAME_SIZE
	.align		4
.L_357:
        /*0768*/ 	.byte	0x04, 0x11
        /*076a*/ 	.short	(.L_359 - .L_358)
	.align		4
.L_358:
        /*076c*/ 	.word	index@($__internal_32_$__cuda_sm20_div_s64)
        /*0770*/ 	.word	0x00000000


	//----- nvinfo : EIATTR_FRAME_SIZE
	.align		4
.L_359:
        /*0774*/ 	.byte	0x04, 0x11
        /*0776*/ 	.short	(.L_361 - .L_360)
	.align		4
.L_360:
        /*0778*/ 	.word	index@(_ZN4vllm31rms_norm_per_block_quant_kernelIN3c108BFloat16ENS1_13Float8_e4m3fnELb1ELb0ELi128EEEvPT0_PfPKT_S9_PKffiiPS7_l)
        /*077c*/ 	.word	0x00000000


	//----- nvinfo : EIATTR_REGCOUNT
	.align		4
.L_361:
        /*0780*/ 	.byte	0x04, 0x2f
        /*0782*/ 	.short	(.L_363 - .L_362)
	.align		4
.L_362:
        /*0784*/ 	.word	index@(_ZN4vllm31rms_norm_per_block_quant_kernelIN3c108BFloat16EaLb1ELb0ELi128EEEvPT0_PfPKT_S8_PKffiiPS6_l)
        /*0788*/ 	.word	0x00000028


	//----- nvinfo : EIATTR_FRAME_SIZE
	.align		4
.L_363:
        /*078c*/ 	.byte	0x04, 0x11
        /*078e*/ 	.short	(.L_365 - .L_364)
	.align		4
.L_364:
        /*0790*/ 	.word	index@($__internal_31_$__cuda_sm20_div_u64)
        /*0794*/ 	.word	0x00000000


	//----- nvinfo : EIATTR_FRAME_SIZE
	.align		4
.L_365:
        /*0798*/ 	.byte	0x04, 0x11
        /*079a*/ 	.short	(.L_367 - .L_366)
	.align		4
.L_366:
        /*079c*/ 	.word	index@($__internal_30_$__cuda_sm20_div_s64)
        /*07a0*/ 	.word	0x00000000


	//----- nvinfo : EIATTR_FRAME_SIZE
	.align		4
.L_367:
        /*07a4*/ 	.byte	0x04, 0x11
        /*07a6*/ 	.short	(.L_369 - .L_368)
	.align		4
.L_368:
        /*07a8*/ 	.word	index@(_ZN4vllm31rms_norm_per_block_quant_kernelIN3c108BFloat16EaLb1ELb0ELi128EEEvPT0_PfPKT_S8_PKffiiPS6_l)
        /*07ac*/ 	.word	0x00000000


	//----- nvinfo : EIATTR_REGCOUNT
	.align		4
.L_369:
        /*07b0*/ 	.byte	0x04, 0x2f
        /*07b2*/ 	.short	(.L_371 - .L_370)
	.align		4
.L_370:
        /*07b4*/ 	.word	index@(_ZN4vllm31rms_norm_per_block_quant_kernelIN3c108BFloat16ENS1_13Float8_e4m3fnELb0ELb1ELi128EEEvPT0_PfPKT_S9_PKffiiPS7_l)
        /*07b8*/ 	.word	0x00000028


	//----- nvinfo : EIATTR_FRAME_SIZE
	.align		4
.L_371:
        /*07bc*/ 	.byte	0x04, 0x11
        /*07be*/ 	.short	(.L_373 - .L_372)
	.align		4
.L_372:
        /*07c0*/ 	.word	index@($__internal_29_$__cuda_sm20_rem_s64)
        /*07c4*/ 	.word	0x00000000


	//----- nvinfo : EIATTR_FRAME_SIZE
	.align		4
.L_373:
        /*07c8*/ 	.byte	0x04, 0x11
        /*07ca*/ 	.short	(.L_375 - .L_374)
	.align		4
.L_374:
        /*07cc*/ 	.word	index@($__internal_28_$__cuda_sm20_div_u64)
        /*07d0*/ 	.word	0x00000000


	//----- nvinfo : EIATTR_FRAME_SIZE
	.align		4
.L_375:
        /*07d4*/ 	.byte	0x04, 0x11
        /*07d6*/ 	.short	(.L_377 - .L_376)
	.align		4
.L_376:
        /*07d8*/ 	.word	index@($__internal_27_$__cuda_sm20_div_s64)
        /*07dc*/ 	.word	0x00000000


	//----- nvinfo : EIATTR_FRAME_SIZE
	.align		4
.L_377:
        /*07e0*/ 	.byte	0x04, 0x11
        /*07e2*/ 	.short	(.L_379 - .L_378)
	.align		4
.L_378:
        /*07e4*/ 	.word	index@(_ZN4vllm31rms_norm_per_block_quant_kernelIN3c108BFloat16ENS1_13Float8_e4m3fnELb0ELb1ELi128EEEvPT0_PfPKT_S9_PKffiiPS7_l)
        /*07e8*/ 	.word	0x00000000


	//----- nvinfo : EIATTR_REGCOUNT
	.align		4
.L_379:
        /*07ec*/ 	.byte	0x04, 0x2f
        /*07ee*/ 	.short	(.L_381 - .L_380)
	.align		4
.L_380:
        /*07f0*/ 	.word	index@(_ZN4vllm31rms_norm_per_block_quant_kernelIN3c108BFloat16EaLb0ELb1ELi128EEEvPT0_PfPKT_S8_PKffiiPS6_l)
        /*07f4*/ 	.word	0x00000028


	//----- nvinfo : EIATTR_FRAME_SIZE
	.align		4
.L_381:
        /*07f8*/ 	.byte	0x04, 0x11
        /*07fa*/ 	.short	(.L_383 - .L_382)
	.align		4
.L_382:
        /*07fc*/ 	.word	index@($__internal_26_$__cuda_sm20_rem_s64)
        /*0800*/ 	.word	0x00000000


	//----- nvinfo : EIATTR_FRAME_SIZE
	.align		4
.L_383:
        /*0804*/ 	.byte	0x04, 0x11
        /*0806*/ 	.short	(.L_385 - .L_384)
	.align		4
.L_384:
        /*0808*/ 	.word	index@($__internal_25_$__cuda_sm20_div_u64)
        /*080c*/ 	.word	0x00000000


	//----- nvinfo : EIATTR_FRAME_SIZE
	.align		4
.L_385:
        /*0810*/ 	.byte	0x04, 0x11
        /*0812*/ 	.short	(.L_387 - .L_386)
	.align		4
.L_386:
        /*0814*/ 	.word	index@($__internal_24_$__cuda_sm20_div_s64)
        /*0818*/ 	.word	0x00000000


	//----- nvinfo : EIATTR_FRAME_SIZE
	.align		4
.L_387:
        /*081c*/ 	.byte	0x04, 0x11
        /*081e*/ 	.short	(.L_389 - .L_388)
	.align		4
.L_388:
        /*0820*/ 	.word	index@(_ZN4vllm31rms_norm_per_block_quant_kernelIN3c108BFloat16EaLb0ELb1ELi128EEEvPT0_PfPKT_S8_PKffiiPS6_l)
        /*0824*/ 	.word	0x00000000


	//----- nvinfo : EIATTR_REGCOUNT
	.align		4
.L_389:
        /*0828*/ 	.byte	0x04, 0x2f
        /*082a*/ 	.short	(.L_391 - .L_390)
	.align		4
.L_390:
        /*082c*/ 	.word	index@(_ZN4vllm31rms_norm_per_block_quant_kernelIN3c108BFloat16ENS1_13Float8_e4m3fnELb0ELb0ELi128EEEvPT0_PfPKT_S9_PKffiiPS7_l)
        /*0830*/ 	.word	0x00000020


	//----- nvinfo : EIATTR_FRAME_SIZE
	.align		4
.L_391:
        /*0834*/ 	.byte	0x04, 0x11
        /*0836*/ 	.short	(.L_393 - .L_392)
	.align		4
.L_392:
        /*0838*/ 	.word	index@($__internal_23_$__cuda_sm20_div_u64)
        /*083c*/ 	.word	0x00000000


	//----- nvinfo : EIATTR_FRAME_SIZE
	.align		4
.L_393:
        /*0840*/ 	.byte	0x04, 0x11
        /*0842*/ 	.short	(.L_395 - .L_394)
	.align		4
.L_394:
        /*0844*/ 	.word	index@($__internal_22_$__cuda_sm20_div_s64)
        /*0848*/ 	.word	0x00000000


	//----- nvinfo : EIATTR_FRAME_SIZE
	.align		4
.L_395:
        /*084c*/ 	.byte	0x04, 0x11
        /*084e*/ 	.short	(.L_397 - .L_396)
	.align		4
.L_396:
        /*0850*/ 	.word	index@(_ZN4vllm31rms_norm_per_block_quant_kernelIN3c108BFloat16ENS1_13Float8_e4m3fnELb0ELb0ELi128EEEvPT0_PfPKT_S9_PKffiiPS7_l)
        /*0854*/ 	.word	0x00000000


	//----- nvinfo : EIATTR_REGCOUNT
	.align		4
.L_397:
        /*0858*/ 	.byte	0x04, 0x2f
        /*085a*/ 	.short	(.L_399 - .L_398)
	.align		4
.L_398:
        /*085c*/ 	.word	index@(_ZN4vllm31rms_norm_per_block_quant_kernelIN3c108BFloat16EaLb0ELb0ELi128EEEvPT0_PfPKT_S8_PKffiiPS6_l)
        /*0860*/ 	.word	0x00000020


	//----- nvinfo : EIATTR_FRAME_SIZE
	.align		4
.L_399:
        /*0864*/ 	.byte	0x04, 0x11
        /*0866*/ 	.short	(.L_401 - .L_400)
	.align		4
.L_400:
        /*0868*/ 	.word	index@($__internal_21_$__cuda_sm20_div_u64)
        /*086c*/ 	.word	0x00000000


	//----- nvinfo : EIATTR_FRAME_SIZE
	.align		4
.L_401:
        /*0870*/ 	.byte	0x04, 0x11
        /*0872*/ 	.short	(.L_403 - .L_402)
	.align		4
.L_402:
        /*0874*/ 	.word	index@($__internal_20_$__cuda_sm20_div_s64)
        /*0878*/ 	.word	0x00000000


	//----- nvinfo : EIATTR_FRAME_SIZE
	.align		4
.L_403:
        /*087c*/ 	.byte	0x04, 0x11
        /*087e*/ 	.short	(.L_405 - .L_404)
	.align		4
.L_404:
        /*0880*/ 	.word	index@(_ZN4vllm31rms_norm_per_block_quant_kernelIN3c108BFloat16EaLb0ELb0ELi128EEEvPT0_PfPKT_S8_PKffiiPS6_l)
        /*0884*/ 	.word	0x00000000


	//----- nvinfo : EIATTR_REGCOUNT
	.align		4
.L_405:
        /*0888*/ 	.byte	0x04, 0x2f
        /*088a*/ 	.short	(.L_407 - .L_406)
	.align		4
.L_406:
        /*088c*/ 	.word	index@(_ZN4vllm31rms_norm_per_block_quant_kernelIN3c108BFloat16ENS1_13Float8_e4m3fnELb1ELb1ELi64EEEvPT0_PfPKT_S9_PKffiiPS7_l)
        /*0890*/ 	.word	0x00000020


	//----- nvinfo : EIATTR_FRAME_SIZE
	.align		4
.L_407:
        /*0894*/ 	.byte	0x04, 0x11
        /*0896*/ 	.short	(.L_409 - .L_408)
	.align		4
.L_408:
        /*0898*/ 	.word	index@($__internal_19_$__cuda_sm20_rem_s64)
        /*089c*/ 	.word	0x00000000


	//----- nvinfo : EIATTR_FRAME_SIZE
	.align		4
.L_409:
        /*08a0*/ 	.byte	0x04, 0x11
        /*08a2*/ 	.short	(.L_411 - .L_410)
	.align		4
.L_410:
        /*08a4*/ 	.word	index@($__internal_18_$__cuda_sm20_div_u64)
        /*08a8*/ 	.word	0x00000000


	//----- nvinfo : EIATTR_FRAME_SIZE
	.align		4
.L_411:
        /*08ac*/ 	.byte	0x04, 0x11
        /*08ae*/ 	.short	(.L_413 - .L_412)
	.align		4
.L_412:
        /*08b0*/ 	.word	index@($__internal_17_$__cuda_sm20_div_s64)
        /*08b4*/ 	.word	0x00000000


	//----- nvinfo : EIATTR_FRAME_SIZE
	.align		4
.L_413:
        /*08b8*/ 	.byte	0x04, 0x11
        /*08ba*/ 	.short	(.L_415 - .L_414)
	.align		4
.L_414:
        /*08bc*/ 	.word	index@(_ZN4vllm31rms_norm_per_block_quant_kernelIN3c108BFloat16ENS1_13Float8_e4m3fnELb1ELb1ELi64EEEvPT0_PfPKT_S9_PKffiiPS7_l)
        /*08c0*/ 	.word	0x00000000


	//----- nvinfo : EIATTR_REGCOUNT
	.align		4
.L_415:
        /*08c4*/ 	.byte	0x04, 0x2f
        /*08c6*/ 	.short	(.L_417 - .L_416)
	.align		4
.L_416:
        /*08c8*/ 	.word	index@(_ZN4vllm31rms_norm_per_block_quant_kernelIN3c108BFloat16EaLb1ELb1ELi64EEEvPT0_PfPKT_S8_PKffiiPS6_l)
        /*08cc*/ 	.word	0x00000020


	//----- nvinfo : EIATTR_FRAME_SIZE
	.align		4
.L_417:
        /*08d0*/ 	.byte	0x04, 0x11
        /*08d2*/ 	.short	(.L_419 - .L_418)
	.align		4
.L_418:
        /*08d4*/ 	.word	index@($__internal_16_$__cuda_sm20_rem_s64)
        /*08d8*/ 	.word	0x00000000


	//----- nvinfo : EIATTR_FRAME_SIZE
	.align		4
.L_419:
        /*08dc*/ 	.byte	0x04, 0x11
        /*08de*/ 	.short	(.L_421 - .L_420)
	.align		4
.L_420:
        /*08e0*/ 	.word	index@($__internal_15_$__cuda_sm20_div_u64)
        /*08e4*/ 	.word	0x00000000


	//----- nvinfo : EIATTR_FRAME_SIZE
	.align		4
.L_421:
        /*08e8*/ 	.byte	0x04, 0x11
        /*08ea*/ 	.short	(.L_423 - .L_422)
	.align		4
.L_422:
        /*08ec*/ 	.word	index@($__internal_14_$__cuda_sm20_div_s64)
        /*08f0*/ 	.word	0x00000000


	//----- nvinfo : EIATTR_FRAME_SIZE
	.align		4
.L_423:
        /*08f4*/ 	.byte	0x04, 0x11
        /*08f6*/ 	.short	(.L_425 - .L_424)
	.align		4
.L_424:
        /*08f8*/ 	.word	index@(_ZN4vllm31rms_norm_per_block_quant_kernelIN3c108BFloat16EaLb1ELb1ELi64EEEvPT0_PfPKT_S8_PKffiiPS6_l)
        /*08fc*/ 	.word	0x00000000


	//----- nvinfo : EIATTR_REGCOUNT
	.align		4
.L_425:
        /*0900*/ 	.byte	0x04, 0x2f
        /*0902*/ 	.short	(.L_427 - .L_426)
	.align		4
.L_426:
        /*0904*/ 	.word	index@(_ZN4vllm31rms_norm_per_block_quant_kernelIN3c108BFloat16ENS1_13Float8_e4m3fnELb1ELb0ELi64EEEvPT0_PfPKT_S9_PKffiiPS7_l)
        /*0908*/ 	.word	0x00000028


	//----- nvinfo : EIATTR_FRAME_SIZE
	.align		4
.L_427:
        /*090c*/ 	.byte	0x04, 0x11
        /*090e*/ 	.short	(.L_429 - .L_428)
	.align		4
.L_428:
        /*0910*/ 	.word	index@($__internal_13_$__cuda_sm20_div_u64)
        /*0914*/ 	.word	0x00000000


	//----- nvinfo : EIATTR_FRAME_SIZE
	.align		4
.L_429:
        /*0918*/ 	.byte	0x04, 0x11
        /*091a*/ 	.short	(.L_431 - .L_430)
	.align		4
.L_430:
        /*091c*/ 	.word	index@($__internal_12_$__cuda_sm20_div_s64)
        /*0920*/ 	.word	0x00000000


	//----- nvinfo : EIATTR_FRAME_SIZE
	.align		4
.L_431:
        /*0924*/ 	.byte	0x04, 0x11
        /*0926*/ 	.short	(.L_433 - .L_432)
	.align		4
.L_432:
        /*0928*/ 	.word	index@(_ZN4vllm31rms_norm_per_block_quant_kernelIN3c108BFloat16ENS1_13Float8_e4m3fnELb1ELb0ELi64EEEvPT0_PfPKT_S9_PKffiiPS7_l)
        /*092c*/ 	.word	0x00000000


	//----- nvinfo : EIATTR_REGCOUNT
	.align		4
.L_433:
        /*0930*/ 	.byte	0x04, 0x2f
        /*0932*/ 	.short	(.L_435 - .L_434)
	.align		4
.L_434:
        /*0934*/ 	.word	index@(_ZN4vllm31rms_norm_per_block_quant_kernelIN3c108BFloat16EaLb1ELb0ELi64EEEvPT0_PfPKT_S8_PKffiiPS6_l)
        /*0938*/ 	.word	0x00000028


	//----- nvinfo : EIATTR_FRAME_SIZE
	.align		4
.L_435:
        /*093c*/ 	.byte	0x04, 0x11
        /*093e*/ 	.short	(.L_437 - .L_436)
	.align		4
.L_436:
        /*0940*/ 	.word	index@($__internal_11_$__cuda_sm20_div_u64)
        /*0944*/ 	.word	0x00000000


	//----- nvinfo : EIATTR_FRAME_SIZE
	.align		4
.L_437:
        /*0948*/ 	.byte	0x04, 0x11
        /*094a*/ 	.short	(.L_439 - .L_438)
	.align		4
.L_438:
        /*094c*/ 	.word	index@($__internal_10_$__cuda_sm20_div_s64)
        /*0950*/ 	.word	0x00000000


	//----- nvinfo : EIATTR_FRAME_SIZE
	.align		4
.L_439:
        /*0954*/ 	.byte	0x04, 0x11
        /*0956*/ 	.short	(.L_441 - .L_440)
	.align		4
.L_440:
        /*0958*/ 	.word	index@(_ZN4vllm31rms_norm_per_block_quant_kernelIN3c108BFloat16EaLb1ELb0ELi64EEEvPT0_PfPKT_S8_PKffiiPS6_l)
        /*095c*/ 	.word	0x00000000


	//----- nvinfo : EIATTR_REGCOUNT
	.align		4
.L_441:
        /*0960*/ 	.byte	0x04, 0x2f
        /*0962*/ 	.short	(.L_443 - .L_442)
	.align		4
.L_442:
        /*0964*/ 	.word	index@(_ZN4vllm31rms_norm_per_block_quant_kernelIN3c108BFloat16ENS1_13Float8_e4m3fnELb0ELb1ELi64EEEvPT0_PfPKT_S9_PKffiiPS7_l)
        /*0968*/ 	.word	0x00000028


	//----- nvinfo : EIATTR_FRAME_SIZE
	.align		4
.L_443:
        /*096c*/ 	.byte	0x04, 0x11
        /*096e*/ 	.short	(.L_445 - .L_444)
	.align		4
.L_444:
        /*0970*/ 	.word	index@($__internal_9_$__cuda_sm20_rem_s64)
        /*0974*/ 	.word	0x00000000


	//----- nvinfo : EIATTR_FRAME_SIZE
	.align		4
.L_445:
        /*0978*/ 	.byte	0x04, 0x11
        /*097a*/ 	.short	(.L_447 - .L_446)
	.align		4
.L_446:
        /*097c*/ 	.word	index@($__internal_8_$__cuda_sm20_div_u64)
        /*0980*/ 	.word	0x00000000


	//----- nvinfo : EIATTR_FRAME_SIZE
	.align		4
.L_447:
        /*0984*/ 	.byte	0x04, 0x11
        /*0986*/ 	.short	(.L_449 - .L_448)
	.align		4
.L_448:
        /*0988*/ 	.word	index@($__internal_7_$__cuda_sm20_div_s64)
        /*098c*/ 	.word	0x00000000


	//----- nvinfo : EIATTR_FRAME_SIZE
	.align		4
.L_449:
        /*0990*/ 	.byte	0x04, 0x11
        /*0992*/ 	.short	(.L_451 - .L_450)
	.align		4
.L_450:
        /*0994*/ 	.word	index@(_ZN4vllm31rms_norm_per_block_quant_kernelIN3c108BFloat16ENS1_13Float8_e4m3fnELb0ELb1ELi64EEEvPT0_PfPKT_S9_PKffiiPS7_l)
        /*0998*/ 	.word	0x00000000


	//----- nvinfo : EIATTR_REGCOUNT
	.align		4
.L_451:
        /*099c*/ 	.byte	0x04, 0x2f
        /*099e*/ 	.short	(.L_453 - .L_452)
	.align		4
.L_452:
        /*09a0*/ 	.word	index@(_ZN4vllm31rms_norm_per_block_quant_kernelIN3c108BFloat16EaLb0ELb1ELi64EEEvPT0_PfPKT_S8_PKffiiPS6_l)
        /*09a4*/ 	.word	0x00000028


	//----- nvinfo : EIATTR_FRAME_SIZE
	.align		4
.L_453:
        /*09a8*/ 	.byte	0x04, 0x11
        /*09aa*/ 	.short	(.L_455 - .L_454)
	.align		4
.L_454:
        /*09ac*/ 	.word	index@($__internal_6_$__cuda_sm20_rem_s64)
        /*09b0*/ 	.word	0x00000000


	//----- nvinfo : EIATTR_FRAME_SIZE
	.align		4
.L_455:
        /*09b4*/ 	.byte	0x04, 0x11
        /*09b6*/ 	.short	(.L_457 - .L_456)
	.align		4
.L_456:
        /*09b8*/ 	.word	index@($__internal_5_$__cuda_sm20_div_u64)
        /*09bc*/ 	.word	0x00000000


	//----- nvinfo : EIATTR_FRAME_SIZE
	.align		4
.L_457:
        /*09c0*/ 	.byte	0x04, 0x11
        /*09c2*/ 	.short	(.L_459 - .L_458)
	.align		4
.L_458:
        /*09c4*/ 	.word	index@($__internal_4_$__cuda_sm20_div_s64)
        /*09c8*/ 	.word	0x00000000


	//----- nvinfo : EIATTR_FRAME_SIZE
	.align		4
.L_459:
        /*09cc*/ 	.byte	0x04, 0x11
        /*09ce*/ 	.short	(.L_461 - .L_460)
	.align		4
.L_460:
        /*09d0*/ 	.word	index@(_ZN4vllm31rms_norm_per_block_quant_kernelIN3c108BFloat16EaLb0ELb1ELi64EEEvPT0_PfPKT_S8_PKffiiPS6_l)
        /*09d4*/ 	.word	0x00000000


	//----- nvinfo : EIATTR_REGCOUNT
	.align		4
.L_461:
        /*09d8*/ 	.byte	0x04, 0x2f
        /*09da*/ 	.short	(.L_463 - .L_462)
	.align		4
.L_462:
        /*09dc*/ 	.word	index@(_ZN4vllm31rms_norm_per_block_quant_kernelIN3c108BFloat16ENS1_13Float8_e4m3fnELb0ELb0ELi64EEEvPT0_PfPKT_S9_PKffiiPS7_l)
        /*09e0*/ 	.word	0x00000020


	//----- nvinfo : EIATTR_FRAME_SIZE
	.align		4
.L_463:
        /*09e4*/ 	.byte	0x04, 0x11
        /*09e6*/ 	.short	(.L_465 - .L_464)
	.align		4
.L_464:
        /*09e8*/ 	.word	index@($__internal_3_$__cuda_sm20_div_u64)
        /*09ec*/ 	.word	0x00000000


	//----- nvinfo : EIATTR_FRAME_SIZE
	.align		4
.L_465:
        /*09f0*/ 	.byte	0x04, 0x11
        /*09f2*/ 	.short	(.L_467 - .L_466)
	.align		4
.L_466:
        /*09f4*/ 	.word	index@($__internal_2_$__cuda_sm20_div_s64)
        /*09f8*/ 	.word	0x00000000


	//----- nvinfo : EIATTR_FRAME_SIZE
	.align		4
.L_467:
        /*09fc*/ 	.byte	0x04, 0x11
        /*09fe*/ 	.short	(.L_469 - .L_468)
	.align		4
.L_468:
        /*0a00*/ 	.word	index@(_ZN4vllm31rms_norm_per_block_quant_kernelIN3c108BFloat16ENS1_13Float8_e4m3fnELb0ELb0ELi64EEEvPT0_PfPKT_S9_PKffiiPS7_l)
        /*0a04*/ 	.word	0x00000000


	//----- nvinfo : EIATTR_REGCOUNT
	.align		4
.L_469:
        /*0a08*/ 	.byte	0x04, 0x2f
        /*0a0a*/ 	.short	(.L_471 - .L_470)
	.align		4
.L_470:
        /*0a0c*/ 	.word	index@(_ZN4vllm31rms_norm_per_block_quant_kernelIN3c108BFloat16EaLb0ELb0ELi64EEEvPT0_PfPKT_S8_PKffiiPS6_l)
        /*0a10*/ 	.word	0x00000020


	//----- nvinfo : EIATTR_FRAME_SIZE
	.align		4
.L_471:
        /*0a14*/ 	.byte	0x04, 0x11
        /*0a16*/ 	.short	(.L_473 - .L_472)
	.align		4
.L_472:
        /*0a18*/ 	.word	index@($__internal_1_$__cuda_sm20_div_u64)
        /*0a1c*/ 	.word	0x00000000


	//----- nvinfo : EIATTR_FRAME_SIZE
	.align		4
.L_473:
        /*0a20*/ 	.byte	0x04, 0x11
        /*0a22*/ 	.short	(.L_475 - .L_474)
	.align		4
.L_474:
        /*0a24*/ 	.word	index@($__internal_0_$__cuda_sm20_div_s64)
        /*0a28*/ 	.word	0x00000000


	//----- nvinfo : EIATTR_FRAME_SIZE
	.align		4
.L_475:
        /*0a2c*/ 	.byte	0x04, 0x11
        /*0a2e*/ 	.short	(.L_477 - .L_476)
	.align		4
.L_476:
        /*0a30*/ 	.word	index@(_ZN4vllm31rms_norm_per_block_quant_kernelIN3c108BFloat16EaLb0ELb0ELi64EEEvPT0_PfPKT_S8_PKffiiPS6_l)
        /*0a34*/ 	.word	0x00000000


	//----- nvinfo : EIATTR_REGCOUNT
	.align		4
.L_477:
        /*0a38*/ 	.byte	0x04, 0x2f
        /*0a3a*/ 	.short	(.L_479 - .L_478)
	.align		4
.L_478:
        /*0a3c*/ 	.word	index@(_ZN4vllm39rms_norm_dynamic_per_token_quant_kernelIfN3c1013Float8_e4m3fnELb1EEEvPT0_PfPKT_S8_PKffiiPS6_)
        /*0a40*/ 	.word	0x00000020


	//----- nvinfo : EIATTR_FRAME_SIZE
	.align		4
.L_479:
        /*0a44*/ 	.byte	0x04, 0x11
        /*0a46*/ 	.short	(.L_481 - .L_480)
	.align		4
.L_480:
        /*0a48*/ 	.word	index@(_ZN4vllm39rms_norm_dynamic_per_token_quant_kernelIfN3c1013Float8_e4m3fnELb1EEEvPT0_PfPKT_S8_PKffiiPS6_)
        /*0a4c*/ 	.word	0x00000000


	//----- nvinfo : EIATTR_REGCOUNT
	.align		4
.L_481:
        /*0a50*/ 	.byte	0x04, 0x2f
        /*0a52*/ 	.short	(.L_483 - .L_482)
	.align		4
.L_482:
        /*0a54*/ 	.word	index@(_ZN4vllm39rms_norm_dynamic_per_token_quant_kernelIfaLb1EEEvPT0_PfPKT_S6_PKffiiPS4_)
        /*0a58*/ 	.word	0x00000020


	//----- nvinfo : EIATTR_FRAME_SIZE
	.align		4
.L_483:
        /*0a5c*/ 	.byte	0x04, 0x11
        /*0a5e*/ 	.short	(.L_485 - .L_484)
	.align		4
.L_484:
        /*0a60*/ 	.word	index@(_ZN4vllm39rms_norm_dynamic_per_token_quant_kernelIfaLb1EEEvPT0_PfPKT_S6_PKffiiPS4_)
        /*0a64*/ 	.word	0x00000000


	//----- nvinfo : EIATTR_REGCOUNT
	.align		4
.L_485:
        /*0a68*/ 	.byte	0x04, 0x2f
        /*0a6a*/ 	.short	(.L_487 - .L_486)
	.align		4
.L_486:
        /*0a6c*/ 	.word	index@(_ZN4vllm39rms_norm_dynamic_per_token_quant_kernelIfN3c1013Float8_e4m3fnELb0EEEvPT0_PfPKT_S8_PKffiiPS6_)
        /*0a70*/ 	.word	0x0000001a


	//----- nvinfo : EIATTR_FRAME_SIZE
	.align		4
.L_487:
        /*0a74*/ 	.byte	0x04, 0x11
        /*0a76*/ 	.short	(.L_489 - .L_488)
	.align		4
.L_488:
        /*0a78*/ 	.word	index@(_ZN4vllm39rms_norm_dynamic_per_token_quant_kernelIfN3c1013Float8_e4m3fnELb0EEEvPT0_PfPKT_S8_PKffiiPS6_)
        /*0a7c*/ 	.word	0x00000000


	//----- nvinfo : EIATTR_REGCOUNT
	.align		4
.L_489:
        /*0a80*/ 	.byte	0x04, 0x2f
        /*0a82*/ 	.short	(.L_491 - .L_490)
	.align		4
.L_490:
        /*0a84*/ 	.word	index@(_ZN4vllm39rms_norm_dynamic_per_token_quant_kernelIfaLb0EEEvPT0_PfPKT_S6_PKffiiPS4_)
        /*0a88*/ 	.word	0x0000001a


	//----- nvinfo : EIATTR_FRAME_SIZE
	.align		4
.L_491:
        /*0a8c*/ 	.byte	0x04, 0x11
        /*0a8e*/ 	.short	(.L_493 - .L_492)
	.align		4
.L_492:
        /*0a90*/ 	.word	index@(_ZN4vllm39rms_norm_dynamic_per_token_quant_kernelIfaLb0EEEvPT0_PfPKT_S6_PKffiiPS4_)
        /*0a94*/ 	.word	0x00000000


	//----- nvinfo : EIATTR_REGCOUNT
	.align		4
.L_493:
        /*0a98*/ 	.byte	0x04, 0x2f
        /*0a9a*/ 	.short	(.L_495 - .L_494)
	.align		4
.L_494:
        /*0a9c*/ 	.word	index@(_ZN4vllm39rms_norm_dynamic_per_token_quant_kernelIN3c104HalfENS1_13Float8_e4m3fnELb1EEEvPT0_PfPKT_S9_PKffiiPS7_)
        /*0aa0*/ 	.word	0x00000020


	//----- nvinfo : EIATTR_FRAME_SIZE
	.align		4
.L_495:
        /*0aa4*/ 	.byte	0x04, 0x11
        /*0aa6*/ 	.short	(.L_497 - .L_496)
	.align		4
.L_496:
        /*0aa8*/ 	.word	index@(_ZN4vllm39rms_norm_dynamic_per_token_quant_kernelIN3c104HalfENS1_13Float8_e4m3fnELb1EEEvPT0_PfPKT_S9_PKffiiPS7_)
        /*0aac*/ 	.word	0x00000000


	//----- nvinfo : EIATTR_REGCOUNT
	.align		4
.L_497:
        /*0ab0*/ 	.byte	0x04, 0x2f
        /*0ab2*/ 	.short	(.L_499 - .L_498)
	.align		4
.L_498:
        /*0ab4*/ 	.word	index@(_ZN4vllm39rms_norm_dynamic_per_token_quant_kernelIN3c104HalfEaLb1EEEvPT0_PfPKT_S8_PKffiiPS6_)
        /*0ab8*/ 	.word	0x00000020


	//----- nvinfo : EIATTR_FRAME_SIZE
	.align		4
.L_499:
        /*0abc*/ 	.byte	0x04, 0x11
        /*0abe*/ 	.short	(.L_501 - .L_500)
	.align		4
.L_500:
        /*0ac0*/ 	.word	index@(_ZN4vllm39rms_norm_dynamic_per_token_quant_kernelIN3c104HalfEaLb1EEEvPT0_PfPKT_S8_PKffiiPS6_)
        /*0ac4*/ 	.word	0x00000000


	//----- nvinfo : EIATTR_REGCOUNT
	.align		4
.L_501:
        /*0ac8*/ 	.byte	0x04, 0x2f
        /*0aca*/ 	.short	(.L_503 - .L_502)
	.align		4
.L_502:
        /*0acc*/ 	.word	index@(_ZN4vllm39rms_norm_dynamic_per_token_quant_kernelIN3c104HalfENS1_13Float8_e4m3fnELb0EEEvPT0_PfPKT_S9_PKffiiPS7_)
        /*0ad0*/ 	.word	0x0000001a


	//----- nvinfo : EIATTR_FRAME_SIZE
	.align		4
.L_503:
        /*0ad4*/ 	.byte	0x04, 0x11
        /*0ad6*/ 	.short	(.L_505 - .L_504)
	.align		4
.L_504:
        /*0ad8*/ 	.word	index@(_ZN4vllm39rms_norm_dynamic_per_token_quant_kernelIN3c104HalfENS1_13Float8_e4m3fnELb0EEEvPT0_PfPKT_S9_PKffiiPS7_)
        /*0adc*/ 	.word	0x00000000


	//----- nvinfo : EIATTR_REGCOUNT
	.align		4
.L_505:
        /*0ae0*/ 	.byte	0x04, 0x2f
        /*0ae2*/ 	.short	(.L_507 - .L_506)
	.align		4
.L_506:
        /*0ae4*/ 	.word	index@(_ZN4vllm39rms_norm_dynamic_per_token_quant_kernelIN3c104HalfEaLb0EEEvPT0_PfPKT_S8_PKffiiPS6_)
        /*0ae8*/ 	.word	0x0000001a


	//----- nvinfo : EIATTR_FRAME_SIZE
	.align		4
.L_507:
        /*0aec*/ 	.byte	0x04, 0x11
        /*0aee*/ 	.short	(.L_509 - .L_508)
	.align		4
.L_508:
        /*0af0*/ 	.word	index@(_ZN4vllm39rms_norm_dynamic_per_token_quant_kernelIN3c104HalfEaLb0EEEvPT0_PfPKT_S8_PKffiiPS6_)
        /*0af4*/ 	.word	0x00000000


	//----- nvinfo : EIATTR_REGCOUNT
	.align		4
.L_509:
        /*0af8*/ 	.byte	0x04, 0x2f
        /*0afa*/ 	.short	(.L_511 - .L_510)
	.align		4
.L_510:
        /*0afc*/ 	.word	index@(_ZN4vllm39rms_norm_dynamic_per_token_quant_kernelIN3c108BFloat16ENS1_13Float8_e4m3fnELb1EEEvPT0_PfPKT_S9_PKffiiPS7_)
        /*0b00*/ 	.word	0x00000020


	//----- nvinfo : EIATTR_FRAME_SIZE
	.align		4
.L_511:
        /*0b04*/ 	.byte	0x04, 0x11
        /*0b06*/ 	.short	(.L_513 - .L_512)
	.align		4
.L_512:
        /*0b08*/ 	.word	index@(_ZN4vllm39rms_norm_dynamic_per_token_quant_kernelIN3c108BFloat16ENS1_13Float8_e4m3fnELb1EEEvPT0_PfPKT_S9_PKffiiPS7_)
        /*0b0c*/ 	.word	0x00000000


	//----- nvinfo : EIATTR_REGCOUNT
	.align		4
.L_513:
        /*0b10*/ 	.byte	0x04, 0x2f
        /*0b12*/ 	.short	(.L_515 - .L_514)
	.align		4
.L_514:
        /*0b14*/ 	.word	index@(_ZN4vllm39rms_norm_dynamic_per_token_quant_kernelIN3c108BFloat16EaLb1EEEvPT0_PfPKT_S8_PKffiiPS6_)
        /*0b18*/ 	.word	0x00000020


	//----- nvinfo : EIATTR_FRAME_SIZE
	.align		4
.L_515:
        /*0b1c*/ 	.byte	0x04, 0x11
        /*0b1e*/ 	.short	(.L_517 - .L_516)
	.align		4
.L_516:
        /*0b20*/ 	.word	index@(_ZN4vllm39rms_norm_dynamic_per_token_quant_kernelIN3c108BFloat16EaLb1EEEvPT0_PfPKT_S8_PKffiiPS6_)
        /*0b24*/ 	.word	0x00000000


	//----- nvinfo : EIATTR_REGCOUNT
	.align		4
.L_517:
        /*0b28*/ 	.byte	0x04, 0x2f
        /*0b2a*/ 	.short	(.L_519 - .L_518)
	.align		4
.L_518:
        /*0b2c*/ 	.word	index@(_ZN4vllm39rms_norm_dynamic_per_token_quant_kernelIN3c108BFloat16ENS1_13Float8_e4m3fnELb0EEEvPT0_PfPKT_S9_PKffiiPS7_)
        /*0b30*/ 	.word	0x0000001a


	//----- nvinfo : EIATTR_FRAME_SIZE
	.align		4
.L_519:
        /*0b34*/ 	.byte	0x04, 0x11
        /*0b36*/ 	.short	(.L_521 - .L_520)
	.align		4
.L_520:
        /*0b38*/ 	.word	index@(_ZN4vllm39rms_norm_dynamic_per_token_quant_kernelIN3c108BFloat16ENS1_13Float8_e4m3fnELb0EEEvPT0_PfPKT_S9_PKffiiPS7_)
        /*0b3c*/ 	.word	0x00000000


	//----- nvinfo : EIATTR_REGCOUNT
	.align		4
.L_521:
        /*0b40*/ 	.byte	0x04, 0x2f
        /*0b42*/ 	.short	(.L_523 - .L_522)
	.align		4
.L_522:
        /*0b44*/ 	.word	index@(_ZN4vllm39rms_norm_dynamic_per_token_quant_kernelIN3c108BFloat16EaLb0EEEvPT0_PfPKT_S8_PKffiiPS6_)
        /*0b48*/ 	.word	0x0000001a


	//----- nvinfo : EIATTR_FRAME_SIZE
	.align		4
.L_523:
        /*0b4c*/ 	.byte	0x04, 0x11
        /*0b4e*/ 	.short	(.L_525 - .L_524)
	.align		4
.L_524:
        /*0b50*/ 	.word	index@(_ZN4vllm39rms_norm_dynamic_per_token_quant_kernelIN3c108BFloat16EaLb0EEEvPT0_PfPKT_S8_PKffiiPS6_)
        /*0b54*/ 	.word	0x00000000


	//----- nvinfo : EIATTR_MIN_STACK_SIZE
	.align		4
.L_525:
        /*0b58*/ 	.byte	0x04, 0x12
        /*0b5a*/ 	.short	(.L_527 - .L_526)
	.align		4
.L_526:
        /*0b5c*/ 	.word	index@(_ZN4vllm39rms_norm_dynamic_per_token_quant_kernelIN3c108BFloat16EaLb0EEEvPT0_PfPKT_S8_PKffiiPS6_)
        /*0b60*/ 	.word	0x00000000


	//----- nvinfo : EIATTR_MIN_STACK_SIZE
	.align		4
.L_527:
        /*0b64*/ 	.byte	0x04, 0x12
        /*0b66*/ 	.short	(.L_529 - .L_528)
	.align		4
.L_528:
        /*0b68*/ 	.word	index@(_ZN4vllm39rms_norm_dynamic_per_token_quant_kernelIN3c108BFloat16ENS1_13Float8_e4m3fnELb0EEEvPT0_PfPKT_S9_PKffiiPS7_)
        /*0b6c*/ 	.word	0x00000000


	//----- nvinfo : EIATTR_MIN_STACK_SIZE
	.align		4
.L_529:
        /*0b70*/ 	.byte	0x04, 0x12
        /*0b72*/ 	.short	(.L_531 - .L_530)
	.align		4
.L_530:
        /*0b74*/ 	.word	index@(_ZN4vllm39rms_norm_dynamic_per_token_quant_kernelIN3c108BFloat16EaLb1EEEvPT0_PfPKT_S8_PKffiiPS6_)
        /*0b78*/ 	.word	0x00000000


	//----- nvinfo : EIATTR_MIN_STACK_SIZE
	.align		4
.L_531:
        /*0b7c*/ 	.byte	0x04, 0x12
        /*0b7e*/ 	.short	(.L_533 - .L_532)
	.align		4
.L_532:
        /*0b80*/ 	.word	index@(_ZN4vllm39rms_norm_dynamic_per_token_quant_kernelIN3c108BFloat16ENS1_13Float8_e4m3fnELb1EEEvPT0_PfPKT_S9_PKffiiPS7_)
        /*0b84*/ 	.word	0x00000000


	//----- nvinfo : EIATTR_MIN_STACK_SIZE
	.align		4
.L_533:
        /*0b88*/ 	.byte	0x04, 0x12
        /*0b8a*/ 	.short	(.L_535 - .L_534)
	.align		4
.L_534:
        /*0b8c*/ 	.word	index@(_ZN4vllm39rms_norm_dynamic_per_token_quant_kernelIN3c104HalfEaLb0EEEvPT0_PfPKT_S8_PKffiiPS6_)
        /*0b90*/ 	.word	0x00000000


	//----- nvinfo : EIATTR_MIN_STACK_SIZE
	.align		4
.L_535:
        /*0b94*/ 	.byte	0x04, 0x12
        /*0b96*/ 	.short	(.L_537 - .L_536)
	.align		4
.L_536:
        /*0b98*/ 	.word	index@(_ZN4vllm39rms_norm_dynamic_per_token_quant_kernelIN3c104HalfENS1_13Float8_e4m3fnELb0EEEvPT0_PfPKT_S9_PKffiiPS7_)
        /*0b9c*/ 	.word	0x00000000


	//----- nvinfo : EIATTR_MIN_STACK_SIZE
	.align		4
.L_537:
        /*0ba0*/ 	.byte	0x04, 0x12
        /*0ba2*/ 	.short	(.L_539 - .L_538)
	.align		4
.L_538:
        /*0ba4*/ 	.word	index@(_ZN4vllm39rms_norm_dynamic_per_token_quant_kernelIN3c104HalfEaLb1EEEvPT0_PfPKT_S8_PKffiiPS6_)
        /*0ba8*/ 	.word	0x00000000


	//----- nvinfo : EIATTR_MIN_STACK_SIZE
	.align		4
.L_539:
        /*0bac*/ 	.byte	0x04, 0x12
        /*0bae*/ 	.short	(.L_541 - .L_540)
	.align		4
.L_540:
        /*0bb0*/ 	.word	index@(_ZN4vllm39rms_norm_dynamic_per_token_quant_kernelIN3c104HalfENS1_13Float8_e4m3fnELb1EEEvPT0_PfPKT_S9_PKffiiPS7_)
        /*0bb4*/ 	.word	0x00000000


	//----- nvinfo : EIATTR_MIN_STACK_SIZE
	.align		4
.L_541:
        /*0bb8*/ 	.byte	0x04, 0x12
        /*0bba*/ 	.short	(.L_543 - .L_542)
	.align		4
.L_542:
        /*0bbc*/ 	.word	index@(_ZN4vllm39rms_norm_dynamic_per_token_quant_kernelIfaLb0EEEvPT0_PfPKT_S6_PKffiiPS4_)
        /*0bc0*/ 	.word	0x00000000


	//----- nvinfo : EIATTR_MIN_STACK_SIZE
	.align		4
.L_543:
        /*0bc4*/ 	.byte	0x04, 0x12
        /*0bc6*/ 	.short	(.L_545 - .L_544)
	.align		4
.L_544:
        /*0bc8*/ 	.word	index@(_ZN4vllm39rms_norm_dynamic_per_token_quant_kernelIfN3c1013Float8_e4m3fnELb0EEEvPT0_PfPKT_S8_PKffiiPS6_)
        /*0bcc*/ 	.word	0x00000000


	//----- nvinfo : EIATTR_MIN_STACK_SIZE
	.align		4
.L_545:
        /*0bd0*/ 	.byte	0x04, 0x12
        /*0bd2*/ 	.short	(.L_547 - .L_546)
	.align		4
.L_546:
        /*0bd4*/ 	.word	index@(_ZN4vllm39rms_norm_dynamic_per_token_quant_kernelIfaLb1EEEvPT0_PfPKT_S6_PKffiiPS4_)
        /*0bd8*/ 	.word	0x00000000


	//----- nvinfo : EIATTR_MIN_STACK_SIZE
	.align		4
.L_547:
        /*0bdc*/ 	.byte	0x04, 0x12
        /*0bde*/ 	.short	(.L_549 - .L_548)
	.align		4
.L_548:
        /*0be0*/ 	.word	index@(_ZN4vllm39rms_norm_dynamic_per_token_quant_kernelIfN3c1013Float8_e4m3fnELb1EEEvPT0_PfPKT_S8_PKffiiPS6_)
        /*0be4*/ 	.word	0x00000000


	//----- nvinfo : EIATTR_MIN_STACK_SIZE
	.align		4
.L_549:
        /*0be8*/ 	.byte	0x04, 0x12
        /*0bea*/ 	.short	(.L_551 - .L_550)
	.align		4
.L_550:
        /*0bec*/ 	.word	index@(_ZN4vllm31rms_norm_per_block_quant_kernelIN3c108BFloat16EaLb0ELb0ELi64EEEvPT0_PfPKT_S8_PKffiiPS6_l)
        /*0bf0*/ 	.word	0x00000000


	//----- nvinfo : EIATTR_MIN_STACK_SIZE
	.align		4
.L_551:
        /*0bf4*/ 	.byte	0x04, 0x12
        /*0bf6*/ 	.short	(.L_553 - .L_552)
	.align		4
.L_552:
        /*0bf8*/ 	.word	index@(_ZN4vllm31rms_norm_per_block_quant_kernelIN3c108BFloat16ENS1_13Float8_e4m3fnELb0ELb0ELi64EEEvPT0_PfPKT_S9_PKffiiPS7_l)
        /*0bfc*/ 	.word	0x00000000


	//----- nvinfo : EIATTR_MIN_STACK_SIZE
	.align		4
.L_553:
        /*0c00*/ 	.byte	0x04, 0x12
        /*0c02*/ 	.short	(.L_555 - .L_554)
	.align		4
.L_554:
        /*0c04*/ 	.word	index@(_ZN4vllm31rms_norm_per_block_quant_kernelIN3c108BFloat16EaLb0ELb1ELi64EEEvPT0_PfPKT_S8_PKffiiPS6_l)
        /*0c08*/ 	.word	0x00000000


	//----- nvinfo : EIATTR_MIN_STACK_SIZE
	.align		4
.L_555:
        /*0c0c*/ 	.byte	0x04, 0x12
        /*0c0e*/ 	.short	(.L_557 - .L_556)
	.align		4
.L_556:
        /*0c10*/ 	.word	index@(_ZN4vllm31rms_norm_per_block_quant_kernelIN3c108BFloat16ENS1_13Float8_e4m3fnELb0ELb1ELi64EEEvPT0_PfPKT_S9_PKffiiPS7_l)
        /*0c14*/ 	.word	0x00000000


	//----- nvinfo : EIATTR_MIN_STACK_SIZE
	.align		4
.L_557:
        /*0c18*/ 	.byte	0x04, 0x12
        /*0c1a*/ 	.short	(.L_559 - .L_558)
	.align		4
.L_558:
        /*0c1c*/ 	.word	index@(_ZN4vllm31rms_norm_per_block_quant_kernelIN3c108BFloat16EaLb1ELb0ELi64EEEvPT0_PfPKT_S8_PKffiiPS6_l)
        /*0c20*/ 	.word	0x00000000


	//----- nvinfo : EIATTR_MIN_STACK_SIZE
	.align		4
.L_559:
        /*0c24*/ 	.byte	0x04, 0x12
        /*0c26*/ 	.short	(.L_561 - .L_560)
	.align		4
.L_560:
        /*0c28*/ 	.word	index@(_ZN4vllm31rms_norm_per_block_quant_kernelIN3c108BFloat16ENS1_13Float8_e4m3fnELb1ELb0ELi64EEEvPT0_PfPKT_S9_PKffiiPS7_l)
        /*0c2c*/ 	.word	0x00000000


	//----- nvinfo : EIATTR_MIN_STACK_SIZE
	.align		4
.L_561:
        /*0c30*/ 	.byte	0x04, 0x12
        /*0c32*/ 	.short	(.L_563 - .L_562)
	.align		4
.L_562:
        /*0c34*/ 	.word	index@(_ZN4vllm31rms_norm_per_block_quant_kernelIN3c108BFloat16EaLb1ELb1ELi64EEEvPT0_PfPKT_S8_PKffiiPS6_l)
        /*0c38*/ 	.word	0x00000000


	//----- nvinfo : EIATTR_MIN_STACK_SIZE
	.align		4
.L_563:
        /*0c3c*/ 	.byte	0x04, 0x12
        /*0c3e*/ 	.short	(.L_565 - .L_564)
	.align		4
.L_564:
        /*0c40*/ 	.word	index@(_ZN4vllm31rms_norm_per_block_quant_kernelIN3c108BFloat16ENS1_13Float8_e4m3fnELb1ELb1ELi64EEEvPT0_PfPKT_S9_PKffiiPS7_l)
        /*0c44*/ 	.word	0x00000000


	//----- nvinfo : EIATTR_MIN_STACK_SIZE
	.align		4
.L_565:
        /*0c48*/ 	.byte	0x04, 0x12
        /*0c4a*/ 	.short	(.L_567 - .L_566)
	.align		4
.L_566:
        /*0c4c*/ 	.word	index@(_ZN4vllm31rms_norm_per_block_quant_kernelIN3c108BFloat16EaLb0ELb0ELi128EEEvPT0_PfPKT_S8_PKffiiPS6_l)
        /*0c50*/ 	.word	0x00000000


	//----- nvinfo : EIATTR_MIN_STACK_SIZE
	.align		4
.L_567:
        /*0c54*/ 	.byte	0x04, 0x12
        /*0c56*/ 	.short	(.L_569 - .L_568)
	.align		4
.L_568:
        /*0c58*/ 	.word	index@(_ZN4vllm31rms_norm_per_block_quant_kernelIN3c108BFloat16ENS1_13Float8_e4m3fnELb0ELb0ELi128EEEvPT0_PfPKT_S9_PKffiiPS7_l)
        /*0c5c*/ 	.word	0x00000000


	//----- nvinfo : EIATTR_MIN_STACK_SIZE
	.align		4
.L_569:
        /*0c60*/ 	.byte	0x04, 0x12
        /*0c62*/ 	.short	(.L_571 - .L_570)
	.align		4
.L_570:
        /*0c64*/ 	.word	index@(_ZN4vllm31rms_norm_per_block_quant_kernelIN3c108BFloat16EaLb0ELb1ELi128EEEvPT0_PfPKT_S8_PKffiiPS6_l)
        /*0c68*/ 	.word	0x00000000


	//----- nvinfo : EIATTR_MIN_STACK_SIZE
	.align		4
.L_571:
        /*0c6c*/ 	.byte	0x04, 0x12
        /*0c6e*/ 	.short	(.L_573 - .L_572)
	.align		4
.L_572:
        /*0c70*/ 	.word	index@(_ZN4vllm31rms_norm_per_block_quant_kernelIN3c108BFloat16ENS1_13Float8_e4m3fnELb0ELb1ELi128EEEvPT0_PfPKT_S9_PKffiiPS7_l)
        /*0c74*/ 	.word	0x00000000


	//----- nvinfo : EIATTR_MIN_STACK_SIZE
	.align		4
.L_573:
        /*0c78*/ 	.byte	0x04, 0x12
        /*0c7a*/ 	.short	(.L_575 - .L_574)
	.align		4
.L_574:
        /*0c7c*/ 	.word	index@(_ZN4vllm31rms_norm_per_block_quant_kernelIN3c108BFloat16EaLb1ELb0ELi128EEEvPT0_PfPKT_S8_PKffiiPS6_l)
        /*0c80*/ 	.word	0x00000000


	//----- nvinfo : EIATTR_MIN_STACK_SIZE
	.align		4
.L_575:
        /*0c84*/ 	.byte	0x04, 0x12
        /*0c86*/ 	.short	(.L_577 - .L_576)
	.align		4
.L_576:
        /*0c88*/ 	.word	index@(_ZN4vllm31rms_norm_per_block_quant_kernelIN3c108BFloat16ENS1_13Float8_e4m3fnELb1ELb0ELi128EEEvPT0_PfPKT_S9_PKffiiPS7_l)
        /*0c8c*/ 	.word	0x00000000


	//----- nvinfo : EIATTR_MIN_STACK_SIZE
	.align		4
.L_577:
        /*0c90*/ 	.byte	0x04, 0x12
        /*0c92*/ 	.short	(.L_579 - .L_578)
	.align		4
.L_578:
        /*0c94*/ 	.word	index@(_ZN4vllm31rms_norm_per_block_quant_kernelIN3c108BFloat16EaLb1ELb1ELi128EEEvPT0_PfPKT_S8_PKffiiPS6_l)
        /*0c98*/ 	.word	0x00000000


	//----- nvinfo : EIATTR_MIN_STACK_SIZE
	.align		4
.L_579:
        /*0c9c*/ 	.byte	0x04, 0x12
        /*0c9e*/ 	.short	(.L_581 - .L_580)
	.align		4
.L_580:
        /*0ca0*/ 	.word	index@(_ZN4vllm31rms_norm_per_block_quant_kernelIN3c108BFloat16ENS1_13Float8_e4m3fnELb1ELb1ELi128EEEvPT0_PfPKT_S9_PKffiiPS7_l)
        /*0ca4*/ 	.word	0x00000000


	//----- nvinfo : EIATTR_MIN_STACK_SIZE
	.align		4
.L_581:
        /*0ca8*/ 	.byte	0x04, 0x12
        /*0caa*/ 	.short	(.L_583 - .L_582)
	.align		4
.L_582:
        /*0cac*/ 	.word	index@(_ZN4vllm31rms_norm_per_block_quant_kernelIN3c104HalfEaLb0ELb0ELi64EEEvPT0_PfPKT_S8_PKffiiPS6_l)
        /*0cb0*/ 	.word	0x00000000


	//----- nvinfo : EIATTR_MIN_STACK_SIZE
	.align		4
.L_583:
        /*0cb4*/ 	.byte	0x04, 0x12
        /*0cb6*/ 	.short	(.L_585 - .L_584)
	.align		4
.L_584:
        /*0cb8*/ 	.word	index@(_ZN4vllm31rms_norm_per_block_quant_kernelIN3c104HalfENS1_13Float8_e4m3fnELb0ELb0ELi64EEEvPT0_PfPKT_S9_PKffiiPS7_l)
        /*0cbc*/ 	.word	0x00000000


	//----- nvinfo : EIATTR_MIN_STACK_SIZE
	.align		4
.L_585:
        /*0cc0*/ 	.byte	0x04, 0x12
        /*0cc2*/ 	.short	(.L_587 - .L_586)
	.align		4
.L_586:
        /*0cc4*/ 	.word	index@(_ZN4vllm31rms_norm_per_block_quant_kernelIN3c104HalfEaLb0ELb1ELi64EEEvPT0_PfPKT_S8_PKffiiPS6_l)
        /*0cc8*/ 	.word	0x00000000


	//----- nvinfo : EIATTR_MIN_STACK_SIZE
	.align		4
.L_587:
        /*0ccc*/ 	.byte	0x04, 0x12
        /*0cce*/ 	.short	(.L_589 - .L_588)
	.align		4
.L_588:
        /*0cd0*/ 	.word	index@(_ZN4vllm31rms_norm_per_block_quant_kernelIN3c104HalfENS1_13Float8_e4m3fnELb0ELb1ELi64EEEvPT0_PfPKT_S9_PKffiiPS7_l)
        /*0cd4*/ 	.word	0x00000000


	//----- nvinfo : EIATTR_MIN_STACK_SIZE
	.align		4
.L_589:
        /*0cd8*/ 	.byte	0x04, 0x12
        /*0cda*/ 	.short	(.L_591 - .L_590)
	.align		4
.L_590:
        /*0cdc*/ 	.word	index@(_ZN4vllm31rms_norm_per_block_quant_kernelIN3c104HalfEaLb1ELb0ELi64EEEvPT0_PfPKT_S8_PKffiiPS6_l)
        /*0ce0*/ 	.word	0x00000000


	//----- nvinfo : EIATTR_MIN_STACK_SIZE
	.align		4
.L_591:
        /*0ce4*/ 	.byte	0x04, 0x12
        /*0ce6*/ 	.short	(.L_593 - .L_592)
	.align		4
.L_592:
        /*0ce8*/ 	.word	index@(_ZN4vllm31rms_norm_per_block_quant_kernelIN3c104HalfENS1_13Float8_e4m3fnELb1ELb0ELi64EEEvPT0_PfPKT_S9_PKffiiPS7_l)
        /*0cec*/ 	.word	0x00000000


	//----- nvinfo : EIATTR_MIN_STACK_SIZE
	.align		4
.L_593:
        /*0cf0*/ 	.byte	0x04, 0x12
        /*0cf2*/ 	.short	(.L_595 - .L_594)
	.align		4
.L_594:
        /*0cf4*/ 	.word	index@(_ZN4vllm31rms_norm_per_block_quant_kernelIN3c104HalfEaLb1ELb1ELi64EEEvPT0_PfPKT_S8_PKffiiPS6_l)
        /*0cf8*/ 	.word	0x00000000


	//----- nvinfo : EIATTR_MIN_STACK_SIZE
	.align		4
.L_595:
        /*0cfc*/ 	.byte	0x04, 0x12
        /*0cfe*/ 	.short	(.L_597 - .L_596)
	.align		4
.L_596:
        /*0d00*/ 	.word	index@(_ZN4vllm31rms_norm_per_block_quant_kernelIN3c104HalfENS1_13Float8_e4m3fnELb1ELb1ELi64EEEvPT0_PfPKT_S9_PKffiiPS7_l)
        /*0d04*/ 	.word	0x00000000


	//----- nvinfo : EIATTR_MIN_STACK_SIZE
	.align		4
.L_597:
        /*0d08*/ 	.byte	0x04, 0x12
        /*0d0a*/ 	.short	(.L_599 - .L_598)
	.align		4
.L_598:
        /*0d0c*/ 	.word	index@(_ZN4vllm31rms_norm_per_block_quant_kernelIN3c104HalfEaLb0ELb0ELi128EEEvPT0_PfPKT_S8_PKffiiPS6_l)
        /*0d10*/ 	.word	0x00000000


	//----- nvinfo : EIATTR_MIN_STACK_SIZE
	.align		4
.L_599:
        /*0d14*/ 	.byte	0x04, 0x12
        /*0d16*/ 	.short	(.L_601 - .L_600)
	.align		4
.L_600:
        /*0d18*/ 	.word	index@(_ZN4vllm31rms_norm_per_block_quant_kernelIN3c104HalfENS1_13Float8_e4m3fnELb0ELb0ELi128EEEvPT0_PfPKT_S9_PKffiiPS7_l)
        /*0d1c*/ 	.word	0x00000000


	//----- nvinfo : EIATTR_MIN_STACK_SIZE
	.align		4
.L_601:
        /*0d20*/ 	.byte	0x04, 0x12
        /*0d22*/ 	.short	(.L_603 - .L_602)
	.align		4
.L_602:
        /*0d24*/ 	.word	index@(_ZN4vllm31rms_norm_per_block_quant_kernelIN3c104HalfEaLb0ELb1ELi128EEEvPT0_PfPKT_S8_PKffiiPS6_l)
        /*0d28*/ 	.word	0x00000000


	//----- nvinfo : EIATTR_MIN_STACK_SIZE
	.align		4
.L_603:
        /*0d2c*/ 	.byte	0x04, 0x12
        /*0d2e*/ 	.short	(.L_605 - .L_604)
	.align		4
.L_604:
        /*0d30*/ 	.word	index@(_ZN4vllm31rms_norm_per_block_quant_kernelIN3c104HalfENS1_13Float8_e4m3fnELb0ELb1ELi128EEEvPT0_PfPKT_S9_PKffiiPS7_l)
        /*0d34*/ 	.word	0x00000000


	//----- nvinfo : EIATTR_MIN_STACK_SIZE
	.align		4
.L_605:
        /*0d38*/ 	.byte	0x04, 0x12
        /*0d3a*/ 	.short	(.L_607 - .L_606)
	.align		4
.L_606:
        /*0d3c*/ 	.word	index@(_ZN4vllm31rms_norm_per_block_quant_kernelIN3c104HalfEaLb1ELb0ELi128EEEvPT0_PfPKT_S8_PKffiiPS6_l)
        /*0d40*/ 	.word	0x00000000


	//----- nvinfo : EIATTR_MIN_STACK_SIZE
	.align		4
.L_607:
        /*0d44*/ 	.byte	0x04, 0x12
        /*0d46*/ 	.short	(.L_609 - .L_608)
	.align		4
.L_608:
        /*0d48*/ 	.word	index@(_ZN4vllm31rms_norm_per_block_quant_kernelIN3c104HalfENS1_13Float8_e4m3fnELb1ELb0ELi128EEEvPT0_PfPKT_S9_PKffiiPS7_l)
        /*0d4c*/ 	.word	0x00000000


	//----- nvinfo : EIATTR_MIN_STACK_SIZE
	.align		4
.L_609:
        /*0d50*/ 	.byte	0x04, 0x12
        /*0d52*/ 	.short	(.L_611 - .L_610)
	.align		4
.L_610:
        /*0d54*/ 	.word	index@(_ZN4vllm31rms_norm_per_block_quant_kernelIN3c104HalfEaLb1ELb1ELi128EEEvPT0_PfPKT_S8_PKffiiPS6_l)
        /*0d58*/ 	.word	0x00000000


	//----- nvinfo : EIATTR_MIN_STACK_SIZE
	.align		4
.L_611:
        /*0d5c*/ 	.byte	0x04, 0x12
        /*0d5e*/ 	.short	(.L_613 - .L_612)
	.align		4
.L_612:
        /*0d60*/ 	.word	index@(_ZN4vllm31rms_norm_per_block_quant_kernelIN3c104HalfENS1_13Float8_e4m3fnELb1ELb1ELi128EEEvPT0_PfPKT_S9_PKffiiPS7_l)
        /*0d64*/ 	.word	0x00000000


	//----- nvinfo : EIATTR_MIN_STACK_SIZE
	.align		4
.L_613:
        /*0d68*/ 	.byte	0x04, 0x12
        /*0d6a*/ 	.short	(.L_615 - .L_614)
	.align		4
.L_614:
        /*0d6c*/ 	.word	index@(_ZN4vllm31rms_norm_per_block_quant_kernelIfaLb0ELb0ELi64EEEvPT0_PfPKT_S6_PKffiiPS4_l)
        /*0d70*/ 	.word	0x00000000


	//----- nvinfo : EIATTR_MIN_STACK_SIZE
	.align		4
.L_615:
        /*0d74*/ 	.byte	0x04, 0x12
        /*0d76*/ 	.short	(.L_617 - .L_616)
	.align		4
.L_616:
        /*0d78*/ 	.word	index@(_ZN4vllm31rms_norm_per_block_quant_kernelIfN3c1013Float8_e4m3fnELb0ELb0ELi64EEEvPT0_PfPKT_S8_PKffiiPS6_l)
        /*0d7c*/ 	.word	0x00000000


	//----- nvinfo : EIATTR_MIN_STACK_SIZE
	.align		4
.L_617:
        /*0d80*/ 	.byte	0x04, 0x12
        /*0d82*/ 	.short	(.L_619 - .L_618)
	.align		4
.L_618:
        /*0d84*/ 	.word	index@(_ZN4vllm31rms_norm_per_block_quant_kernelIfaLb0ELb1ELi64EEEvPT0_PfPKT_S6_PKffiiPS4_l)
        /*0d88*/ 	.word	0x00000000


	//----- nvinfo : EIATTR_MIN_STACK_SIZE
	.align		4
.L_619:
        /*0d8c*/ 	.byte	0x04, 0x12
        /*0d8e*/ 	.short	(.L_621 - .L_620)
	.align		4
.L_620:
        /*0d90*/ 	.word	index@(_ZN4vllm31rms_norm_per_block_quant_kernelIfN3c1013Float8_e4m3fnELb0ELb1ELi64EEEvPT0_PfPKT_S8_PKffiiPS6_l)
        /*0d94*/ 	.word	0x00000000


	//----- nvinfo : EIATTR_MIN_STACK_SIZE
	.align		4
.L_621:
        /*0d98*/ 	.byte	0x04, 0x12
        /*0d9a*/ 	.short	(.L_623 - .L_622)
	.align		4
.L_622:
        /*0d9c*/ 	.word	index@(_ZN4vllm31rms_norm_per_block_quant_kernelIfaLb1ELb0ELi64EEEvPT0_PfPKT_S6_PKffiiPS4_l)
        /*0da0*/ 	.word	0x00000000


	//----- nvinfo : EIATTR_MIN_STACK_SIZE
	.align		4
.L_623:
        /*0da4*/ 	.byte	0x04, 0x12
        /*0da6*/ 	.short	(.L_625 - .L_624)
	.align		4
.L_624:
        /*0da8*/ 	.word	index@(_ZN4vllm31rms_norm_per_block_quant_kernelIfN3c1013Float8_e4m3fnELb1ELb0ELi64EEEvPT0_PfPKT_S8_PKffiiPS6_l)
        /*0dac*/ 	.word	0x00000000


	//----- nvinfo : EIATTR_MIN_STACK_SIZE
	.align		4
.L_625:
        /*0db0*/ 	.byte	0x04, 0x12
        /*0db2*/ 	.short	(.L_627 - .L_626)
	.align		4
.L_626:
        /*0db4*/ 	.word	index@(_ZN4vllm31rms_norm_per_block_quant_kernelIfaLb1ELb1ELi64EEEvPT0_PfPKT_S6_PKffiiPS4_l)
        /*0db8*/ 	.word	0x00000000


	//----- nvinfo : EIATTR_MIN_STACK_SIZE
	.align		4
.L_627:
        /*0dbc*/ 	.byte	0x04, 0x12
        /*0dbe*/ 	.short	(.L_629 - .L_628)
	.align		4
.L_628:
        /*0dc0*/ 	.word	index@(_ZN4vllm31rms_norm_per_block_quant_kernelIfN3c1013Float8_e4m3fnELb1ELb1ELi64EEEvPT0_PfPKT_S8_PKffiiPS6_l)
        /*0dc4*/ 	.word	0x00000000


	//----- nvinfo : EIATTR_MIN_STACK_SIZE
	.align		4
.L_629:
        /*0dc8*/ 	.byte	0x04, 0x12
        /*0dca*/ 	.short	(.L_631 - .L_630)
	.align		4
.L_630:
        /*0dcc*/ 	.word	index@(_ZN4vllm31rms_norm_per_block_quant_kernelIfaLb0ELb0ELi128EEEvPT0_PfPKT_S6_PKffiiPS4_l)
        /*0dd0*/ 	.word	0x00000000


	//----- nvinfo : EIATTR_MIN_STACK_SIZE
	.align		4
.L_631:
        /*0dd4*/ 	.byte	0x04, 0x12
        /*0dd6*/ 	.short	(.L_633 - .L_632)
	.align		4
.L_632:
        /*0dd8*/ 	.word	index@(_ZN4vllm31rms_norm_per_block_quant_kernelIfN3c1013Float8_e4m3fnELb0ELb0ELi128EEEvPT0_PfPKT_S8_PKffiiPS6_l)
        /*0ddc*/ 	.word	0x00000000


	//----- nvinfo : EIATTR_MIN_STACK_SIZE
	.align		4
.L_633:
        /*0de0*/ 	.byte	0x04, 0x12
        /*0de2*/ 	.short	(.L_635 - .L_634)
	.align		4
.L_634:
        /*0de4*/ 	.word	index@(_ZN4vllm31rms_norm_per_block_quant_kernelIfaLb0ELb1ELi128EEEvPT0_PfPKT_S6_PKffiiPS4_l)
        /*0de8*/ 	.word	0x00000000


	//----- nvinfo : EIATTR_MIN_STACK_SIZE
	.align		4
.L_635:
        /*0dec*/ 	.byte	0x04, 0x12
        /*0dee*/ 	.short	(.L_637 - .L_636)
	.align		4
.L_636:
        /*0df0*/ 	.word	index@(_ZN4vllm31rms_norm_per_block_quant_kernelIfN3c1013Float8_e4m3fnELb0ELb1ELi128EEEvPT0_PfPKT_S8_PKffiiPS6_l)
        /*0df4*/ 	.word	0x00000000


	//----- nvinfo : EIATTR_MIN_STACK_SIZE
	.align		4
.L_637:
        /*0df8*/ 	.byte	0x04, 0x12
        /*0dfa*/ 	.short	(.L_639 - .L_638)
	.align		4
.L_638:
        /*0dfc*/ 	.word	index@(_ZN4vllm31rms_norm_per_block_quant_kernelIfaLb1ELb0ELi128EEEvPT0_PfPKT_S6_PKffiiPS4_l)
        /*0e00*/ 	.word	0x00000000


	//----- nvinfo : EIATTR_MIN_STACK_SIZE
	.align		4
.L_639:
        /*0e04*/ 	.byte	0x04, 0x12
        /*0e06*/ 	.short	(.L_641 - .L_640)
	.align		4
.L_640:
        /*0e08*/ 	.word	index@(_ZN4vllm31rms_norm_per_block_quant_kernelIfN3c1013Float8_e4m3fnELb1ELb0ELi128EEEvPT0_PfPKT_S8_PKffiiPS6_l)
        /*0e0c*/ 	.word	0x00000000


	//----- nvinfo : EIATTR_MIN_STACK_SIZE
	.align		4
.L_641:
        /*0e10*/ 	.byte	0x04, 0x12
        /*0e12*/ 	.short	(.L_643 - .L_642)
	.align		4
.L_642:
        /*0e14*/ 	.word	index@(_ZN4vllm31rms_norm_per_block_quant_kernelIfaLb1ELb1ELi128EEEvPT0_PfPKT_S6_PKffiiPS4_l)
        /*0e18*/ 	.word	0x00000000


	//----- nvinfo : EIATTR_MIN_STACK_SIZE
	.align		4
.L_643:
        /*0e1c*/ 	.byte	0x04, 0x12
        /*0e1e*/ 	.short	(.L_645 - .L_644)
	.align		4
.L_644:
        /*0e20*/ 	.word	index@(_ZN4vllm31rms_norm_per_block_quant_kernelIfN3c1013Float8_e4m3fnELb1ELb1ELi128EEEvPT0_PfPKT_S8_PKffiiPS6_l)
        /*0e24*/ 	.word	0x00000000


	//----- nvinfo : EIATTR_MIN_STACK_SIZE
	.align		4
.L_645:
        /*0e28*/ 	.byte	0x04, 0x12
        /*0e2a*/ 	.short	(.L_647 - .L_646)
	.align		4
.L_646:
        /*0e2c*/ 	.word	index@(_ZN3cub18CUB_300001_SM_10006detail11EmptyKernelIvEEvv)
        /*0e30*/ 	.word	0x00000000
.L_647:


//--------------------- .nv.compat                --------------------------
	.section	.nv.compat,"",@"SHT_CUDA_COMPAT_INFO"
	.align	4
        /*0000*/ 	.byte	0x02, 0x09, 0x01, 0x00, 0x02, 0x02, 0x01, 0x00, 0x02, 0x05, 0x05, 0x00, 0x03, 0x07, 0x01, 0x01
        /*0010*/ 	.byte	0x02, 0x03, 0x00, 0x00, 0x02, 0x06, 0x01, 0x00, 0x04, 0x0b, 0x08, 0x00, 0x09, 0x00, 0x00, 0x00
        /*0020*/ 	.byte	0x00, 0x00, 0x00, 0x00


//--------------------- .nv.info._ZN4vllm39rms_norm_dynamic_per_token_quant_kernelIN3c108BFloat16EaLb0EEEvPT0_PfPKT_S8_PKffiiPS6_ --------------------------
	.section	.nv.info._ZN4vllm39rms_norm_dynamic_per_token_quant_kernelIN3c108BFloat16EaLb0EEEvPT0_PfPKT_S8_PKffiiPS6_,"",@"SHT_CUDA_INFO"
	.sectionflags	@""
	.align	4


	//----- nvinfo : EIATTR_CUDA_API_VERSION
	.align		4
        /*0000*/ 	.byte	0x04, 0x37
        /*0002*/ 	.short	(.L_649 - .L_648)
.L_648:
        /*0004*/ 	.word	0x00000082


	//----- nvinfo : EIATTR_KPARAM_INFO
	.align		4
.L_649:
        /*0008*/ 	.byte	0x04, 0x17
        /*000a*/ 	.short	(.L_651 - .L_650)
.L_650:
        /*000c*/ 	.word	0x00000000
        /*0010*/ 	.short	0x0008
        /*0012*/ 	.short	0x0038
        /*0014*/ 	.byte	0x00, 0xf5, 0x21, 0x00


	//----- nvinfo : EIATTR_KPARAM_INFO
	.align		4
.L_651:
        /*0018*/ 	.byte	0x04, 0x17
        /*001a*/ 	.short	(.L_653 - .L_652)
.L_652:
        /*001c*/ 	.word	0x00000000
        /*0020*/ 	.short	0x0007
        /*0022*/ 	.short	0x0030
        /*0024*/ 	.byte	0x00, 0xf0, 0x11, 0x00


	//----- nvinfo : EIATTR_KPARAM_INFO
	.align		4
.L_653:
        /*0028*/ 	.byte	0x04, 0x17
        /*002a*/ 	.short	(.L_655 - .L_654)
.L_654:
        /*002c*/ 	.word	0x00000000
        /*0030*/ 	.short	0x0006
        /*0032*/ 	.short	0x002c
        /*0034*/ 	.byte	0x00, 0xf0, 0x11, 0x00


	//----- nvinfo : EIATTR_KPARAM_INFO
	.align		4
.L_655:
        /*0038*/ 	.byte	0x04, 0x17
        /*003a*/ 	.short	(.L_657 - .L_656)
.L_656:
        /*003c*/ 	.word	0x00000000
        /*0040*/ 	.short	0x0005
        /*0042*/ 	.short	0x0028
        /*0044*/ 	.byte	0x00, 0xf0, 0x11, 0x00


	//----- nvinfo : EIATTR_KPARAM_INFO
	.align		4
.L_657:
        /*0048*/ 	.byte	0x04, 0x17
        /*004a*/ 	.short	(.L_659 - .L_658)
.L_658:
        /*004c*/ 	.word	0x00000000
        /*0050*/ 	.short	0x0004
        /*0052*/ 	.short	0x0020
        /*0054*/ 	.byte	0x00, 0xf5, 0x21, 0x00


	//----- nvinfo : EIATTR_KPARAM_INFO
	.align		4
.L_659:
        /*0058*/ 	.byte	0x04, 0x17
        /*005a*/ 	.short	(.L_661 - .L_660)
.L_660:
        /*005c*/ 	.word	0x00000000
        /*0060*/ 	.short	0x0003
        /*0062*/ 	.short	0x0018
        /*0064*/ 	.byte	0x00, 0xf5, 0x21, 0x00


	//----- nvinfo : EIATTR_KPARAM_INFO
	.align		4
.L_661:
        /*0068*/ 	.byte	0x04, 0x17
        /*006a*/ 	.short	(.L_663 - .L_662)
.L_662:
        /*006c*/ 	.word	0x00000000
        /*0070*/ 	.short	0x0002
        /*0072*/ 	.short	0x0010
        /*0074*/ 	.byte	0x00, 0xf5, 0x21, 0x00


	//----- nvinfo : EIATTR_KPARAM_INFO
	.align		4
.L_663:
        /*0078*/ 	.byte	0x04, 0x17
        /*007a*/ 	.short	(.L_665 - .L_664)
.L_664:
        /*007c*/ 	.word	0x00000000
        /*0080*/ 	.short	0x0001
        /*0082*/ 	.short	0x0008
        /*0084*/ 	.byte	0x00, 0xf5, 0x21, 0x00


	//----- nvinfo : EIATTR_KPARAM_INFO
	.align		4
.L_665:
        /*0088*/ 	.byte	0x04, 0x17
        /*008a*/ 	.short	(.L_667 - .L_666)
.L_666:
        /*008c*/ 	.word	0x00000000
        /*0090*/ 	.short	0x0000
        /*0092*/ 	.short	0x0000
        /*0094*/ 	.byte	0x00, 0xf5, 0x21, 0x00


	//----- nvinfo : EIATTR_SPARSE_MMA_MASK
	.align		4
.L_667:
        /*0098*/ 	.byte	0x03, 0x50
        /*009a*/ 	.short	0x0000


	//----- nvinfo : EIATTR_MAXREG_COUNT
	.align		4
        /*009c*/ 	.byte	0x03, 0x1b
        /*009e*/ 	.short	0x00ff


	//----- nvinfo : EIATTR_NUM_BARRIERS
	.align		4
        /*00a0*/ 	.byte	0x02, 0x4c
        /*00a2*/ 	.byte	0x01
	.zero		1


	//----- nvinfo : EIATTR_MERCURY_ISA_VERSION
	.align		4
        /*00a4*/ 	.byte	0x03, 0x5f
        /*00a6*/ 	.short	0x0101


	//----- nvinfo : EIATTR_UNUSED_LOAD_BYTE_OFFSET
	.align		4
        /*00a8*/ 	.byte	0x04, 0x44
        /*00aa*/ 	.short	(.L_669 - .L_668)


	//   ....[0]....
.L_668:
        /*00ac*/ 	.word	0x00000760
        /*00b0*/ 	.word	0x0000fff0


	//   ....[1]....
        /*00b4*/ 	.word	0x00000c50
        /*00b8*/ 	.word	0x0000fff0


	//   ....[2]....
        /*00bc*/ 	.word	0x00001f70
        /*00c0*/ 	.word	0x0000fff0


	//   ....[3]....
        /*00c4*/ 	.word	0x000026e0
        /*00c8*/ 	.word	0x0000fff0


	//----- nvinfo : EIATTR_COOP_GROUP_MASK_REGIDS
	.align		4
.L_669:
        /*00cc*/ 	.byte	0x04, 0x29
        /*00ce*/ 	.short	(.L_671 - .L_670)


	//   ....[0]....
.L_670:
        /*00d0*/ 	.word	0xffffffff


	//   ....[1]....
        /*00d4*/ 	.word	0xffffffff


	//   ....[2]....
        /*00d8*/ 	.word	0xffffffff


	//   ....[3]....
        /*00dc*/ 	.word	0xffffffff


	//   ....[4]....
        /*00e0*/ 	.word	0xffffffff


	//   ....[5]....
        /*00e4*/ 	.word	0xffffffff


	//   ....[6]....
        /*00e8*/ 	.word	0xffffffff


	//   ....[7]....
        /*00ec*/ 	.word	0xffffffff


	//   ....[8]....
        /*00f0*/ 	.word	0xffffffff


	//   ....[9]....
        /*00f4*/ 	.word	0xffffffff


	//   ....[10]....
        /*00f8*/ 	.word	0xffffffff


	//   ....[11]....
        /*00fc*/ 	.word	0xffffffff


	//   ....[12]....
        /*0100*/ 	.word	0xffffffff


	//   ....[13]....
        /*0104*/ 	.word	0xffffffff


	//   ....[14]....
        /*0108*/ 	.word	0xffffffff


	//   ....[15]....
        /*010c*/ 	.word	0xffffffff


	//   ....[16]....
        /*0110*/ 	.word	0xffffffff


	//   ....[17]....
        /*0114*/ 	.word	0xffffffff


	//   ....[18]....
        /*0118*/ 	.word	0xffffffff


	//   ....[19]....
        /*011c*/ 	.word	0xffffffff


	//   ....[20]....
        /*0120*/ 	.word	0xffffffff


	//   ....[21]....
        /*0124*/ 	.word	0xffffffff


	//   ....[22]....
        /*0128*/ 	.word	0xffffffff


	//   ....[23]....
        /*012c*/ 	.word	0xffffffff


	//   ....[24]....
        /*0130*/ 	.word	0xffffffff


	//   ....[25]....
        /*0134*/ 	.word	0xffffffff


	//   ....[26]....
        /*0138*/ 	.word	0xffffffff


	//   ....[27]....
        /*013c*/ 	.word	0xffffffff


	//   ....[28]....
        /*0140*/ 	.word	0xffffffff


	//   ....[29]....
        /*0144*/ 	.word	0xffffffff


	//   ....[30]....
        /*0148*/ 	.word	0xffffffff


	//   ....[31]....
        /*014c*/ 	.word	0xffffffff


	//   ....[32]....
        /*0150*/ 	.word	0xffffffff


	//   ....[33]....
        /*0154*/ 	.word	0xffffffff


	//   ....[34]....
        /*0158*/ 	.word	0xffffffff


	//   ....[35]....
        /*015c*/ 	.word	0xffffffff


	//   ....[36]....
        /*0160*/ 	.word	0xffffffff


	//   ....[37]....
        /*0164*/ 	.word	0xffffffff


	//   ....[38]....
        /*0168*/ 	.word	0xffffffff


	//   ....[39]....
        /*016c*/ 	.word	0xffffffff


	//----- nvinfo : EIATTR_COOP_GROUP_INSTR_OFFSETS
	.align		4
.L_671:
        /*0170*/ 	.byte	0x04, 0x28
        /*0172*/ 	.short	(.L_673 - .L_672)


	//   ....[0]....
.L_672:
        /*0174*/ 	.word	0x000005a0


	//   ....[1]....
        /*0178*/ 	.word	0x000005d0


	//   ....[2]....
        /*017c*/ 	.word	0x00000650


	//   ....[3]....
        /*0180*/ 	.word	0x00000690


	//   ....[4]....
        /*0184*/ 	.word	0x000006b0


	//   ....[5]....
        /*0188*/ 	.word	0x00000a50


	//   ....[6]....
        /*018c*/ 	.word	0x00000ab0


	//   ....[7]....
        /*0190*/ 	.word	0x00000b00


	//   ....[8]....
        /*0194*/ 	.word	0x00000b30


	//   ....[9]....
        /*0198*/ 	.word	0x00000b50


	//   ....[10]....
        /*019c*/ 	.word	0x00001d30


	//   ....[11]....
        /*01a0*/ 	.word	0x00001da0


	//   ....[12]....
        /*01a4*/ 	.word	0x00001e00


	//   ....[13]....
        /*01a8*/ 	.word	0x00001e60


	//   ....[14]....
        /*01ac*/ 	.word	0x00001eb0


	//   ....[15]....
        /*01b0*/ 	.word	0x00002450


	//   ....[16]....
        /*01b4*/ 	.word	0x000024e0


	//   ....[17]....
        /*01b8*/ 	.word	0x00002530


	//   ....[18]....
        /*01bc*/ 	.word	0x00002590


	//   ....[19]....
        /*01c0*/ 	.word	0x000025f0


	//   ....[20]....
        /*01c4*/ 	.word	0x00003f20


	//   ....[21]....
        /*01c8*/ 	.word	0x00003f60


	//   ....[22]....
        /*01cc*/ 	.word	0x00003fd0


	//   ....[23]....
        /*01d0*/ 	.word	0x00004020


	//   ....[24]....
        /*01d4*/ 	.word	0x00004040


	//   ....[25]....
        /*01d8*/ 	.word	0x000043f0


	//   ....[26]....
        /*01dc*/ 	.word	0x00004420


	//   ....[27]....
        /*01e0*/ 	.word	0x00004480


	//   ....[28]....
        /*01e4*/ 	.word	0x000044d0


	//   ....[29]....
        /*01e8*/ 	.word	0x000044f0


	//   ....[30]....
        /*01ec*/ 	.word	0x00004cd0


	//   ....[31]....
        /*01f0*/ 	.word	0x00004d80


	//   ....[32]....
        /*01f4*/ 	.word	0x00004dc0


	//   ....[33]....
        /*01f8*/ 	.word	0x00004e00


	//   ....[34]....
        /*01fc*/ 	.word	0x00004e30


	//   ....[35]....
        /*0200*/ 	.word	0x000053d0


	//   ....[36]....
        /*0204*/ 	.word	0x00005420


	//   ....[37]....
        /*0208*/ 	.word	0x00005470


	//   ....[38]....
        /*020c*/ 	.word	0x000054d0


	//   ....[39]....
        /*0210*/ 	.word	0x00005530


	//----- nvinfo : EIATTR_VRC_CTA_INIT_COUNT
	.align		4
.L_673:
        /*0214*/ 	.byte	0x02, 0x4a
	.zero		1
	.zero		1


	//----- nvinfo : EIATTR_EXIT_INSTR_OFFSETS
	.align		4
        /*0218*/ 	.byte	0x04, 0x1c
        /*021a*/ 	.short	(.L_675 - .L_674)


	//   ....[0]....
.L_674:
        /*021c*/ 	.word	0x00002ef0


	//   ....[1]....
        /*0220*/ 	.word	0x000032b0


	//   ....[2]....
        /*0224*/ 	.word	0x00003630


	//   ....[3]....
        /*0228*/ 	.word	0x000039b0


	//   ....[4]....
        /*022c*/ 	.word	0x00003d40


	//   ....[5]....
        /*0230*/ 	.word	0x00005d20


	//   ....[6]....
        /*0234*/ 	.word	0x00005f30


	//----- nvinfo : EIATTR_CRS_STACK_SIZE
	.align		4
.L_675:
        /*0238*/ 	.byte	0x04, 0x1e
        /*023a*/ 	.short	(.L_677 - .L_676)
.L_676:
        /*023c*/ 	.word	0x00000000


	//----- nvinfo : EIATTR_CBANK_PARAM_SIZE
	.align		4
.L_677:
        /*0240*/ 	.byte	0x03, 0x19
        /*0242*/ 	.short	0x0040


	//----- nvinfo : EIATTR_PARAM_CBANK
	.align		4
        /*0244*/ 	.byte	0x04, 0x0a
        /*0246*/ 	.short	(.L_679 - .L_678)
	.align		4
.L_678:
        /*0248*/ 	.word	index@(.nv.constant0._ZN4vllm39rms_norm_dynamic_per_token_quant_kernelIN3c108BFloat16EaLb0EEEvPT0_PfPKT_S8_PKffiiPS6_)
        /*024c*/ 	.short	0x0380
        /*024e*/ 	.short	0x0040


	//----- nvinfo : EIATTR_SW_WAR
	.align		4
.L_679:
        /*0250*/ 	.byte	0x04, 0x36
        /*0252*/ 	.short	(.L_681 - .L_680)
.L_680:
        /*0254*/ 	.word	0x00000008
.L_681:


//--------------------- .nv.info._ZN4vllm39rms_norm_dynamic_per_token_quant_kernelIN3c108BFloat16ENS1_13Float8_e4m3fnELb0EEEvPT0_PfPKT_S9_PKffiiPS7_ --------------------------
	.section	.nv.info._ZN4vllm39rms_norm_dynamic_per_token_quant_kernelIN3c108BFloat16ENS1_13Float8_e4m3fnELb0EEEvPT0_PfPKT_S9_PKffiiPS7_,"",@"SHT_CUDA_INFO"
	.sectionflags	@""
	.align	4


	//----- nvinfo : EIATTR_CUDA_API_VERSION
	.align		4
        /*0000*/ 	.byte	0x04, 0x37
        /*0002*/ 	.short	(.L_683 - .L_682)
.L_682:
        /*0004*/ 	.word	0x00000082


	//----- nvinfo : EIATTR_KPARAM_INFO
	.align		4
.L_683:
        /*0008*/ 	.byte	0x04, 0x17
        /*000a*/ 	.short	(.L_685 - .L_684)
.L_684:
        /*000c*/ 	.word	0x00000000
        /*0010*/ 	.short	0x0008
        /*0012*/ 	.short	0x0038
        /*0014*/ 	.byte	0x00, 0xf5, 0x21, 0x00


	//----- nvinfo : EIATTR_KPARAM_INFO
	.align		4
.L_685:
        /*0018*/ 	.byte	0x04, 0x17
        /*001a*/ 	.short	(.L_687 - .L_686)
.L_686:
        /*001c*/ 	.word	0x00000000
        /*0020*/ 	.short	0x0007
        /*0022*/ 	.short	0x0030
        /*0024*/ 	.byte	0x00, 0xf0, 0x11, 0x00


	//----- nvinfo : EIATTR_KPARAM_INFO
	.align		4
.L_687:
        /*0028*/ 	.byte	0x04, 0x17
        /*002a*/ 	.short	(.L_689 - .L_688)
.L_688:
        /*002c*/ 	.word	0x00000000
        /*0030*/ 	.short	0x0006
        /*0032*/ 	.short	0x002c
        /*0034*/ 	.byte	0x00, 0xf0, 0x11, 0x00


	//----- nvinfo : EIATTR_KPARAM_INFO
	.align		4
.L_689:
        /*0038*/ 	.byte	0x04, 0x17
        /*003a*/ 	.short	(.L_691 - .L_690)
.L_690:
        /*003c*/ 	.word	0x00000000
        /*0040*/ 	.short	0x0005
        /*0042*/ 	.short	0x0028
        /*0044*/ 	.byte	0x00, 0xf0, 0x11, 0x00


	//----- nvinfo : EIATTR_KPARAM_INFO
	.align		4
.L_691:
        /*0048*/ 	.byte	0x04, 0x17
        /*004a*/ 	.short	(.L_693 - .L_692)
.L_692:
        /*004c*/ 	.word	0x00000000
        /*0050*/ 	.short	0x0004
        /*0052*/ 	.short	0x0020
        /*0054*/ 	.byte	0x00, 0xf5, 0x21, 0x00


	//----- nvinfo : EIATTR_KPARAM_INFO
	.align		4
.L_693:
        /*0058*/ 	.byte	0x04, 0x17
        /*005a*/ 	.short	(.L_695 - .L_694)
.L_694:
        /*005c*/ 	.word	0x00000000
        /*0060*/ 	.short	0x0003
        /*0062*/ 	.short	0x0018
        /*0064*/ 	.byte	0x00, 0xf5, 0x21, 0x00


	//----- nvinfo : EIATTR_KPARAM_INFO
	.align		4
.L_695:
        /*0068*/ 	.byte	0x04, 0x17
        /*006a*/ 	.short	(.L_697 - .L_696)
.L_696:
        /*006c*/ 	.word	0x00000000
        /*0070*/ 	.short	0x0002
        /*0072*/ 	.short	0x0010
        /*0074*/ 	.byte	0x00, 0xf5, 0x21, 0x00


	//----- nvinfo : EIATTR_KPARAM_INFO
	.align		4
.L_697:
        /*0078*/ 	.byte	0x04, 0x17
        /*007a*/ 	.short	(.L_699 - .L_698)
.L_698:
        /*007c*/ 	.word	0x00000000
        /*0080*/ 	.short	0x0001
        /*0082*/ 	.short	0x0008
        /*0084*/ 	.byte	0x00, 0xf5, 0x21, 0x00


	//----- nvinfo : EIATTR_KPARAM_INFO
	.align		4
.L_699:
        /*0088*/ 	.byte	0x04, 0x17
        /*008a*/ 	.short	(.L_701 - .L_700)
.L_700:
        /*008c*/ 	.word	0x00000000
        /*0090*/ 	.short	0x0000
        /*0092*/ 	.short	0x0000
        /*0094*/ 	.byte	0x00, 0xf5, 0x21, 0x00


	//----- nvinfo : EIATTR_SPARSE_MMA_MASK
	.align		4
.L_701:
        /*0098*/ 	.byte	0x03, 0x50
        /*009a*/ 	.short	0x0000


	//----- nvinfo : EIATTR_MAXREG_COUNT
	.align		4
        /*009c*/ 	.byte	0x03, 0x1b
        /*009e*/ 	.short	0x00ff


	//----- nvinfo : EIATTR_NUM_BARRIERS
	.align		4
        /*00a0*/ 	.byte	0x02, 0x4c
        /*00a2*/ 	.byte	0x01
	.zero		1


	//----- nvinfo : EIATTR_MERCURY_ISA_VERSION
	.align		4
        /*00a4*/ 	.byte	0x03, 0x5f
        /*00a6*/ 	.short	0x0101


	//----- nvinfo : EIATTR_UNUSED_LOAD_BYTE_OFFSET
	.align		4
        /*00a8*/ 	.byte	0x04, 0x44
        /*00aa*/ 	.short	(.L_703 - .L_702)


	//   ....[0]....
.L_702:
        /*00ac*/ 	.word	0x00000760
        /*00b0*/ 	.word	0x0000fff0


	//   ....[1]....
        /*00b4*/ 	.word	0x00000c50
        /*00b8*/ 	.word	0x0000fff0


	//   ....[2]....
        /*00bc*/ 	.word	0x00001f70
        /*00c0*/ 	.word	0x0000fff0


	//   ....[3]....
        /*00c4*/ 	.word	0x000026e0
        /*00c8*/ 	.word	0x0000fff0


	//----- nvinfo : EIATTR_COOP_GROUP_MASK_REGIDS
	.align		4
.L_703:
        /*00cc*/ 	.byte	0x04, 0x29
        /*00ce*/ 	.short	(.L_705 - .L_704)


	//   ....[0]....
.L_704:
        /*00d0*/ 	.word	0xffffffff


	//   ....[1]....
        /*00d4*/ 	.word	0xffffffff


	//   ....[2]....
        /*00d8*/ 	.word	0xffffffff


	//   ....[3]....
        /*00dc*/ 	.word	0xffffffff


	//   ....[4]....
        /*00e0*/ 	.word	0xffffffff


	//   ....[5]....
        /*00e4*/ 	.word	0xffffffff


	//   ....[6]....
        /*00e8*/ 	.word	0xffffffff


	//   ....[7]....
        /*00ec*/ 	.word	0xffffffff


	//   ....[8]....
        /*00f0*/ 	.word	0xffffffff


	//   ....[9]....
        /*00f4*/ 	.word	0xffffffff


	//   ....[10]....
        /*00f8*/ 	.word	0xffffffff


	//   ....[11]....
        /*00fc*/ 	.word	0xffffffff


	//   ....[12]....
        /*0100*/ 	.word	0xffffffff


	//   ....[13]....
        /*0104*/ 	.word	0xffffffff


	//   ....[14]....
        /*0108*/ 	.word	0xffffffff


	//   ....[15]....
        /*010c*/ 	.word	0xffffffff


	//   ....[16]....
        /*0110*/ 	.word	0xffffffff


	//   ....[17]....
        /*0114*/ 	.word	0xffffffff


	//   ....[18]....
        /*0118*/ 	.word	0xffffffff


	//   ....[19]....
        /*011c*/ 	.word	0xffffffff


	//   ....[20]....
        /*0120*/ 	.word	0xffffffff


	//   ....[21]....
        /*0124*/ 	.word	0xffffffff


	//   ....[22]....
        /*0128*/ 	.word	0xffffffff


	//   ....[23]....
        /*012c*/ 	.word	0xffffffff


	//   ....[24]....
        /*0130*/ 	.word	0xffffffff


	//   ....[25]....
        /*0134*/ 	.word	0xffffffff


	//   ....[26]....
        /*0138*/ 	.word	0xffffffff


	//   ....[27]....
        /*013c*/ 	.word	0xffffffff


	//   ....[28]....
        /*0140*/ 	.word	0xffffffff


	//   ....[29]....
        /*0144*/ 	.word	0xffffffff


	//   ....[30]....
        /*0148*/ 	.word	0xffffffff


	//   ....[31]....
        /*014c*/ 	.word	0xffffffff


	//   ....[32]....
        /*0150*/ 	.word	0xffffffff


	//   ....[33]....
        /*0154*/ 	.word	0xffffffff


	//   ....[34]....
        /*0158*/ 	.word	0xffffffff


	//   ....[35]....
        /*015c*/ 	.word	0xffffffff


	//   ....[36]....
        /*0160*/ 	.word	0xffffffff


	//   ....[37]....
        /*0164*/ 	.word	0xffffffff


	//   ....[38]....
        /*0168*/ 	.word	0xffffffff


	//   ....[39]....
        /*016c*/ 	.word	0xffffffff


	//----- nvinfo : EIATTR_COOP_GROUP_INSTR_OFFSETS
	.align		4
.L_705:
        /*0170*/ 	.byte	0x04, 0x28
        /*0172*/ 	.short	(.L_707 - .L_706)


	//   ....[0]....
.L_706:
        /*0174*/ 	.word	0x000005a0


	//   ....[1]....
        /*0178*/ 	.word	0x000005d0


	//   ....[2]....
        /*017c*/ 	.word	0x00000650


	//   ....[3]....
        /*0180*/ 	.word	0x00000690


	//   ....[4]....
        /*0184*/ 	.word	0x000006b0


	//   ....[5]....
        /*0188*/ 	.word	0x00000a50


	//   ....[6]....
        /*018c*/ 	.word	0x00000ab0


	//   ....[7]....
        /*0190*/ 	.word	0x00000b00


	//   ....[8]....
        /*0194*/ 	.word	0x00000b30


	//   ....[9]....
        /*0198*/ 	.word	0x00000b50


	//   ....[10]....
        /*019c*/ 	.word	0x00001d30


	//   ....[11]....
        /*01a0*/ 	.word	0x00001da0


	//   ....[12]....
        /*01a4*/ 	.word	0x00001e00


	//   ....[13]....
        /*01a8*/ 	.word	0x00001e60


	//   ....[14]....
        /*01ac*/ 	.word	0x00001eb0


	//   ....[15]....
        /*01b0*/ 	.word	0x00002450


	//   ....[16]....
        /*01b4*/ 	.word	0x000024e0


	//   ....[17]....
        /*01b8*/ 	.word	0x00002530


	//   ....[18]....
        /*01bc*/ 	.word	0x00002590


	//   ....[19]....
        /*01c0*/ 	.word	0x000025f0


	//   ....[20]....
        /*01c4*/ 	.word	0x00004e30


	//   ....[21]....
        /*01c8*/ 	.word	0x00004e70


	//   ....[22]....
        /*01cc*/ 	.word	0x00004ee0


	//   ....[23]....
        /*01d0*/ 	.word	0x00004f30


	//   ....[24]....
        /*01d4*/ 	.word	0x00004f50


	//   ....[25]....
        /*01d8*/ 	.word	0x00005300


	//   ....[26]....
        /*01dc*/ 	.word	0x00005330


	//   ....[27]....
        /*01e0*/ 	.word	0x00005390


	//   ....[28]....
        /*01e4*/ 	.word	0x000053e0


	//   ....[29]....
        /*01e8*/ 	.word	0x00005400


	//   ....[30]....
        /*01ec*/ 	.word	0x00005be0


	//   ....[31]....
        /*01f0*/ 	.word	0x00005c90


	//   ....[32]....
        /*01f4*/ 	.word	0x00005cd0


	//   ....[33]....
        /*01f8*/ 	.word	0x00005d10


	//   ....[34]....
        /*01fc*/ 	.word	0x00005d40


	//   ....[35]....
        /*0200*/ 	.word	0x000062e0


	//   ....[36]....
        /*0204*/ 	.word	0x00006330


	//   ....[37]....
        /*0208*/ 	.word	0x00006380


	//   ....[38]....
        /*020c*/ 	.word	0x000063e0


	//   ....[39]....
        /*0210*/ 	.word	0x00006440


	//----- nvinfo : EIATTR_VRC_CTA_INIT_COUNT
	.align		4
.L_707:
        /*0214*/ 	.byte	0x02, 0x4a
	.zero		1
	.zero		1


	//----- nvinfo : EIATTR_EXIT_INSTR_OFFSETS
	.align		4
        /*0218*/ 	.byte	0x04, 0x1c
        /*021a*/ 	.short	(.L_709 - .L_708)


	//   ....[0]....
.L_708:
        /*021c*/ 	.word	0x00002ef0


	//   ....[1]....
        /*0220*/ 	.word	0x00003680


	//   ....[2]....
        /*0224*/ 	.word	0x00003dc0


	//   ....[3]....
        /*0228*/ 	.word	0x00004500


	//   ....[4]....
        /*022c*/ 	.word	0x00004c50


	//   ....[5]....
        /*0230*/ 	.word	0x00006c30


	//   ....[6]....
        /*0234*/ 	.word	0x00006f40


	//----- nvinfo : EIATTR_CRS_STACK_SIZE
	.align		4
.L_709:
        /*0238*/ 	.byte	0x04, 0x1e
        /*023a*/ 	.short	(.L_711 - .L_710)
.L_710:
        /*023c*/ 	.word	0x00000000


	//----- nvinfo : EIATTR_CBANK_PARAM_SIZE
	.align		4
.L_711:
        /*0240*/ 	.byte	0x03, 0x19
        /*0242*/ 	.short	0x0040


	//----- nvinfo : EIATTR_PARAM_CBANK
	.align		4
        /*0244*/ 	.byte	0x04, 0x0a
        /*0246*/ 	.short	(.L_713 - .L_712)
	.align		4
.L_712:
        /*0248*/ 	.word	index@(.nv.constant0._ZN4vllm39rms_norm_dynamic_per_token_quant_kernelIN3c108BFloat16ENS1_13Float8_e4m3fnELb0EEEvPT0_PfPKT_S9_PKffiiPS7_)
        /*024c*/ 	.short	0x0380
        /*024e*/ 	.short	0x0040


	//----- nvinfo : EIATTR_SW_WAR
	.align		4
.L_713:
        /*0250*/ 	.byte	0x04, 0x36
        /*0252*/ 	.short	(.L_715 - .L_714)
.L_714:
        /*0254*/ 	.word	0x00000008
.L_715:


//--------------------- .nv.info._ZN4vllm39rms_norm_dynamic_per_token_quant_kernelIN3c108BFloat16EaLb1EEEvPT0_PfPKT_S8_PKffiiPS6_ --------------------------
	.section	.nv.info._ZN4vllm39rms_norm_dynamic_per_token_quant_kernelIN3c108BFloat16EaLb1EEEvPT0_PfPKT_S8_PKffiiPS6_,"",@"SHT_CUDA_INFO"
	.sectionflags	@""
	.align	4


	//----- nvinfo : EIATTR_CUDA_API_VERSION
	.align		4
        /*0000*/ 	.byte	0x04, 0x37
        /*0002*/ 	.short	(.L_717 - .L_716)
.L_716:
        /*0004*/ 	.word	0x00000082


	//----- nvinfo : EIATTR_KPARAM_INFO
	.align		4
.L_717:
        /*0008*/ 	.byte	0x04, 0x17
        /*000a*/ 	.short	(.L_719 - .L_718)
.L_718:
        /*000c*/ 	.word	0x00000000
        /*0010*/ 	.short	0x0008
        /*0012*/ 	.short	0x0038
        /*0014*/ 	.byte	0x00, 0xf5, 0x21, 0x00


	//----- nvinfo : EIATTR_KPARAM_INFO
	.align		4
.L_719:
        /*0018*/ 	.byte	0x04, 0x17
        /*001a*/ 	.short	(.L_721 - .L_720)
.L_720:
        /*001c*/ 	.word	0x00000000
        /*0020*/ 	.short	0x0007
        /*0022*/ 	.short	0x0030
        /*0024*/ 	.byte	0x00, 0xf0, 0x11, 0x00


	//----- nvinfo : EIATTR_KPARAM_INFO
	.align		4
.L_721:
        /*0028*/ 	.byte	0x04, 0x17
        /*002a*/ 	.short	(.L_723 - .L_722)
.L_722:
        /*002c*/ 	.word	0x00000000
        /*0030*/ 	.short	0x0006
        /*0032*/ 	.short	0x002c
        /*0034*/ 	.byte	0x00, 0xf0, 0x11, 0x00


	//----- nvinfo : EIATTR_KPARAM_INFO
	.align		4
.L_723:
        /*0038*/ 	.byte	0x04, 0x17
        /*003a*/ 	.short	(.L_725 - .L_724)
.L_724:
        /*003c*/ 	.word	0x00000000
        /*0040*/ 	.short	0x0005
        /*0042*/ 	.short	0x0028
        /*0044*/ 	.byte	0x00, 0xf0, 0x11, 0x00


	//----- nvinfo : EIATTR_KPARAM_INFO
	.align		4
.L_725:
        /*0048*/ 	.byte	0x04, 0x17
        /*004a*/ 	.short	(.L_727 - .L_726)
.L_726:
        /*004c*/ 	.word	0x00000000
        /*0050*/ 	.short	0x0004
        /*0052*/ 	.short	0x0020
        /*0054*/ 	.byte	0x00, 0xf5, 0x21, 0x00


	//----- nvinfo : EIATTR_KPARAM_INFO
	.align		4
.L_727:
        /*0058*/ 	.byte	0x04, 0x17
        /*005a*/ 	.short	(.L_729 - .L_728)
.L_728:
        /*005c*/ 	.word	0x00000000
        /*0060*/ 	.short	0x0003
        /*0062*/ 	.short	0x0018
        /*0064*/ 	.byte	0x00, 0xf5, 0x21, 0x00


	//----- nvinfo : EIATTR_KPARAM_INFO
	.align		4
.L_729:
        /*0068*/ 	.byte	0x04, 0x17
        /*006a*/ 	.short	(.L_731 - .L_730)
.L_730:
        /*006c*/ 	.word	0x00000000
        /*0070*/ 	.short	0x0002
        /*0072*/ 	.short	0x0010
        /*0074*/ 	.byte	0x00, 0xf5, 0x21, 0x00


	//----- nvinfo : EIATTR_KPARAM_INFO
	.align		4
.L_731:
        /*0078*/ 	.byte	0x04, 0x17
        /*007a*/ 	.short	(.L_733 - .L_732)
.L_732:
        /*007c*/ 	.word	0x00000000
        /*0080*/ 	.short	0x0001
        /*0082*/ 	.short	0x0008
        /*0084*/ 	.byte	0x00, 0xf5, 0x21, 0x00


	//----- nvinfo : EIATTR_KPARAM_INFO
	.align		4
.L_733:
        /*0088*/ 	.byte	0x04, 0x17
        /*008a*/ 	.short	(.L_735 - .L_734)
.L_734:
        /*008c*/ 	.word	0x00000000
        /*0090*/ 	.short	0x0000
        /*0092*/ 	.short	0x0000
        /*0094*/ 	.byte	0x00, 0xf5, 0x21, 0x00


	//----- nvinfo : EIATTR_SPARSE_MMA_MASK
	.align		4
.L_735:
        /*0098*/ 	.byte	0x03, 0x50
        /*009a*/ 	.short	0x0000


	//----- nvinfo : EIATTR_MAXREG_COUNT
	.align		4
        /*009c*/ 	.byte	0x03, 0x1b
        /*009e*/ 	.short	0x00ff


	//----- nvinfo : EIATTR_NUM_BARRIERS
	.align		4
        /*00a0*/ 	.byte	0x02, 0x4c
        /*00a2*/ 	.byte	0x01
	.zero		1


	//----- nvinfo : EIATTR_MERCURY_ISA_VERSION
	.align		4
        /*00a4*/ 	.byte	0x03, 0x5f
        /*00a6*/ 	.short	0x0101


	//----- nvinfo : EIATTR_UNUSED_LOAD_BYTE_OFFSET
	.align		4
        /*00a8*/ 	.byte	0x04, 0x44
        /*00aa*/ 	.short	(.L_737 - .L_736)


	//   ....[0]....
.L_736:
        /*00ac*/ 	.word	0x00000af0
        /*00b0*/ 	.word	0x0000fff0


	//   ....[1]....
        /*00b4*/ 	.word	0x00000fe0
        /*00b8*/ 	.word	0x0000fff0


	//   ....[2]....
        /*00bc*/ 	.word	0x00002600
        /*00c0*/ 	.word	0x0000fff0


	//   ....[3]....
        /*00c4*/ 	.word	0x00002d70
        /*00c8*/ 	.word	0x0000fff0


	//----- nvinfo : EIATTR_COOP_GROUP_MASK_REGIDS
	.align		4
.L_737:
        /*00cc*/ 	.byte	0x04, 0x29
        /*00ce*/ 	.short	(.L_739 - .L_738)


	//   ....[0]....
.L_738:
        /*00d0*/ 	.word	0xffffffff


	//   ....[1]....
        /*00d4*/ 	.word	0xffffffff


	//   ....[2]....
        /*00d8*/ 	.word	0xffffffff


	//   ....[3]....
        /*00dc*/ 	.word	0xffffffff


	//   ....[4]....
        /*00e0*/ 	.word	0xffffffff


	//   ....[5]....
        /*00e4*/ 	.word	0xffffffff


	//   ....[6]....
        /*00e8*/ 	.word	0xffffffff


	//   ....[7]....
        /*00ec*/ 	.word	0xffffffff


	//   ....[8]....
        /*00f0*/ 	.word	0xffffffff


	//   ....[9]....
        /*00f4*/ 	.word	0xffffffff


	//   ....[10]....
        /*00f8*/ 	.word	0xffffffff


	//   ....[11]....
        /*00fc*/ 	.word	0xffffffff


	//   ....[12]....
        /*0100*/ 	.word	0xffffffff


	//   ....[13]....
        /*0104*/ 	.word	0xffffffff


	//   ....[14]....
        /*0108*/ 	.word	0xffffffff


	//   ....[15]....
        /*010c*/ 	.word	0xffffffff


	//   ....[16]....
        /*0110*/ 	.word	0xffffffff


	//   ....[17]....
        /*0114*/ 	.word	0xffffffff


	//   ....[18]....
        /*0118*/ 	.word	0xffffffff


	//   ....[19]....
        /*011c*/ 	.word	0xffffffff


	//   ....[20]....
        /*0120*/ 	.word	0xffffffff


	//   ....[21]....
        /*0124*/ 	.word	0xffffffff


	//   ....[22]....
        /*0128*/ 	.word	0xffffffff


	//   ....[23]....
        /*012c*/ 	.word	0xffffffff


	//   ....[24]....
        /*0130*/ 	.word	0xffffffff


	//   ....[25]....
        /*0134*/ 	.word	0xffffffff


	//   ....[26]....
        /*0138*/ 	.word	0xffffffff


	//   ....[27]....
        /*013c*/ 	.word	0xffffffff


	//   ....[28]....
        /*0140*/ 	.word	0xffffffff


	//   ....[29]....
        /*0144*/ 	.word	0xffffffff


	//   ....[30]....
        /*0148*/ 	.word	0xffffffff


	//   ....[31]....
        /*014c*/ 	.word	0xffffffff


	//   ....[32]....
        /*0150*/ 	.word	0xffffffff


	//   ....[33]....
        /*0154*/ 	.word	0xffffffff


	//   ....[34]....
        /*0158*/ 	.word	0xffffffff


	//   ....[35]....
        /*015c*/ 	.word	0xffffffff


	//   ....[36]....
        /*0160*/ 	.word	0xffffffff


	//   ....[37]....
        /*0164*/ 	.word	0xffffffff


	//   ....[38]....
        /*0168*/ 	.word	0xffffffff


	//   ....[39]....
        /*016c*/ 	.word	0xffffffff


	//----- nvinfo : EIATTR_COOP_GROUP_INSTR_OFFSETS
	.align		4
.L_739:
        /*0170*/ 	.byte	0x04, 0x28
        /*0172*/ 	.short	(.L_741 - .L_740)


	//   ....[0]....
.L_740:
        /*0174*/ 	.word	0x00000930


	//   ....[1]....
        /*0178*/ 	.word	0x00000960


	//   ....[2]....
        /*017c*/ 	.word	0x000009e0


	//   ....[3]....
        /*0180*/ 	.word	0x00000a20


	//   ....[4]....
        /*0184*/ 	.word	0x00000a40


	//   ....[5]....
        /*0188*/ 	.word	0x00000de0


	//   ....[6]....
        /*018c*/ 	.word	0x00000e40


	//   ....[7]....
        /*0190*/ 	.word	0x00000e90


	//   ....[8]....
        /*0194*/ 	.word	0x00000ec0


	//   ....[9]....
        /*0198*/ 	.word	0x00000ee0


	//   ....[10]....
        /*019c*/ 	.word	0x000023c0


	//   ....[11]....
        /*01a0*/ 	.word	0x00002430


	//   ....[12]....
        /*01a4*/ 	.word	0x00002490


	//   ....[13]....
        /*01a8*/ 	.word	0x000024f0


	//   ....[14]....
        /*01ac*/ 	.word	0x00002540


	//   ....[15]....
        /*01b0*/ 	.word	0x00002ae0


	//   ....[16]....
        /*01b4*/ 	.word	0x00002b70


	//   ....[17]....
        /*01b8*/ 	.word	0x00002bc0


	//   ....[18]....
        /*01bc*/ 	.word	0x00002c20


	//   ....[19]....
        /*01c0*/ 	.word	0x00002c80


	//   ....[20]....
        /*01c4*/ 	.word	0x000049e0


	//   ....[21]....
        /*01c8*/ 	.word	0x00004a20


	//   ....[22]....
        /*01cc*/ 	.word	0x00004a90


	//   ....[23]....
        /*01d0*/ 	.word	0x00004ae0


	//   ....[24]....
        /*01d4*/ 	.word	0x00004b00


	//   ....[25]....
        /*01d8*/ 	.word	0x00004eb0


	//   ....[26]....
        /*01dc*/ 	.word	0x00004ee0


	//   ....[27]....
        /*01e0*/ 	.word	0x00004f40


	//   ....[28]....
        /*01e4*/ 	.word	0x00004f90


	//   ....[29]....
        /*01e8*/ 	.word	0x00004fb0


	//   ....[30]....
        /*01ec*/ 	.word	0x00005810


	//   ....[31]....
        /*01f0*/ 	.word	0x000058c0


	//   ....[32]....
        /*01f4*/ 	.word	0x00005900


	//   ....[33]....
        /*01f8*/ 	.word	0x00005940


	//   ....[34]....
        /*01fc*/ 	.word	0x00005970


	//   ....[35]....
        /*0200*/ 	.word	0x00005f10


	//   ....[36]....
        /*0204*/ 	.word	0x00005f60


	//   ....[37]....
        /*0208*/ 	.word	0x00005fb0


	//   ....[38]....
        /*020c*/ 	.word	0x00006010


	//   ....[39]....
        /*0210*/ 	.word	0x00006070


	//----- nvinfo : EIATTR_VRC_CTA_INIT_COUNT
	.align		4
.L_741:
        /*0214*/ 	.byte	0x02, 0x4a
	.zero		1
	.zero		1


	//----- nvinfo : EIATTR_EXIT_INSTR_OFFSETS
	.align		4
        /*0218*/ 	.byte	0x04, 0x1c
        /*021a*/ 	.short	(.L_743 - .L_742)


	//   ....[0]....
.L_742:
        /*021c*/ 	.word	0x00003540


	//   ....[1]....
        /*0220*/ 	.word	0x000039e0


	//   ....[2]....
        /*0224*/ 	.word	0x00003e50


	//   ....[3]....
        /*0228*/ 	.word	0x000042c0


	//   ....[4]....
        /*022c*/ 	.word	0x00004740


	//   ....[5]....
        /*0230*/ 	.word	0x00006860


	//   ....[6]....
        /*0234*/ 	.word	0x00006af0


	//----- nvinfo : EIATTR_CRS_STACK_SIZE
	.align		4
.L_743:
        /*0238*/ 	.byte	0x04, 0x1e
        /*023a*/ 	.short	(.L_745 - .L_744)
.L_744:
        /*023c*/ 	.word	0x00000000


	//----- nvinfo : EIATTR_CBANK_PARAM_SIZE
	.align		4
.L_745:
        /*0240*/ 	.byte	0x03, 0x19
        /*0242*/ 	.short	0x0040


	//----- nvinfo : EIATTR_PARAM_CBANK
	.align		4
        /*0244*/ 	.byte	0x04, 0x0a
        /*0246*/ 	.short	(.L_747 - .L_746)
	.align		4
.L_746:
        /*0248*/ 	.word	index@(.nv.constant0._ZN4vllm39rms_norm_dynamic_per_token_quant_kernelIN3c108BFloat16EaLb1EEEvPT0_PfPKT_S8_PKffiiPS6_)
        /*024c*/ 	.short	0x0380
        /*024e*/ 	.short	0x0040


	//----- nvinfo : EIATTR_SW_WAR
	.align		4
.L_747:
        /*0250*/ 	.byte	0x04, 0x36
        /*0252*/ 	.short	(.L_749 - .L_748)
.L_748:
        /*0254*/ 	.word	0x00000008
.L_749:


//--------------------- .nv.info._ZN4vllm39rms_norm_dynamic_per_token_quant_kernelIN3c108BFloat16ENS1_13Float8_e4m3fnELb1EEEvPT0_PfPKT_S9_PKffiiPS7_ --------------------------
	.section	.nv.info._ZN4vllm39rms_norm_dynamic_per_token_quant_kernelIN3c108BFloat16ENS1_13Float8_e4m3fnELb1EEEvPT0_PfPKT_S9_PKffiiPS7_,"",@"SHT_CUDA_INFO"
	.sectionflags	@""
	.align	4


	//----- nvinfo : EIATTR_CUDA_API_VERSION
	.align		4
        /*0000*/ 	.byte	0x04, 0x37
        /*0002*/ 	.short	(.L_751 - .L_750)
.L_750:
        /*0004*/ 	.word	0x00000082


	//----- nvinfo : EIATTR_KPARAM_INFO
	.align		4
.L_751:
        /*0008*/ 	.byte	0x04, 0x17
        /*000a*/ 	.short	(.L_753 - .L_752)
.L_752:
        /*000c*/ 	.word	0x00000000
        /*0010*/ 	.short	0x0008
        /*0012*/ 	.short	0x0038
        /*0014*/ 	.byte	0x00, 0xf5, 0x21, 0x00


	//----- nvinfo : EIATTR_KPARAM_INFO
	.align		4
.L_753:
        /*0018*/ 	.byte	0x04, 0x17
        /*001a*/ 	.short	(.L_755 - .L_754)
.L_754:
        /*001c*/ 	.word	0x00000000
        /*0020*/ 	.short	0x0007
        /*0022*/ 	.short	0x0030
        /*0024*/ 	.byte	0x00, 0xf0, 0x11, 0x00


	//----- nvinfo : EIATTR_KPARAM_INFO
	.align		4
.L_755:
        /*0028*/ 	.byte	0x04, 0x17
        /*002a*/ 	.short	(.L_757 - .L_756)
.L_756:
        /*002c*/ 	.word	0x00000000
        /*0030*/ 	.short	0x0006
        /*0032*/ 	.short	0x002c
        /*0034*/ 	.byte	0x00, 0xf0, 0x11, 0x00


	//----- nvinfo : EIATTR_KPARAM_INFO
	.align		4
.L_757:
        /*0038*/ 	.byte	0x04, 0x17
        /*003a*/ 	.short	(.L_759 - .L_758)
.L_758:
        /*003c*/ 	.word	0x00000000
        /*0040*/ 	.short	0x0005
        /*0042*/ 	.short	0x0028
        /*0044*/ 	.byte	0x00, 0xf0, 0x11, 0x00


	//----- nvinfo : EIATTR_KPARAM_INFO
	.align		4
.L_759:
        /*0048*/ 	.byte	0x04, 0x17
        /*004a*/ 	.short	(.L_761 - .L_760)
.L_760:
        /*004c*/ 	.word	0x00000000
        /*0050*/ 	.short	0x0004
        /*0052*/ 	.short	0x0020
        /*0054*/ 	.byte	0x00, 0xf5, 0x21, 0x00


	//----- nvinfo : EIATTR_KPARAM_INFO
	.align		4
.L_761:
        /*0058*/ 	.byte	0x04, 0x17
        /*005a*/ 	.short	(.L_763 - .L_762)
.L_762:
        /*005c*/ 	.word	0x00000000
        /*0060*/ 	.short	0x0003
        /*0062*/ 	.short	0x0018
        /*0064*/ 	.byte	0x00, 0xf5, 0x21, 0x00


	//----- nvinfo : EIATTR_KPARAM_INFO
	.align		4
.L_763:
        /*0068*/ 	.byte	0x04, 0x17
        /*006a*/ 	.short	(.L_765 - .L_764)
.L_764:
        /*006c*/ 	.word	0x00000000
        /*0070*/ 	.short	0x0002
        /*0072*/ 	.short	0x0010
        /*0074*/ 	.byte	0x00, 0xf5, 0x21, 0x00


	//----- nvinfo : EIATTR_KPARAM_INFO
	.align		4
.L_765:
        /*0078*/ 	.byte	0x04, 0x17
        /*007a*/ 	.short	(.L_767 - .L_766)
.L_766:
        /*007c*/ 	.word	0x00000000
        /*0080*/ 	.short	0x0001
        /*0082*/ 	.short	0x0008
        /*0084*/ 	.byte	0x00, 0xf5, 0x21, 0x00


	//----- nvinfo : EIATTR_KPARAM_INFO
	.align		4
.L_767:
        /*0088*/ 	.byte	0x04, 0x17
        /*008a*/ 	.short	(.L_769 - .L_768)
.L_768:
        /*008c*/ 	.word	0x00000000
        /*0090*/ 	.short	0x0000
        /*0092*/ 	.short	0x0000
        /*0094*/ 	.byte	0x00, 0xf5, 0x21, 0x00


	//----- nvinfo : EIATTR_SPARSE_MMA_MASK
	.align		4
.L_769:
        /*0098*/ 	.byte	0x03, 0x50
        /*009a*/ 	.short	0x0000


	//----- nvinfo : EIATTR_MAXREG_COUNT
	.align		4
        /*009c*/ 	.byte	0x03, 0x1b
        /*009e*/ 	.short	0x00ff


	//----- nvinfo : EIATTR_NUM_BARRIERS
	.align		4
        /*00a0*/ 	.byte	0x02, 0x4c
        /*00a2*/ 	.byte	0x01
	.zero		1


	//----- nvinfo : EIATTR_MERCURY_ISA_VERSION
	.align		4
        /*00a4*/ 	.byte	0x03, 0x5f
        /*00a6*/ 	.short	0x0101


	//----- nvinfo : EIATTR_UNUSED_LOAD_BYTE_OFFSET
	.align		4
        /*00a8*/ 	.byte	0x04, 0x44
        /*00aa*/ 	.short	(.L_771 - .L_770)


	//   ....[0]....
.L_770:
        /*00ac*/ 	.word	0x00000af0
        /*00b0*/ 	.word	0x0000fff0


	//   ....[1]....
        /*00b4*/ 	.word	0x00000fe0
        /*00b8*/ 	.word	0x0000fff0


	//   ....[2]....
        /*00bc*/ 	.word	0x00002600
        /*00c0*/ 	.word	0x0000fff0


	//   ....[3]....
        /*00c4*/ 	.word	0x00002d70
        /*00c8*/ 	.word	0x0000fff0


	//----- nvinfo : EIATTR_COOP_GROUP_MASK_REGIDS
	.align		4
.L_771:
        /*00cc*/ 	.byte	0x04, 0x29
        /*00ce*/ 	.short	(.L_773 - .L_772)


	//   ....[0]....
.L_772:
        /*00d0*/ 	.word	0xffffffff


	//   ....[1]....
        /*00d4*/ 	.word	0xffffffff


	//   ....[2]....
        /*00d8*/ 	.word	0xffffffff


	//   ....[3]....
        /*00dc*/ 	.word	0xffffffff


	//   ....[4]....
        /*00e0*/ 	.word	0xffffffff


	//   ....[5]....
        /*00e4*/ 	.word	0xffffffff


	//   ....[6]....
        /*00e8*/ 	.word	0xffffffff


	//   ....[7]....
        /*00ec*/ 	.word	0xffffffff


	//   ....[8]....
        /*00f0*/ 	.word	0xffffffff


	//   ....[9]....
        /*00f4*/ 	.word	0xffffffff


	//   ....[10]....
        /*00f8*/ 	.word	0xffffffff


	//   ....[11]....
        /*00fc*/ 	.word	0xffffffff


	//   ....[12]....
        /*0100*/ 	.word	0xffffffff


	//   ....[13]....
        /*0104*/ 	.word	0xffffffff


	//   ....[14]....
        /*0108*/ 	.word	0xffffffff


	//   ....[15]....
        /*010c*/ 	.word	0xffffffff


	//   ....[16]....
        /*0110*/ 	.word	0xffffffff


	//   ....[17]....
        /*0114*/ 	.word	0xffffffff


	//   ....[18]....
        /*0118*/ 	.word	0xffffffff


	//   ....[19]....
        /*011c*/ 	.word	0xffffffff


	//   ....[20]....
        /*0120*/ 	.word	0xffffffff


	//   ....[21]....
        /*0124*/ 	.word	0xffffffff


	//   ....[22]....
        /*0128*/ 	.word	0xffffffff


	//   ....[23]....
        /*012c*/ 	.word	0xffffffff


	//   ....[24]....
        /*0130*/ 	.word	0xffffffff


	//   ....[25]....
        /*0134*/ 	.word	0xffffffff


	//   ....[26]....
        /*0138*/ 	.word	0xffffffff


	//   ....[27]....
        /*013c*/ 	.word	0xffffffff


	//   ....[28]....
        /*0140*/ 	.word	0xffffffff


	//   ....[29]....
        /*0144*/ 	.word	0xffffffff


	//   ....[30]....
        /*0148*/ 	.word	0xffffffff


	//   ....[31]....
        /*014c*/ 	.word	0xffffffff


	//   ....[32]....
        /*0150*/ 	.word	0xffffffff


	//   ....[33]....
        /*0154*/ 	.word	0xffffffff


	//   ....[34]....
        /*0158*/ 	.word	0xffffffff


	//   ....[35]....
        /*015c*/ 	.word	0xffffffff


	//   ....[36]....
        /*0160*/ 	.word	0xffffffff


	//   ....[37]....
        /*0164*/ 	.word	0xffffffff


	//   ....[38]....
        /*0168*/ 	.word	0xffffffff


	//   ....[39]....
        /*016c*/ 	.word	0xffffffff


	//----- nvinfo : EIATTR_COOP_GROUP_INSTR_OFFSETS
	.align		4
.L_773:
        /*0170*/ 	.byte	0x04, 0x28
        /*0172*/ 	.short	(.L_775 - .L_774)


	//   ....[0]....
.L_774:
        /*0174*/ 	.word	0x00000930


	//   ....[1]....
        /*0178*/ 	.word	0x00000960


	//   ....[2]....
        /*017c*/ 	.word	0x000009e0


	//   ....[3]....
        /*0180*/ 	.word	0x00000a20


	//   ....[4]....
        /*0184*/ 	.word	0x00000a40


	//   ....[5]....
        /*0188*/ 	.word	0x00000de0


	//   ....[6]....
        /*018c*/ 	.word	0x00000e40


	//   ....[7]....
        /*0190*/ 	.word	0x00000e90


	//   ....[8]....
        /*0194*/ 	.word	0x00000ec0


	//   ....[9]....
        /*0198*/ 	.word	0x00000ee0


	//   ....[10]....
        /*019c*/ 	.word	0x000023c0


	//   ....[11]....
        /*01a0*/ 	.word	0x00002430


	//   ....[12]....
        /*01a4*/ 	.word	0x00002490


	//   ....[13]....
        /*01a8*/ 	.word	0x000024f0


	//   ....[14]....
        /*01ac*/ 	.word	0x00002540


	//   ....[15]....
        /*01b0*/ 	.word	0x00002ae0


	//   ....[16]....
        /*01b4*/ 	.word	0x00002b70


	//   ....[17]....
        /*01b8*/ 	.word	0x00002bc0


	//   ....[18]....
        /*01bc*/ 	.word	0x00002c20


	//   ....[19]....
        /*01c0*/ 	.word	0x00002c80


	//   ....[20]....
        /*01c4*/ 	.word	0x000058e0


	//   ....[21]....
        /*01c8*/ 	.word	0x00005920


	//   ....[22]....
        /*01cc*/ 	.word	0x00005990


	//   ....[23]....
        /*01d0*/ 	.word	0x000059e0


	//   ....[24]....
        /*01d4*/ 	.word	0x00005a00


	//   ....[25]....
        /*01d8*/ 	.word	0x00005db0


	//   ....[26]....
        /*01dc*/ 	.word	0x00005de0


	//   ....[27]....
        /*01e0*/ 	.word	0x00005e40


	//   ....[28]....
        /*01e4*/ 	.word	0x00005e90


	//   ....[29]....
        /*01e8*/ 	.word	0x00005eb0


	//   ....[30]....
        /*01ec*/ 	.word	0x00006710


	//   ....[31]....
        /*01f0*/ 	.word	0x000067c0


	//   ....[32]....
        /*01f4*/ 	.word	0x00006800


	//   ....[33]....
        /*01f8*/ 	.word	0x00006840


	//   ....[34]....
        /*01fc*/ 	.word	0x00006870


	//   ....[35]....
        /*0200*/ 	.word	0x00006e10


	//   ....[36]....
        /*0204*/ 	.word	0x00006e60


	//   ....[37]....
        /*0208*/ 	.word	0x00006eb0


	//   ....[38]....
        /*020c*/ 	.word	0x00006f10


	//   ....[39]....
        /*0210*/ 	.word	0x00006f70


	//----- nvinfo : EIATTR_VRC_CTA_INIT_COUNT
	.align		4
.L_775:
        /*0214*/ 	.byte	0x02, 0x4a
	.zero		1
	.zero		1


	//----- nvinfo : EIATTR_EXIT_INSTR_OFFSETS
	.align		4
        /*0218*/ 	.byte	0x04, 0x1c
        /*021a*/ 	.short	(.L_777 - .L_776)


	//   ....[0]....
.L_776:
        /*021c*/ 	.word	0x00003540


	//   ....[1]....
        /*0220*/ 	.word	0x00003da0


	//   ....[2]....
        /*0224*/ 	.word	0x000045d0


	//   ....[3]....
        /*0228*/ 	.word	0x00004e00


	//   ....[4]....
        /*022c*/ 	.word	0x00005640


	//   ....[5]....
        /*0230*/ 	.word	0x00007760


	//   ....[6]....
        /*0234*/ 	.word	0x00007af0


	//----- nvinfo : EIATTR_CRS_STACK_SIZE
	.align		4
.L_777:
        /*0238*/ 	.byte	0x04, 0x1e
        /*023a*/ 	.short	(.L_779 - .L_778)
.L_778:
        /*023c*/ 	.word	0x00000000


	//----- nvinfo : EIATTR_CBANK_PARAM_SIZE
	.align		4
.L_779:
        /*0240*/ 	.byte	0x03, 0x19
        /*0242*/ 	.short	0x0040


	//----- nvinfo : EIATTR_PARAM_CBANK
	.align		4
        /*0244*/ 	.byte	0x04, 0x0a
        /*0246*/ 	.short	(.L_781 - .L_780)
	.align		4
.L_780:
        /*0248*/ 	.word	index@(.nv.constant0._ZN4vllm39rms_norm_dynamic_per_token_quant_kernelIN3c108BFloat16ENS1_13Float8_e4m3fnELb1EEEvPT0_PfPKT_S9_PKffiiPS7_)
        /*024c*/ 	.short	0x0380
        /*024e*/ 	.short	0x0040


	//----- nvinfo : EIATTR_SW_WAR
	.align		4
.L_781:
        /*0250*/ 	.byte	0x04, 0x36
        /*0252*/ 	.short	(.L_783 - .L_782)
.L_782:
        /*0254*/ 	.word	0x00000008
.L_783:


//--------------------- .nv.info._ZN4vllm39rms_norm_dynamic_per_token_quant_kernelIN3c104HalfEaLb0EEEvPT0_PfPKT_S8_PKffiiPS6_ --------------------------
	.section	.nv.info._ZN4vllm39rms_norm_dynamic_per_token_quant_kernelIN3c104HalfEaLb0EEEvPT0_PfPKT_S8_PKffiiPS6_,"",@"SHT_CUDA_INFO"
	.sectionflags	@""
	.align	4


	//----- nvinfo : EIATTR_CUDA_API_VERSION
	.align		4
        /*0000*/ 	.byte	0x04, 0x37
        /*0002*/ 	.short	(.L_785 - .L_784)
.L_784:
        /*0004*/ 	.word	0x00000082


	//----- nvinfo : EIATTR_KPARAM_INFO
	.align		4
.L_785:
        /*0008*/ 	.byte	0x04, 0x17
        /*000a*/ 	.short	(.L_787 - .L_786)
.L_786:
        /*000c*/ 	.word	0x00000000
        /*0010*/ 	.short	0x0008
        /*0012*/ 	.short	0x0038
        /*0014*/ 	.byte	0x00, 0xf5, 0x21, 0x00


	//----- nvinfo : EIATTR_KPARAM_INFO
	.align		4
.L_787:
        /*0018*/ 	.byte	0x04, 0x17
        /*001a*/ 	.short	(.L_789 - .L_788)
.L_788:
        /*001c*/ 	.word	0x00000000
        /*0020*/ 	.short	0x0007
        /*0022*/ 	.short	0x0030
        /*0024*/ 	.byte	0x00, 0xf0, 0x11, 0x00


	//----- nvinfo : EIATTR_KPARAM_INFO
	.align		4
.L_789:
        /*0028*/ 	.byte	0x04, 0x17
        /*002a*/ 	.short	(.L_791 - .L_790)
.L_790:
        /*002c*/ 	.word	0x00000000
        /*0030*/ 	.short	0x0006
        /*0032*/ 	.short	0x002c
        /*0034*/ 	.byte	0x00, 0xf0, 0x11, 0x00


	//----- nvinfo : EIATTR_KPARAM_INFO
	.align		4
.L_791:
        /*0038*/ 	.byte	0x04, 0x17
        /*003a*/ 	.short	(.L_793 - .L_792)
.L_792:
        /*003c*/ 	.word	0x00000000
        /*0040*/ 	.short	0x0005
        /*0042*/ 	.short	0x0028
        /*0044*/ 	.byte	0x00, 0xf0, 0x11, 0x00


	//----- nvinfo : EIATTR_KPARAM_INFO
	.align		4
.L_793:
        /*0048*/ 	.byte	0x04, 0x17
        /*004a*/ 	.short	(.L_795 - .L_794)
.L_794:
        /*004c*/ 	.word	0x00000000
        /*0050*/ 	.short	0x0004
        /*0052*/ 	.short	0x0020
        /*0054*/ 	.byte	0x00, 0xf5, 0x21, 0x00


	//----- nvinfo : EIATTR_KPARAM_INFO
	.align		4
.L_795:
        /*0058*/ 	.byte	0x04, 0x17
        /*005a*/ 	.short	(.L_797 - .L_796)
.L_796:
        /*005c*/ 	.word	0x00000000
        /*0060*/ 	.short	0x0003
        /*0062*/ 	.short	0x0018
        /*0064*/ 	.byte	0x00, 0xf5, 0x21, 0x00


	//----- nvinfo : EIATTR_KPARAM_INFO
	.align		4
.L_797:
        /*0068*/ 	.byte	0x04, 0x17
        /*006a*/ 	.short	(.L_799 - .L_798)
.L_798:
        /*006c*/ 	.word	0x00000000
        /*0070*/ 	.short	0x0002
        /*0072*/ 	.short	0x0010
        /*0074*/ 	.byte	0x00, 0xf5, 0x21, 0x00


	//----- nvinfo : EIATTR_KPARAM_INFO
	.align		4
.L_799:
        /*0078*/ 	.byte	0x04, 0x17
        /*007a*/ 	.short	(.L_801 - .L_800)
.L_800:
        /*007c*/ 	.word	0x00000000
        /*0080*/ 	.short	0x0001
        /*0082*/ 	.short	0x0008
        /*0084*/ 	.byte	0x00, 0xf5, 0x21, 0x00


	//----- nvinfo : EIATTR_KPARAM_INFO
	.align		4
.L_801:
        /*0088*/ 	.byte	0x04, 0x17
        /*008a*/ 	.short	(.L_803 - .L_802)
.L_802:
        /*008c*/ 	.word	0x00000000
        /*0090*/ 	.short	0x0000
        /*0092*/ 	.short	0x0000
        /*0094*/ 	.byte	0x00, 0xf5, 0x21, 0x00


	//----- nvinfo : EIATTR_SPARSE_MMA_MASK
	.align		4
.L_803:
        /*0098*/ 	.byte	0x03, 0x50
        /*009a*/ 	.short	0x0000


	//----- nvinfo : EIATTR_MAXREG_COUNT
	.align		4
        /*009c*/ 	.byte	0x03, 0x1b
        /*009e*/ 	.short	0x00ff


	//----- nvinfo : EIATTR_NUM_BARRIERS
	.align		4
        /*00a0*/ 	.byte	0x02, 0x4c
        /*00a2*/ 	.byte	0x01
	.zero		1


	//----- nvinfo : EIATTR_MERCURY_ISA_VERSION
	.align		4
        /*00a4*/ 	.byte	0x03, 0x5f
        /*00a6*/ 	.short	0x0101


	//----- nvinfo : EIATTR_UNUSED_LOAD_BYTE_OFFSET
	.align		4
        /*00a8*/ 	.byte	0x04, 0x44
        /*00aa*/ 	.short	(.L_805 - .L_804)


	//   ....[0]....
.L_804:
        /*00ac*/ 	.word	0x000006e0
        /*00b0*/ 	.word	0x0000fff0


	//   ....[1]....
        /*00b4*/ 	.word	0x00000bd0
        /*00b8*/ 	.word	0x0000fff0


	//   ....[2]....
        /*00bc*/ 	.word	0x00001df0
        /*00c0*/ 	.word	0x0000fff0


	//   ....[3]....
        /*00c4*/ 	.word	0x00002560
        /*00c8*/ 	.word	0x0000fff0


	//----- nvinfo : EIATTR_COOP_GROUP_MASK_REGIDS
	.align		4
.L_805:
        /*00cc*/ 	.byte	0x04, 0x29
        /*00ce*/ 	.short	(.L_807 - .L_806)


	//   ....[0]....
.L_806:
        /*00d0*/ 	.word	0xffffffff


	//   ....[1]....
        /*00d4*/ 	.word	0xffffffff


	//   ....[2]....
        /*00d8*/ 	.word	0xffffffff


	//   ....[3]....
        /*00dc*/ 	.word	0xffffffff


	//   ....[4]....
        /*00e0*/ 	.word	0xffffffff


	//   ....[5]....
        /*00e4*/ 	.word	0xffffffff


	//   ....[6]....
        /*00e8*/ 	.word	0xffffffff


	//   ....[7]....
        /*00ec*/ 	.word	0xffffffff


	//   ....[8]....
        /*00f0*/ 	.word	0xffffffff


	//   ....[9]....
        /*00f4*/ 	.word	0xffffffff


	//   ....[10]....
        /*00f8*/ 	.word	0xffffffff


	//   ....[11]....
        /*00fc*/ 	.word	0xffffffff


	//   ....[12]....
        /*0100*/ 	.word	0xffffffff


	//   ....[13]....
        /*0104*/ 	.word	0xffffffff


	//   ....[14]....
        /*0108*/ 	.word	0xffffffff


	//   ....[15]....
        /*010c*/ 	.word	0xffffffff


	//   ....[16]....
        /*0110*/ 	.word	0xffffffff


	//   ....[17]....
        /*0114*/ 	.word	0xffffffff


	//   ....[18]....
        /*0118*/ 	.word	0xffffffff


	//   ....[19]....
        /*011c*/ 	.word	0xffffffff


	//   ....[20]....
        /*0120*/ 	.word	0xffffffff


	//   ....[21]....
        /*0124*/ 	.word	0xffffffff


	//   ....[22]....
        /*0128*/ 	.word	0xffffffff


	//   ....[23]....
        /*012c*/ 	.word	0xffffffff


	//   ....[24]....
        /*0130*/ 	.word	0xffffffff


	//   ....[25]....
        /*0134*/ 	.word	0xffffffff


	//   ....[26]....
        /*0138*/ 	.word	0xffffffff


	//   ....[27]....
        /*013c*/ 	.word	0xffffffff


	//   ....[28]....
        /*0140*/ 	.word	0xffffffff


	//   ....[29]....
        /*0144*/ 	.word	0xffffffff


	//   ....[30]....
        /*0148*/ 	.word	0xffffffff


	//   ....[31]....
        /*014c*/ 	.word	0xffffffff


	//   ....[32]....
        /*0150*/ 	.word	0xffffffff


	//   ....[33]....
        /*0154*/ 	.word	0xffffffff


	//   ....[34]....
        /*0158*/ 	.word	0xffffffff


	//   ....[35]....
        /*015c*/ 	.word	0xffffffff


	//   ....[36]....
        /*0160*/ 	.word	0xffffffff


	//   ....[37]....
        /*0164*/ 	.word	0xffffffff


	//   ....[38]....
        /*0168*/ 	.word	0xffffffff


	//   ....[39]....
        /*016c*/ 	.word	0xffffffff


	//----- nvinfo : EIATTR_COOP_GROUP_INSTR_OFFSETS
	.align		4
.L_807:
        /*0170*/ 	.byte	0x04, 0x28
        /*0172*/ 	.short	(.L_809 - .L_808)


	//   ....[0]....
.L_808:
        /*0174*/ 	.word	0x00000520


	//   ....[1]....
        /*0178*/ 	.word	0x00000550


	//   ....[2]....
        /*017c*/ 	.word	0x000005d0


	//   ....[3]....
        /*0180*/ 	.word	0x00000610


	//   ....[4]....
        /*0184*/ 	.word	0x00000630


	//   ....[5]....
        /*0188*/ 	.word	0x000009d0


	//   ....[6]....
        /*018c*/ 	.word	0x00000a30


	//   ....[7]....
        /*0190*/ 	.word	0x00000a80


	//   ....[8]....
        /*0194*/ 	.word	0x00000ab0


	//   ....[9]....
        /*0198*/ 	.word	0x00000ad0


	//   ....[10]....
        /*019c*/ 	.word	0x00001bb0


	//   ....[11]....
        /*01a0*/ 	.word	0x00001c20


	//   ....[12]....
        /*01a4*/ 	.word	0x00001c80


	//   ....[13]....
        /*01a8*/ 	.word	0x00001ce0


	//   ....[14]....
        /*01ac*/ 	.word	0x00001d30


	//   ....[15]....
        /*01b0*/ 	.word	0x000022d0


	//   ....[16]....
        /*01b4*/ 	.word	0x00002360


	//   ....[17]....
        /*01b8*/ 	.word	0x000023b0


	//   ....[18]....
        /*01bc*/ 	.word	0x00002410


	//   ....[19]....
        /*01c0*/ 	.word	0x00002470


	//   ....[20]....
        /*01c4*/ 	.word	0x00003ca0


	//   ....[21]....
        /*01c8*/ 	.word	0x00003ce0


	//   ....[22]....
        /*01cc*/ 	.word	0x00003d50


	//   ....[23]....
        /*01d0*/ 	.word	0x00003da0


	//   ....[24]....
        /*01d4*/ 	.word	0x00003dc0


	//   ....[25]....
        /*01d8*/ 	.word	0x00004170


	//   ....[26]....
        /*01dc*/ 	.word	0x000041a0


	//   ....[27]....
        /*01e0*/ 	.word	0x00004200


	//   ....[28]....
        /*01e4*/ 	.word	0x00004250


	//   ....[29]....
        /*01e8*/ 	.word	0x00004270


	//   ....[30]....
        /*01ec*/ 	.word	0x00004a50


	//   ....[31]....
        /*01f0*/ 	.word	0x00004b00


	//   ....[32]....
        /*01f4*/ 	.word	0x00004b40


	//   ....[33]....
        /*01f8*/ 	.word	0x00004b80


	//   ....[34]....
        /*01fc*/ 	.word	0x00004bb0


	//   ....[35]....
        /*0200*/ 	.word	0x00005150


	//   ....[36]....
        /*0204*/ 	.word	0x000051a0


	//   ....[37]....
        /*0208*/ 	.word	0x000051f0


	//   ....[38]....
        /*020c*/ 	.word	0x00005250


	//   ....[39]....
        /*0210*/ 	.word	0x000052b0


	//----- nvinfo : EIATTR_VRC_CTA_INIT_COUNT
	.align		4
.L_809:
        /*0214*/ 	.byte	0x02, 0x4a
	.zero		1
	.zero		1


	//----- nvinfo : EIATTR_EXIT_INSTR_OFFSETS
	.align		4
        /*0218*/ 	.byte	0x04, 0x1c
        /*021a*/ 	.short	(.L_811 - .L_810)


	//   ....[0]....
.L_810:
        /*021c*/ 	.word	0x00002d70


	//   ....[1]....
        /*0220*/ 	.word	0x000030f0


	//   ....[2]....
        /*0224*/ 	.word	0x00003430


	//   ....[3]....
        /*0228*/ 	.word	0x00003770


	//   ....[4]....
        /*022c*/ 	.word	0x00003ac0


	//   ....[5]....
        /*0230*/ 	.word	0x00005aa0


	//   ....[6]....
        /*0234*/ 	.word	0x00005cb0


	//----- nvinfo : EIATTR_CRS_STACK_SIZE
	.align		4
.L_811:
        /*0238*/ 	.byte	0x04, 0x1e
        /*023a*/ 	.short	(.L_813 - .L_812)
.L_812:
        /*023c*/ 	.word	0x00000000


	//----- nvinfo : EIATTR_CBANK_PARAM_SIZE
	.align		4
.L_813:
        /*0240*/ 	.byte	0x03, 0x19
        /*0242*/ 	.short	0x0040


	//----- nvinfo : EIATTR_PARAM_CBANK
	.align		4
        /*0244*/ 	.byte	0x04, 0x0a
        /*0246*/ 	.short	(.L_815 - .L_814)
	.align		4
.L_814:
        /*0248*/ 	.word	index@(.nv.constant0._ZN4vllm39rms_norm_dynamic_per_token_quant_kernelIN3c104HalfEaLb0EEEvPT0_PfPKT_S8_PKffiiPS6_)
        /*024c*/ 	.short	0x0380
        /*024e*/ 	.short	0x0040


	//----- nvinfo : EIATTR_SW_WAR
	.align		4
.L_815:
        /*0250*/ 	.byte	0x04, 0x36
        /*0252*/ 	.short	(.L_817 - .L_816)
.L_816:
        /*0254*/ 	.word	0x00000008
.L_817:


//--------------------- .nv.info._ZN4vllm39rms_norm_dynamic_per_token_quant_kernelIN3c104HalfENS1_13Float8_e4m3fnELb0EEEvPT0_PfPKT_S9_PKffiiPS7_ --------------------------
	.section	.nv.info._ZN4vllm39rms_norm_dynamic_per_token_quant_kernelIN3c104HalfENS1_13Float8_e4m3fnELb0EEEvPT0_PfPKT_S9_PKffiiPS7_,"",@"SHT_CUDA_INFO"
	.sectionflags	@""
	.align	4


	//----- nvinfo : EIATTR_CUDA_API_VERSION
	.align		4
        /*0000*/ 	.byte	0x04, 0x37
        /*0002*/ 	.short	(.L_819 - .L_818)
.L_818:
        /*0004*/ 	.word	0x00000082


	//----- nvinfo : EIATTR_KPARAM_INFO
	.align		4
.L_819:
        /*0008*/ 	.byte	0x04, 0x17
        /*000a*/ 	.short	(.L_821 - .L_820)
.L_820:
        /*000c*/ 	.word	0x00000000
        /*0010*/ 	.short	0x0008
        /*0012*/ 	.short	0x0038
        /*0014*/ 	.byte	0x00, 0xf5, 0x21, 0x00


	//----- nvinfo : EIATTR_KPARAM_INFO
	.align		4
.L_821:
        /*0018*/ 	.byte	0x04, 0x17
        /*001a*/ 	.short	(.L_823 - .L_822)
.L_822:
        /*001c*/ 	.word	0x00000000
        /*0020*/ 	.short	0x0007
        /*0022*/ 	.short	0x0030
        /*0024*/ 	.byte	0x00, 0xf0, 0x11, 0x00


	//----- nvinfo : EIATTR_KPARAM_INFO
	.align		4
.L_823:
        /*0028*/ 	.byte	0x04, 0x17
        /*002a*/ 	.short	(.L_825 - .L_824)
.L_824:
        /*002c*/ 	.word	0x00000000
        /*0030*/ 	.short	0x0006
        /*0032*/ 	.short	0x002c
        /*0034*/ 	.byte	0x00, 0xf0, 0x11, 0x00


	//----- nvinfo : EIATTR_KPARAM_INFO
	.align		4
.L_825:
        /*0038*/ 	.byte	0x04, 0x17
        /*003a*/ 	.short	(.L_827 - .L_826)
.L_826:
        /*003c*/ 	.word	0x00000000
        /*0040*/ 	.short	0x0005
        /*0042*/ 	.short	0x0028
        /*0044*/ 	.byte	0x00, 0xf0, 0x11, 0x00


	//----- nvinfo : EIATTR_KPARAM_INFO
	.align		4
.L_827:
        /*0048*/ 	.byte	0x04, 0x17
        /*004a*/ 	.short	(.L_829 - .L_828)
.L_828:
        /*004c*/ 	.word	0x00000000
        /*0050*/ 	.short	0x0004
        /*0052*/ 	.short	0x0020
        /*0054*/ 	.byte	0x00, 0xf5, 0x21, 0x00


	//----- nvinfo : EIATTR_KPARAM_INFO
	.align		4
.L_829:
        /*0058*/ 	.byte	0x04, 0x17
        /*005a*/ 	.short	(.L_831 - .L_830)
.L_830:
        /*005c*/ 	.word	0x00000000
        /*0060*/ 	.short	0x0003
        /*0062*/ 	.short	0x0018
        /*0064*/ 	.byte	0x00, 0xf5, 0x21, 0x00


	//----- nvinfo : EIATTR_KPARAM_INFO
	.align		4
.L_831:
        /*0068*/ 	.byte	0x04, 0x17
        /*006a*/ 	.short	(.L_833 - .L_832)
.L_832:
        /*006c*/ 	.word	0x00000000
        /*0070*/ 	.short	0x0002
        /*0072*/ 	.short	0x0010
        /*0074*/ 	.byte	0x00, 0xf5, 0x21, 0x00


	//----- nvinfo : EIATTR_KPARAM_INFO
	.align		4
.L_833:
        /*0078*/ 	.byte	0x04, 0x17
        /*007a*/ 	.short	(.L_835 - .L_834)
.L_834:
        /*007c*/ 	.word	0x00000000
        /*0080*/ 	.short	0x0001
        /*0082*/ 	.short	0x0008
        /*0084*/ 	.byte	0x00, 0xf5, 0x21, 0x00


	//----- nvinfo : EIATTR_KPARAM_INFO
	.align		4
.L_835:
        /*0088*/ 	.byte	0x04, 0x17
        /*008a*/ 	.short	(.L_837 - .L_836)
.L_836:
        /*008c*/ 	.word	0x00000000
        /*0090*/ 	.short	0x0000
        /*0092*/ 	.short	0x0000
        /*0094*/ 	.byte	0x00, 0xf5, 0x21, 0x00


	//----- nvinfo : EIATTR_SPARSE_MMA_MASK
	.align		4
.L_837:
        /*0098*/ 	.byte	0x03, 0x50
        /*009a*/ 	.short	0x0000


	//----- nvinfo : EIATTR_MAXREG_COUNT
	.align		4
        /*009c*/ 	.byte	0x03, 0x1b
        /*009e*/ 	.short	0x00ff


	//----- nvinfo : EIATTR_NUM_BARRIERS
	.align		4
        /*00a0*/ 	.byte	0x02, 0x4c
        /*00a2*/ 	.byte	0x01
	.zero		1


	//----- nvinfo : EIATTR_MERCURY_ISA_VERSION
	.align		4
        /*00a4*/ 	.byte	0x03, 0x5f
        /*00a6*/ 	.short	0x0101


	//----- nvinfo : EIATTR_UNUSED_LOAD_BYTE_OFFSET
	.align		4
        /*00a8*/ 	.byte	0x04, 0x44
        /*00aa*/ 	.short	(.L_839 - .L_838)


	//   ....[0]....
.L_838:
        /*00ac*/ 	.word	0x000006e0
        /*00b0*/ 	.word	0x0000fff0


	//   ....[1]....
        /*00b4*/ 	.word	0x00000bd0
        /*00b8*/ 	.word	0x0000fff0


	//   ....[2]....
        /*00bc*/ 	.word	0x00001df0
        /*00c0*/ 	.word	0x0000fff0


	//   ....[3]....
        /*00c4*/ 	.word	0x00002560
        /*00c8*/ 	.word	0x0000fff0


	//----- nvinfo : EIATTR_COOP_GROUP_MASK_REGIDS
	.align		4
.L_839:
        /*00cc*/ 	.byte	0x04, 0x29
        /*00ce*/ 	.short	(.L_841 - .L_840)


	//   ....[0]....
.L_840:
        /*00d0*/ 	.word	0xffffffff


	//   ....[1]....
        /*00d4*/ 	.word	0xffffffff


	//   ....[2]....
        /*00d8*/ 	.word	0xffffffff


	//   ....[3]....
        /*00dc*/ 	.word	0xffffffff


	//   ....[4]....
        /*00e0*/ 	.word	0xffffffff


	//   ....[5]....
        /*00e4*/ 	.word	0xffffffff


	//   ....[6]....
        /*00e8*/ 	.word	0xffffffff


	//   ....[7]....
        /*00ec*/ 	.word	0xffffffff


	//   ....[8]....
        /*00f0*/ 	.word	0xffffffff


	//   ....[9]....
        /*00f4*/ 	.word	0xffffffff


	//   ....[10]....
        /*00f8*/ 	.word	0xffffffff


	//   ....[11]....
        /*00fc*/ 	.word	0xffffffff


	//   ....[12]....
        /*0100*/ 	.word	0xffffffff


	//   ....[13]....
        /*0104*/ 	.word	0xffffffff


	//   ....[14]....
        /*0108*/ 	.word	0xffffffff


	//   ....[15]....
        /*010c*/ 	.word	0xffffffff


	//   ....[16]....
        /*0110*/ 	.word	0xffffffff


	//   ....[17]....
        /*0114*/ 	.word	0xffffffff


	//   ....[18]....
        /*0118*/ 	.word	0xffffffff


	//   ....[19]....
        /*011c*/ 	.word	0xffffffff


	//   ....[20]....
        /*0120*/ 	.word	0xffffffff


	//   ....[21]....
        /*0124*/ 	.word	0xffffffff


	//   ....[22]....
        /*0128*/ 	.word	0xffffffff


	//   ....[23]....
        /*012c*/ 	.word	0xffffffff


	//   ....[24]....
        /*0130*/ 	.word	0xffffffff


	//   ....[25]....
        /*0134*/ 	.word	0xffffffff


	//   ....[26]....
        /*0138*/ 	.word	0xffffffff


	//   ....[27]....
        /*013c*/ 	.word	0xffffffff


	//   ....[28]....
        /*0140*/ 	.word	0xffffffff


	//   ....[29]....
        /*0144*/ 	.word	0xffffffff


	//   ....[30]....
        /*0148*/ 	.word	0xffffffff


	//   ....[31]....
        /*014c*/ 	.word	0xffffffff


	//   ....[32]....
        /*0150*/ 	.word	0xffffffff


	//   ....[33]....
        /*0154*/ 	.word	0xffffffff


	//   ....[34]....
        /*0158*/ 	.word	0xffffffff


	//   ....[35]....
        /*015c*/ 	.word	0xffffffff


	//   ....[36]....
        /*0160*/ 	.word	0xffffffff


	//   ....[37]....
        /*0164*/ 	.word	0xffffffff


	//   ....[38]....
        /*0168*/ 	.word	0xffffffff


	//   ....[39]....
        /*016c*/ 	.word	0xffffffff


	//----- nvinfo : EIATTR_COOP_GROUP_INSTR_OFFSETS
	.align		4
.L_841:
        /*0170*/ 	.byte	0x04, 0x28
        /*0172*/ 	.short	(.L_843 - .L_842)


	//   ....[0]....
.L_842:
        /*0174*/ 	.word	0x00000520


	//   ....[1]....
        /*0178*/ 	.word	0x00000550


	//   ....[2]....
        /*017c*/ 	.word	0x000005d0


	//   ....[3]....
        /*0180*/ 	.word	0x00000610


	//   ....[4]....
        /*0184*/ 	.word	0x00000630


	//   ....[5]....
        /*0188*/ 	.word	0x000009d0


	//   ....[6]....
        /*018c*/ 	.word	0x00000a30


	//   ....[7]....
        /*0190*/ 	.word	0x00000a80


	//   ....[8]....
        /*0194*/ 	.word	0x00000ab0


	//   ....[9]....
        /*0198*/ 	.word	0x00000ad0


	//   ....[10]....
        /*019c*/ 	.word	0x00001bb0


	//   ....[11]....
        /*01a0*/ 	.word	0x00001c20


	//   ....[12]....
        /*01a4*/ 	.word	0x00001c80


	//   ....[13]....
        /*01a8*/ 	.word	0x00001ce0


	//   ....[14]....
        /*01ac*/ 	.word	0x00001d30


	//   ....[15]....
        /*01b0*/ 	.word	0x000022d0


	//   ....[16]....
        /*01b4*/ 	.word	0x00002360


	//   ....[17]....
        /*01b8*/ 	.word	0x000023b0


	//   ....[18]....
        /*01bc*/ 	.word	0x00002410


	//   ....[19]....
        /*01c0*/ 	.word	0x00002470


	//   ....[20]....
        /*01c4*/ 	.word	0x00004bb0


	//   ....[21]....
        /*01c8*/ 	.word	0x00004bf0


	//   ....[22]....
        /*01cc*/ 	.word	0x00004c60


	//   ....[23]....
        /*01d0*/ 	.word	0x00004cb0


	//   ....[24]....
        /*01d4*/ 	.word	0x00004cd0


	//   ....[25]....
        /*01d8*/ 	.word	0x00005080


	//   ....[26]....
        /*01dc*/ 	.word	0x000050b0


	//   ....[27]....
        /*01e0*/ 	.word	0x00005110


	//   ....[28]....
        /*01e4*/ 	.word	0x00005160


	//   ....[29]....
        /*01e8*/ 	.word	0x00005180


	//   ....[30]....
        /*01ec*/ 	.word	0x00005960


	//   ....[31]....
        /*01f0*/ 	.word	0x00005a10


	//   ....[32]....
        /*01f4*/ 	.word	0x00005a50


	//   ....[33]....
        /*01f8*/ 	.word	0x00005a90


	//   ....[34]....
        /*01fc*/ 	.word	0x00005ac0


	//   ....[35]....
        /*0200*/ 	.word	0x00006060


	//   ....[36]....
        /*0204*/ 	.word	0x000060b0


	//   ....[37]....
        /*0208*/ 	.word	0x00006100


	//   ....[38]....
        /*020c*/ 	.word	0x00006160


	//   ....[39]....
        /*0210*/ 	.word	0x000061c0


	//----- nvinfo : EIATTR_VRC_CTA_INIT_COUNT
	.align		4
.L_843:
        /*0214*/ 	.byte	0x02, 0x4a
	.zero		1
	.zero		1


	//----- nvinfo : EIATTR_EXIT_INSTR_OFFSETS
	.align		4
        /*0218*/ 	.byte	0x04, 0x1c
        /*021a*/ 	.short	(.L_845 - .L_844)


	//   ....[0]....
.L_844:
        /*021c*/ 	.word	0x00002d70


	//   ....[1]....
        /*0220*/ 	.word	0x000034c0


	//   ....[2]....
        /*0224*/ 	.word	0x00003bc0


	//   ....[3]....
        /*0228*/ 	.word	0x000042c0


	//   ....[4]....
        /*022c*/ 	.word	0x000049d0


	//   ....[5]....
        /*0230*/ 	.word	0x000069b0


	//   ....[6]....
        /*0234*/ 	.word	0x00006cc0


	//----- nvinfo : EIATTR_CRS_STACK_SIZE
	.align		4
.L_845:
        /*0238*/ 	.byte	0x04, 0x1e
        /*023a*/ 	.short	(.L_847 - .L_846)
.L_846:
        /*023c*/ 	.word	0x00000000


	//----- nvinfo : EIATTR_CBANK_PARAM_SIZE
	.align		4
.L_847:
        /*0240*/ 	.byte	0x03, 0x19
        /*0242*/ 	.short	0x0040


	//----- nvinfo : EIATTR_PARAM_CBANK
	.align		4
        /*0244*/ 	.byte	0x04, 0x0a
        /*0246*/ 	.short	(.L_849 - .L_848)
	.align		4
.L_848:
        /*0248*/ 	.word	index@(.nv.constant0._ZN4vllm39rms_norm_dynamic_per_token_quant_kernelIN3c104HalfENS1_13Float8_e4m3fnELb0EEEvPT0_PfPKT_S9_PKffiiPS7_)
        /*024c*/ 	.short	0x0380
        /*024e*/ 	.short	0x0040


	//----- nvinfo : EIATTR_SW_WAR
	.align		4
.L_849:
        /*0250*/ 	.byte	0x04, 0x36
        /*0252*/ 	.short	(.L_851 - .L_850)
.L_850:
        /*0254*/ 	.word	0x00000008
.L_851:


//--------------------- .nv.info._ZN4vllm39rms_norm_dynamic_per_token_quant_kernelIN3c104HalfEaLb1EEEvPT0_PfPKT_S8_PKffiiPS6_ --------------------------
	.section	.nv.info._ZN4vllm39rms_norm_dynamic_per_token_quant_kernelIN3c104HalfEaLb1EEEvPT0_PfPKT_S8_PKffiiPS6_,"",@"SHT_CUDA_INFO"
	.sectionflags	@""
	.align	4


	//----- nvinfo : EIATTR_CUDA_API_VERSION
	.align		4
        /*0000*/ 	.byte	0x04, 0x37
        /*0002*/ 	.short	(.L_853 - .L_852)
.L_852:
        /*0004*/ 	.word	0x00000082


	//----- nvinfo : EIATTR_KPARAM_INFO
	.align		4
.L_853:
        /*0008*/ 	.byte	0x04, 0x17
        /*000a*/ 	.short	(.L_855 - .L_854)
.L_854:
        /*000c*/ 	.word	0x00000000
        /*0010*/ 	.short	0x0008
        /*0012*/ 	.short	0x0038
        /*0014*/ 	.byte	0x00, 0xf5, 0x21, 0x00


	//----- nvinfo : EIATTR_KPARAM_INFO
	.align		4
.L_855:
        /*0018*/ 	.byte	0x04, 0x17
        /*001a*/ 	.short	(.L_857 - .L_856)
.L_856:
        /*001c*/ 	.word	0x00000000
        /*0020*/ 	.short	0x0007
        /*0022*/ 	.short	0x0030
        /*0024*/ 	.byte	0x00, 0xf0, 0x11, 0x00


	//----- nvinfo : EIATTR_KPARAM_INFO
	.align		4
.L_857:
        /*0028*/ 	.byte	0x04, 0x17
        /*002a*/ 	.short	(.L_859 - .L_858)
.L_858:
        /*002c*/ 	.word	0x00000000
        /*0030*/ 	.short	0x0006
        /*0032*/ 	.short	0x002c
        /*0034*/ 	.byte	0x00, 0xf0, 0x11, 0x00


	//----- nvinfo : EIATTR_KPARAM_INFO
	.align		4
.L_859:
        /*0038*/ 	.byte	0x04, 0x17
        /*003a*/ 	.short	(.L_861 - .L_860)
.L_860:
        /*003c*/ 	.word	0x00000000
        /*0040*/ 	.short	0x0005
        /*0042*/ 	.short	0x0028
        /*0044*/ 	.byte	0x00, 0xf0, 0x11, 0x00


	//----- nvinfo : EIATTR_KPARAM_INFO
	.align		4
.L_861:
        /*0048*/ 	.byte	0x04, 0x17
        /*004a*/ 	.short	(.L_863 - .L_862)
.L_862:
        /*004c*/ 	.word	0x00000000
        /*0050*/ 	.short	0x0004
        /*0052*/ 	.short	0x0020
        /*0054*/ 	.byte	0x00, 0xf5, 0x21, 0x00


	//----- nvinfo : EIATTR_KPARAM_INFO
	.align		4
.L_863:
        /*0058*/ 	.byte	0x04, 0x17
        /*005a*/ 	.short	(.L_865 - .L_864)
.L_864:
        /*005c*/ 	.word	0x00000000
        /*0060*/ 	.short	0x0003
        /*0062*/ 	.short	0x0018
        /*0064*/ 	.byte	0x00, 0xf5, 0x21, 0x00


	//----- nvinfo : EIATTR_KPARAM_INFO
	.align		4
.L_865:
        /*0068*/ 	.byte	0x04, 0x17
        /*006a*/ 	.short	(.L_867 - .L_866)
.L_866:
        /*006c*/ 	.word	0x00000000
        /*0070*/ 	.short	0x0002
        /*0072*/ 	.short	0x0010
        /*0074*/ 	.byte	0x00, 0xf5, 0x21, 0x00


	//----- nvinfo : EIATTR_KPARAM_INFO
	.align		4
.L_867:
        /*0078*/ 	.byte	0x04, 0x17
        /*007a*/ 	.short	(.L_869 - .L_868)
.L_868:
        /*007c*/ 	.word	0x00000000
        /*0080*/ 	.short	0x0001
        /*0082*/ 	.short	0x0008
        /*0084*/ 	.byte	0x00, 0xf5, 0x21, 0x00


	//----- nvinfo : EIATTR_KPARAM_INFO
	.align		4
.L_869:
        /*0088*/ 	.byte	0x04, 0x17
        /*008a*/ 	.short	(.L_871 - .L_870)
.L_870:
        /*008c*/ 	.word	0x00000000
        /*0090*/ 	.short	0x0000
        /*0092*/ 	.short	0x0000
        /*0094*/ 	.byte	0x00, 0xf5, 0x21, 0x00


	//----- nvinfo : EIATTR_SPARSE_MMA_MASK
	.align		4
.L_871:
        /*0098*/ 	.byte	0x03, 0x50
        /*009a*/ 	.short	0x0000


	//----- nvinfo : EIATTR_MAXREG_COUNT
	.align		4
        /*009c*/ 	.byte	0x03, 0x1b
        /*009e*/ 	.short	0x00ff


	//----- nvinfo : EIATTR_NUM_BARRIERS
	.align		4
        /*00a0*/ 	.byte	0x02, 0x4c
        /*00a2*/ 	.byte	0x01
	.zero		1


	//----- nvinfo : EIATTR_MERCURY_ISA_VERSION
	.align		4
        /*00a4*/ 	.byte	0x03, 0x5f
        /*00a6*/ 	.short	0x0101


	//----- nvinfo : EIATTR_UNUSED_LOAD_BYTE_OFFSET
	.align		4
        /*00a8*/ 	.byte	0x04, 0x44
        /*00aa*/ 	.short	(.L_873 - .L_872)


	//   ....[0]....
.L_872:
        /*00ac*/ 	.word	0x000009f0
        /*00b0*/ 	.word	0x0000fff0


	//   ....[1]....
        /*00b4*/ 	.word	0x00000ee0
        /*00b8*/ 	.word	0x0000fff0


	//   ....[2]....
        /*00bc*/ 	.word	0x00002380
        /*00c0*/ 	.word	0x0000fff0


	//   ....[3]....
        /*00c4*/ 	.word	0x00002af0
        /*00c8*/ 	.word	0x0000fff0


	//----- nvinfo : EIATTR_COOP_GROUP_MASK_REGIDS
	.align		4
.L_873:
        /*00cc*/ 	.byte	0x04, 0x29
        /*00ce*/ 	.short	(.L_875 - .L_874)


	//   ....[0]....
.L_874:
        /*00d0*/ 	.word	0xffffffff


	//   ....[1]....
        /*00d4*/ 	.word	0xffffffff


	//   ....[2]....
        /*00d8*/ 	.word	0xffffffff


	//   ....[3]....
        /*00dc*/ 	.word	0xffffffff


	//   ....[4]....
        /*00e0*/ 	.word	0xffffffff


	//   ....[5]....
        /*00e4*/ 	.word	0xffffffff


	//   ....[6]....
        /*00e8*/ 	.word	0xffffffff


	//   ....[7]....
        /*00ec*/ 	.word	0xffffffff


	//   ....[8]....
        /*00f0*/ 	.word	0xffffffff


	//   ....[9]....
        /*00f4*/ 	.word	0xffffffff


	//   ....[10]....
        /*00f8*/ 	.word	0xffffffff


	//   ....[11]....
        /*00fc*/ 	.word	0xffffffff


	//   ....[12]....
        /*0100*/ 	.word	0xffffffff


	//   ....[13]....
        /*0104*/ 	.word	0xffffffff


	//   ....[14]....
        /*0108*/ 	.word	0xffffffff


	//   ....[15]....
        /*010c*/ 	.word	0xffffffff


	//   ....[16]....
        /*0110*/ 	.word	0xffffffff


	//   ....[17]....
        /*0114*/ 	.word	0xffffffff


	//   ....[18]....
        /*0118*/ 	.word	0xffffffff


	//   ....[19]....
        /*011c*/ 	.word	0xffffffff


	//   ....[20]....
        /*0120*/ 	.word	0xffffffff


	//   ....[21]....
        /*0124*/ 	.word	0xffffffff


	//   ....[22]....
        /*0128*/ 	.word	0xffffffff


	//   ....[23]....
        /*012c*/ 	.word	0xffffffff


	//   ....[24]....
        /*0130*/ 	.word	0xffffffff


	//   ....[25]....
        /*0134*/ 	.word	0xffffffff


	//   ....[26]....
        /*0138*/ 	.word	0xffffffff


	//   ....[27]....
        /*013c*/ 	.word	0xffffffff


	//   ....[28]....
        /*0140*/ 	.word	0xffffffff


	//   ....[29]....
        /*0144*/ 	.word	0xffffffff


	//   ....[30]....
        /*0148*/ 	.word	0xffffffff


	//   ....[31]....
        /*014c*/ 	.word	0xffffffff


	//   ....[32]....
        /*0150*/ 	.word	0xffffffff


	//   ....[33]....
        /*0154*/ 	.word	0xffffffff


	//   ....[34]....
        /*0158*/ 	.word	0xffffffff


	//   ....[35]....
        /*015c*/ 	.word	0xffffffff


	//   ....[36]....
        /*0160*/ 	.word	0xffffffff


	//   ....[37]....
        /*0164*/ 	.word	0xffffffff


	//   ....[38]....
        /*0168*/ 	.word	0xffffffff


	//   ....[39]....
        /*016c*/ 	.word	0xffffffff


	//----- nvinfo : EIATTR_COOP_GROUP_INSTR_OFFSETS
	.align		4
.L_875:
        /*0170*/ 	.byte	0x04, 0x28
        /*0172*/ 	.short	(.L_877 - .L_876)


	//   ....[0]....
.L_876:
        /*0174*/ 	.word	0x00000830


	//   ....[1]....
        /*0178*/ 	.word	0x00000860


	//   ....[2]....
        /*017c*/ 	.word	0x000008e0


	//   ....[3]....
        /*0180*/ 	.word	0x00000920


	//   ....[4]....
        /*0184*/ 	.word	0x00000940


	//   ....[5]....
        /*0188*/ 	.word	0x00000ce0


	//   ....[6]....
        /*018c*/ 	.word	0x00000d40


	//   ....[7]....
        /*0190*/ 	.word	0x00000d90


	//   ....[8]....
        /*0194*/ 	.word	0x00000dc0


	//   ....[9]....
        /*0198*/ 	.word	0x00000de0


	//   ....[10]....
        /*019c*/ 	.word	0x00002140


	//   ....[11]....
        /*01a0*/ 	.word	0x000021b0


	//   ....[12]....
        /*01a4*/ 	.word	0x00002210


	//   ....[13]....
        /*01a8*/ 	.word	0x00002270


	//   ....[14]....
        /*01ac*/ 	.word	0x000022c0


	//   ....[15]....
        /*01b0*/ 	.word	0x00002860


	//   ....[16]....
        /*01b4*/ 	.word	0x000028f0


	//   ....[17]....
        /*01b8*/ 	.word	0x00002940


	//   ....[18]....
        /*01bc*/ 	.word	0x000029a0


	//   ....[19]....
        /*01c0*/ 	.word	0x00002a00


	//   ....[20]....
        /*01c4*/ 	.word	0x000045e0


	//   ....[21]....
        /*01c8*/ 	.word	0x00004620


	//   ....[22]....
        /*01cc*/ 	.word	0x00004690


	//   ....[23]....
        /*01d0*/ 	.word	0x000046e0


	//   ....[24]....
        /*01d4*/ 	.word	0x00004700


	//   ....[25]....
        /*01d8*/ 	.word	0x00004ab0


	//   ....[26]....
        /*01dc*/ 	.word	0x00004ae0


	//   ....[27]....
        /*01e0*/ 	.word	0x00004b40


	//   ....[28]....
        /*01e4*/ 	.word	0x00004b90


	//   ....[29]....
        /*01e8*/ 	.word	0x00004bb0


	//   ....[30]....
        /*01ec*/ 	.word	0x00005410


	//   ....[31]....
        /*01f0*/ 	.word	0x000054c0


	//   ....[32]....
        /*01f4*/ 	.word	0x00005500


	//   ....[33]....
        /*01f8*/ 	.word	0x00005540


	//   ....[34]....
        /*01fc*/ 	.word	0x00005570


	//   ....[35]....
        /*0200*/ 	.word	0x00005b10


	//   ....[36]....
        /*0204*/ 	.word	0x00005b60


	//   ....[37]....
        /*0208*/ 	.word	0x00005bb0


	//   ....[38]....
        /*020c*/ 	.word	0x00005c10


	//   ....[39]....
        /*0210*/ 	.word	0x00005c70


	//----- nvinfo : EIATTR_VRC_CTA_INIT_COUNT
	.align		4
.L_877:
        /*0214*/ 	.byte	0x02, 0x4a
	.zero		1
	.zero		1


	//----- nvinfo : EIATTR_EXIT_INSTR_OFFSETS
	.align		4
        /*0218*/ 	.byte	0x04, 0x1c
        /*021a*/ 	.short	(.L_879 - .L_878)


	//   ....[0]....
.L_878:
        /*021c*/ 	.word	0x000032c0


	//   ....[1]....
        /*0220*/ 	.word	0x00003700


	//   ....[2]....
        /*0224*/ 	.word	0x00003b10


	//   ....[3]....
        /*0228*/ 	.word	0x00003f20


	//   ....[4]....
        /*022c*/ 	.word	0x00004340


	//   ....[5]....
        /*0230*/ 	.word	0x00006460


	//   ....[6]....
        /*0234*/ 	.word	0x000066f0


	//----- nvinfo : EIATTR_CRS_STACK_SIZE
	.align		4
.L_879:
        /*0238*/ 	.byte	0x04, 0x1e
        /*023a*/ 	.short	(.L_881 - .L_880)
.L_880:
        /*023c*/ 	.word	0x00000000


	//----- nvinfo : EIATTR_CBANK_PARAM_SIZE
	.align		4
.L_881:
        /*0240*/ 	.byte	0x03, 0x19
        /*0242*/ 	.short	0x0040


	//----- nvinfo : EIATTR_PARAM_CBANK
	.align		4
        /*0244*/ 	.byte	0x04, 0x0a
        /*0246*/ 	.short	(.L_883 - .L_882)
	.align		4
.L_882:
        /*0248*/ 	.word	index@(.nv.constant0._ZN4vllm39rms_norm_dynamic_per_token_quant_kernelIN3c104HalfEaLb1EEEvPT0_PfPKT_S8_PKffiiPS6_)
        /*024c*/ 	.short	0x0380
        /*024e*/ 	.short	0x0040


	//----- nvinfo : EIATTR_SW_WAR
	.align		4
.L_883:
        /*0250*/ 	.byte	0x04, 0x36
        /*0252*/ 	.short	(.L_885 - .L_884)
.L_884:
        /*0254*/ 	.word	0x00000008
.L_885:


//--------------------- .nv.info._ZN4vllm39rms_norm_dynamic_per_token_quant_kernelIN3c104HalfENS1_13Float8_e4m3fnELb1EEEvPT0_PfPKT_S9_PKffiiPS7_ --------------------------
	.section	.nv.info._ZN4vllm39rms_norm_dynamic_per_token_quant_kernelIN3c104HalfENS1_13Float8_e4m3fnELb1EEEvPT0_PfPKT_S9_PKffiiPS7_,"",@"SHT_CUDA_INFO"
	.sectionflags	@""
	.align	4


	//----- nvinfo : EIATTR_CUDA_API_VERSION
	.align		4
        /*0000*/ 	.byte	0x04, 0x37
        /*0002*/ 	.short	(.L_887 - .L_886)
.L_886:
        /*0004*/ 	.word	0x00000082


	//----- nvinfo : EIATTR_KPARAM_INFO
	.align		4
.L_887:
        /*0008*/ 	.byte	0x04, 0x17
        /*000a*/ 	.short	(.L_889 - .L_888)
.L_888:
        /*000c*/ 	.word	0x00000000
        /*0010*/ 	.short	0x0008
        /*0012*/ 	.short	0x0038
        /*0014*/ 	.byte	0x00, 0xf5, 0x21, 0x00


	//----- nvinfo : EIATTR_KPARAM_INFO
	.align		4
.L_889:
        /*0018*/ 	.byte	0x04, 0x17
        /*001a*/ 	.short	(.L_891 - .L_890)
.L_890:
        /*001c*/ 	.word	0x00000000
        /*0020*/ 	.short	0x0007
        /*0022*/ 	.short	0x0030
        /*0024*/ 	.byte	0x00, 0xf0, 0x11, 0x00


	//----- nvinfo : EIATTR_KPARAM_INFO
	.align		4
.L_891:
        /*0028*/ 	.byte	0x04, 0x17
        /*002a*/ 	.short	(.L_893 - .L_892)
.L_892:
        /*002c*/ 	.word	0x00000000
        /*0030*/ 	.short	0x0006
        /*0032*/ 	.short	0x002c
        /*0034*/ 	.byte	0x00, 0xf0, 0x11, 0x00


	//----- nvinfo : EIATTR_KPARAM_INFO
	.align		4
.L_893:
        /*0038*/ 	.byte	0x04, 0x17
        /*003a*/ 	.short	(.L_895 - .L_894)
.L_894:
        /*003c*/ 	.word	0x00000000
        /*0040*/ 	.short	0x0005
        /*0042*/ 	.short	0x0028
        /*0044*/ 	.byte	0x00, 0xf0, 0x11, 0x00


	//----- nvinfo : EIATTR_KPARAM_INFO
	.align		4
.L_895:
        /*0048*/ 	.byte	0x04, 0x17
        /*004a*/ 	.short	(.L_897 - .L_896)
.L_896:
        /*004c*/ 	.word	0x00000000
        /*0050*/ 	.short	0x0004
        /*0052*/ 	.short	0x0020
        /*0054*/ 	.byte	0x00, 0xf5, 0x21, 0x00


	//----- nvinfo : EIATTR_KPARAM_INFO
	.align		4
.L_897:
        /*0058*/ 	.byte	0x04, 0x17
        /*005a*/ 	.short	(.L_899 - .L_898)
.L_898:
        /*005c*/ 	.word	0x00000000
        /*0060*/ 	.short	0x0003
        /*0062*/ 	.short	0x0018
        /*0064*/ 	.byte	0x00, 0xf5, 0x21, 0x00


	//----- nvinfo : EIATTR_KPARAM_INFO
	.align		4
.L_899:
        /*0068*/ 	.byte	0x04, 0x17
        /*006a*/ 	.short	(.L_901 - .L_900)
.L_900:
        /*006c*/ 	.word	0x00000000
        /*0070*/ 	.short	0x0002
        /*0072*/ 	.short	0x0010
        /*0074*/ 	.byte	0x00, 0xf5, 0x21, 0x00


	//----- nvinfo : EIATTR_KPARAM_INFO
	.align		4
.L_901:
        /*0078*/ 	.byte	0x04, 0x17
        /*007a*/ 	.short	(.L_903 - .L_902)
.L_902:
        /*007c*/ 	.word	0x00000000
        /*0080*/ 	.short	0x0001
        /*0082*/ 	.short	0x0008
        /*0084*/ 	.byte	0x00, 0xf5, 0x21, 0x00


	//----- nvinfo : EIATTR_KPARAM_INFO
	.align		4
.L_903:
        /*0088*/ 	.byte	0x04, 0x17
        /*008a*/ 	.short	(.L_905 - .L_904)
.L_904:
        /*008c*/ 	.word	0x00000000
        /*0090*/ 	.short	0x0000
        /*0092*/ 	.short	0x0000
        /*0094*/ 	.byte	0x00, 0xf5, 0x21, 0x00


	//----- nvinfo : EIATTR_SPARSE_MMA_MASK
	.align		4
.L_905:
        /*0098*/ 	.byte	0x03, 0x50
        /*009a*/ 	.short	0x0000


	//----- nvinfo : EIATTR_MAXREG_COUNT
	.align		4
        /*009c*/ 	.byte	0x03, 0x1b
        /*009e*/ 	.short	0x00ff


	//----- nvinfo : EIATTR_NUM_BARRIERS
	.align		4
        /*00a0*/ 	.byte	0x02, 0x4c
        /*00a2*/ 	.byte	0x01
	.zero		1


	//----- nvinfo : EIATTR_MERCURY_ISA_VERSION
	.align		4
        /*00a4*/ 	.byte	0x03, 0x5f
        /*00a6*/ 	.short	0x0101


	//----- nvinfo : EIATTR_UNUSED_LOAD_BYTE_OFFSET
	.align		4
        /*00a8*/ 	.byte	0x04, 0x44
        /*00aa*/ 	.short	(.L_907 - .L_906)


	//   ....[0]....
.L_906:
        /*00ac*/ 	.word	0x000009f0
        /*00b0*/ 	.word	0x0000fff0


	//   ....[1]....
        /*00b4*/ 	.word	0x00000ee0
        /*00b8*/ 	.word	0x0000fff0


	//   ....[2]....
        /*00bc*/ 	.word	0x00002380
        /*00c0*/ 	.word	0x0000fff0


	//   ....[3]....
        /*00c4*/ 	.word	0x00002af0
        /*00c8*/ 	.word	0x0000fff0


	//----- nvinfo : EIATTR_COOP_GROUP_MASK_REGIDS
	.align		4
.L_907:
        /*00cc*/ 	.byte	0x04, 0x29
        /*00ce*/ 	.short	(.L_909 - .L_908)


	//   ....[0]....
.L_908:
        /*00d0*/ 	.word	0xffffffff


	//   ....[1]....
        /*00d4*/ 	.word	0xffffffff


	//   ....[2]....
        /*00d8*/ 	.word	0xffffffff


	//   ....[3]....
        /*00dc*/ 	.word	0xffffffff


	//   ....[4]....
        /*00e0*/ 	.word	0xffffffff


	//   ....[5]....
        /*00e4*/ 	.word	0xffffffff


	//   ....[6]....
        /*00e8*/ 	.word	0xffffffff


	//   ....[7]....
        /*00ec*/ 	.word	0xffffffff


	//   ....[8]....
        /*00f0*/ 	.word	0xffffffff


	//   ....[9]....
        /*00f4*/ 	.word	0xffffffff


	//   ....[10]....
        /*00f8*/ 	.word	0xffffffff


	//   ....[11]....
        /*00fc*/ 	.word	0xffffffff


	//   ....[12]....
        /*0100*/ 	.word	0xffffffff


	//   ....[13]....
        /*0104*/ 	.word	0xffffffff


	//   ....[14]....
        /*0108*/ 	.word	0xffffffff


	//   ....[15]....
        /*010c*/ 	.word	0xffffffff


	//   ....[16]....
        /*0110*/ 	.word	0xffffffff


	//   ....[17]....
        /*0114*/ 	.word	0xffffffff


	//   ....[18]....
        /*0118*/ 	.word	0xffffffff


	//   ....[19]....
        /*011c*/ 	.word	0xffffffff


	//   ....[20]....
        /*0120*/ 	.word	0xffffffff


	//   ....[21]....
        /*0124*/ 	.word	0xffffffff


	//   ....[22]....
        /*0128*/ 	.word	0xffffffff


	//   ....[23]....
        /*012c*/ 	.word	0xffffffff


	//   ....[24]....
        /*0130*/ 	.word	0xffffffff


	//   ....[25]....
        /*0134*/ 	.word	0xffffffff


	//   ....[26]....
        /*0138*/ 	.word	0xffffffff


	//   ....[27]....
        /*013c*/ 	.word	0xffffffff


	//   ....[28]....
        /*0140*/ 	.word	0xffffffff


	//   ....[29]....
        /*0144*/ 	.word	0xffffffff


	//   ....[30]....
        /*0148*/ 	.word	0xffffffff


	//   ....[31]....
        /*014c*/ 	.word	0xffffffff


	//   ....[32]....
        /*0150*/ 	.word	0xffffffff


	//   ....[33]....
        /*0154*/ 	.word	0xffffffff


	//   ....[34]....
        /*0158*/ 	.word	0xffffffff


	//   ....[35]....
        /*015c*/ 	.word	0xffffffff


	//   ....[36]....
        /*0160*/ 	.word	0xffffffff


	//   ....[37]....
        /*0164*/ 	.word	0xffffffff


	//   ....[38]....
        /*0168*/ 	.word	0xffffffff


	//   ....[39]....
        /*016c*/ 	.word	0xffffffff


	//----- nvinfo : EIATTR_COOP_GROUP_INSTR_OFFSETS
	.align		4
.L_909:
        /*0170*/ 	.byte	0x04, 0x28
        /*0172*/ 	.short	(.L_911 - .L_910)


	//   ....[0]....
.L_910:
        /*0174*/ 	.word	0x00000830


	//   ....[1]....
        /*0178*/ 	.word	0x00000860


	//   ....[2]....
        /*017c*/ 	.word	0x000008e0


	//   ....[3]....
        /*0180*/ 	.word	0x00000920


	//   ....[4]....
        /*0184*/ 	.word	0x00000940


	//   ....[5]....
        /*0188*/ 	.word	0x00000ce0


	//   ....[6]....
        /*018c*/ 	.word	0x00000d40


	//   ....[7]....
        /*0190*/ 	.word	0x00000d90


	//   ....[8]....
        /*0194*/ 	.word	0x00000dc0


	//   ....[9]....
        /*0198*/ 	.word	0x00000de0


	//   ....[10]....
        /*019c*/ 	.word	0x00002140


	//   ....[11]....
        /*01a0*/ 	.word	0x000021b0


	//   ....[12]....
        /*01a4*/ 	.word	0x00002210


	//   ....[13]....
        /*01a8*/ 	.word	0x00002270


	//   ....[14]....
        /*01ac*/ 	.word	0x000022c0


	//   ....[15]....
        /*01b0*/ 	.word	0x00002860


	//   ....[16]....
        /*01b4*/ 	.word	0x000028f0


	//   ....[17]....
        /*01b8*/ 	.word	0x00002940


	//   ....[18]....
        /*01bc*/ 	.word	0x000029a0


	//   ....[19]....
        /*01c0*/ 	.word	0x00002a00


	//   ....[20]....
        /*01c4*/ 	.word	0x000054f0


	//   ....[21]....
        /*01c8*/ 	.word	0x00005530


	//   ....[22]....
        /*01cc*/ 	.word	0x000055a0


	//   ....[23]....
        /*01d0*/ 	.word	0x000055f0


	//   ....[24]....
        /*01d4*/ 	.word	0x00005610


	//   ....[25]....
        /*01d8*/ 	.word	0x000059c0


	//   ....[26]....
        /*01dc*/ 	.word	0x000059f0


	//   ....[27]....
        /*01e0*/ 	.word	0x00005a50


	//   ....[28]....
        /*01e4*/ 	.word	0x00005aa0


	//   ....[29]....
        /*01e8*/ 	.word	0x00005ac0


	//   ....[30]....
        /*01ec*/ 	.word	0x00006320


	//   ....[31]....
        /*01f0*/ 	.word	0x000063d0


	//   ....[32]....
        /*01f4*/ 	.word	0x00006410


	//   ....[33]....
        /*01f8*/ 	.word	0x00006450


	//   ....[34]....
        /*01fc*/ 	.word	0x00006480


	//   ....[35]....
        /*0200*/ 	.word	0x00006a20


	//   ....[36]....
        /*0204*/ 	.word	0x00006a70


	//   ....[37]....
        /*0208*/ 	.word	0x00006ac0


	//   ....[38]....
        /*020c*/ 	.word	0x00006b20


	//   ....[39]....
        /*0210*/ 	.word	0x00006b80


	//----- nvinfo : EIATTR_VRC_CTA_INIT_COUNT
	.align		4
.L_911:
        /*0214*/ 	.byte	0x02, 0x4a
	.zero		1
	.zero		1


	//----- nvinfo : EIATTR_EXIT_INSTR_OFFSETS
	.align		4
        /*0218*/ 	.byte	0x04, 0x1c
        /*021a*/ 	.short	(.L_913 - .L_912)


	//   ....[0]....
.L_912:
        /*021c*/ 	.word	0x000032c0


	//   ....[1]....
        /*0220*/ 	.word	0x00003ad0


	//   ....[2]....
        /*0224*/ 	.word	0x000042a0


	//   ....[3]....
        /*0228*/ 	.word	0x00004a70


	//   ....[4]....
        /*022c*/ 	.word	0x00005250


	//   ....[5]....
        /*0230*/ 	.word	0x00007370


	//   ....[6]....
        /*0234*/ 	.word	0x00007700


	//----- nvinfo : EIATTR_CRS_STACK_SIZE
	.align		4
.L_913:
        /*0238*/ 	.byte	0x04, 0x1e
        /*023a*/ 	.short	(.L_915 - .L_914)
.L_914:
        /*023c*/ 	.word	0x00000000


	//----- nvinfo : EIATTR_CBANK_PARAM_SIZE
	.align		4
.L_915:
        /*0240*/ 	.byte	0x03, 0x19
        /*0242*/ 	.short	0x0040


	//----- nvinfo : EIATTR_PARAM_CBANK
	.align		4
        /*0244*/ 	.byte	0x04, 0x0a
        /*0246*/ 	.short	(.L_917 - .L_916)
	.align		4
.L_916:
        /*0248*/ 	.word	index@(.nv.constant0._ZN4vllm39rms_norm_dynamic_per_token_quant_kernelIN3c104HalfENS1_13Float8_e4m3fnELb1EEEvPT0_PfPKT_S9_PKffiiPS7_)
        /*024c*/ 	.short	0x0380
        /*024e*/ 	.short	0x0040


	//----- nvinfo : EIATTR_SW_WAR
	.align		4
.L_917:
        /*0250*/ 	.byte	0x04, 0x36
        /*0252*/ 	.short	(.L_919 - .L_918)
.L_918:
        /*0254*/ 	.word	0x00000008
.L_919:


//--------------------- .nv.info._ZN4vllm39rms_norm_dynamic_per_token_quant_kernelIfaLb0EEEvPT0_PfPKT_S6_PKffiiPS4_ --------------------------
	.section	.nv.info._ZN4vllm39rms_norm_dynamic_per_token_quant_kernelIfaLb0EEEvPT0_PfPKT_S6_PKffiiPS4_,"",@"SHT_CUDA_INFO"
	.sectionflags	@""
	.align	4


	//----- nvinfo : EIATTR_CUDA_API_VERSION
	.align		4
        /*0000*/ 	.byte	0x04, 0x37
        /*0002*/ 	.short	(.L_921 - .L_920)
.L_920:
        /*0004*/ 	.word	0x00000082


	//----- nvinfo : EIATTR_KPARAM_INFO
	.align		4
.L_921:
        /*0008*/ 	.byte	0x04, 0x17
        /*000a*/ 	.short	(.L_923 - .L_922)
.L_922:
        /*000c*/ 	.word	0x00000000
        /*0010*/ 	.short	0x0008
        /*0012*/ 	.short	0x0038
        /*0014*/ 	.byte	0x00, 0xf5, 0x21, 0x00


	//----- nvinfo : EIATTR_KPARAM_INFO
	.align		4
.L_923:
        /*0018*/ 	.byte	0x04, 0x17
        /*001a*/ 	.short	(.L_925 - .L_924)
.L_924:
        /*001c*/ 	.word	0x00000000
        /*0020*/ 	.short	0x0007
        /*0022*/ 	.short	0x0030
        /*0024*/ 	.byte	0x00, 0xf0, 0x11, 0x00


	//----- nvinfo : EIATTR_KPARAM_INFO
	.align		4
.L_925:
        /*0028*/ 	.byte	0x04, 0x17
        /*002a*/ 	.short	(.L_927 - .L_926)
.L_926:
        /*002c*/ 	.word	0x00000000
        /*0030*/ 	.short	0x0006
        /*0032*/ 	.short	0x002c
        /*0034*/ 	.byte	0x00, 0xf0, 0x11, 0x00


	//----- nvinfo : EIATTR_KPARAM_INFO
	.align		4
.L_927:
        /*0038*/ 	.byte	0x04, 0x17
        /*003a*/ 	.short	(.L_929 - .L_928)
.L_928:
        /*003c*/ 	.word	0x00000000
        /*0040*/ 	.short	0x0005
        /*0042*/ 	.short	0x0028
        /*0044*/ 	.byte	0x00, 0xf0, 0x11, 0x00


	//----- nvinfo : EIATTR_KPARAM_INFO
	.align		4
.L_929:
        /*0048*/ 	.byte	0x04, 0x17
        /*004a*/ 	.short	(.L_931 - .L_930)
.L_930:
        /*004c*/ 	.word	0x00000000
        /*0050*/ 	.short	0x0004
        /*0052*/ 	.short	0x0020
        /*0054*/ 	.byte	0x00, 0xf5, 0x21, 0x00


	//----- nvinfo : EIATTR_KPARAM_INFO
	.align		4
.L_931:
        /*0058*/ 	.byte	0x04, 0x17
        /*005a*/ 	.short	(.L_933 - .L_932)
.L_932:
        /*005c*/ 	.word	0x00000000
        /*0060*/ 	.short	0x0003
        /*0062*/ 	.short	0x0018
        /*0064*/ 	.byte	0x00, 0xf5, 0x21, 0x00


	//----- nvinfo : EIATTR_KPARAM_INFO
	.align		4
.L_933:
        /*0068*/ 	.byte	0x04, 0x17
        /*006a*/ 	.short	(.L_935 - .L_934)
.L_934:
        /*006c*/ 	.word	0x00000000
        /*0070*/ 	.short	0x0002
        /*0072*/ 	.short	0x0010
        /*0074*/ 	.byte	0x00, 0xf5, 0x21, 0x00


	//----- nvinfo : EIATTR_KPARAM_INFO
	.align		4
.L_935:
        /*0078*/ 	.byte	0x04, 0x17
        /*007a*/ 	.short	(.L_937 - .L_936)
.L_936:
        /*007c*/ 	.word	0x00000000
        /*0080*/ 	.short	0x0001
        /*0082*/ 	.short	0x0008
        /*0084*/ 	.byte	0x00, 0xf5, 0x21, 0x00


	//----- nvinfo : EIATTR_KPARAM_INFO
	.align		4
.L_937:
        /*0088*/ 	.byte	0x04, 0x17
        /*008a*/ 	.short	(.L_939 - .L_938)
.L_938:
        /*008c*/ 	.word	0x00000000
        /*0090*/ 	.short	0x0000
        /*0092*/ 	.short	0x0000
        /*0094*/ 	.byte	0x00, 0xf5, 0x21, 0x00


	//----- nvinfo : EIATTR_SPARSE_MMA_MASK
	.align		4
.L_939:
        /*0098*/ 	.byte	0x03, 0x50
        /*009a*/ 	.short	0x0000


	//----- nvinfo : EIATTR_MAXREG_COUNT
	.align		4
        /*009c*/ 	.byte	0x03, 0x1b
        /*009e*/ 	.short	0x00ff


	//----- nvinfo : EIATTR_NUM_BARRIERS
	.align		4
        /*00a0*/ 	.byte	0x02, 0x4c
        /*00a2*/ 	.byte	0x01
	.zero		1


	//----- nvinfo : EIATTR_MERCURY_ISA_VERSION
	.align		4
        /*00a4*/ 	.byte	0x03, 0x5f
        /*00a6*/ 	.short	0x0101


	//----- nvinfo : EIATTR_UNUSED_LOAD_BYTE_OFFSET
	.align		4
        /*00a8*/ 	.byte	0x04, 0x44
        /*00aa*/ 	.short	(.L_941 - .L_940)


	//   ....[0]....
.L_940:
        /*00ac*/ 	.word	0x000005e0
        /*00b0*/ 	.word	0x0000fff0


	//   ....[1]....
        /*00b4*/ 	.word	0x00000ad0
        /*00b8*/ 	.word	0x0000fff0


	//   ....[2]....
        /*00bc*/ 	.word	0x000016f0
        /*00c0*/ 	.word	0x0000fff0


	//   ....[3]....
        /*00c4*/ 	.word	0x00001e60
        /*00c8*/ 	.word	0x0000fff0


	//----- nvinfo : EIATTR_COOP_GROUP_MASK_REGIDS
	.align		4
.L_941:
        /*00cc*/ 	.byte	0x04, 0x29
        /*00ce*/ 	.short	(.L_943 - .L_942)


	//   ....[0]....
.L_942:
        /*00d0*/ 	.word	0xffffffff


	//   ....[1]....
        /*00d4*/ 	.word	0xffffffff


	//   ....[2]....
        /*00d8*/ 	.word	0xffffffff


	//   ....[3]....
        /*00dc*/ 	.word	0xffffffff


	//   ....[4]....
        /*00e0*/ 	.word	0xffffffff


	//   ....[5]....
        /*00e4*/ 	.word	0xffffffff


	//   ....[6]....
        /*00e8*/ 	.word	0xffffffff


	//   ....[7]....
        /*00ec*/ 	.word	0xffffffff


	//   ....[8]....
        /*00f0*/ 	.word	0xffffffff


	//   ....[9]....
        /*00f4*/ 	.word	0xffffffff


	//   ....[10]....
        /*00f8*/ 	.word	0xffffffff


	//   ....[11]....
        /*00fc*/ 	.word	0xffffffff


	//   ....[12]....
        /*0100*/ 	.word	0xffffffff


	//   ....[13]....
        /*0104*/ 	.word	0xffffffff


	//   ....[14]....
        /*0108*/ 	.word	0xffffffff


	//   ....[15]....
        /*010c*/ 	.word	0xffffffff


	//   ....[16]....
        /*0110*/ 	.word	0xffffffff


	//   ....[17]....
        /*0114*/ 	.word	0xffffffff


	//   ....[18]....
        /*0118*/ 	.word	0xffffffff


	//   ....[19]....
        /*011c*/ 	.word	0xffffffff


	//   ....[20]....
        /*0120*/ 	.word	0xffffffff


	//   ....[21]....
        /*0124*/ 	.word	0xffffffff


	//   ....[22]....
        /*0128*/ 	.word	0xffffffff


	//   ....[23]....
        /*012c*/ 	.word	0xffffffff


	//   ....[24]....
        /*0130*/ 	.word	0xffffffff


	//   ....[25]....
        /*0134*/ 	.word	0xffffffff


	//   ....[26]....
        /*0138*/ 	.word	0xffffffff


	//   ....[27]....
        /*013c*/ 	.word	0xffffffff


	//   ....[28]....
        /*0140*/ 	.word	0xffffffff


	//   ....[29]....
        /*0144*/ 	.word	0xffffffff


	//   ....[30]....
        /*0148*/ 	.word	0xffffffff


	//   ....[31]....
        /*014c*/ 	.word	0xffffffff


	//   ....[32]....
        /*0150*/ 	.word	0xffffffff


	//   ....[33]....
        /*0154*/ 	.word	0xffffffff


	//   ....[34]....
        /*0158*/ 	.word	0xffffffff


	//   ....[35]....
        /*015c*/ 	.word	0xffffffff


	//   ....[36]....
        /*0160*/ 	.word	0xffffffff


	//   ....[37]....
        /*0164*/ 	.word	0xffffffff


	//   ....[38]....
        /*0168*/ 	.word	0xffffffff


	//   ....[39]....
        /*016c*/ 	.word	0xffffffff


	//----- nvinfo : EIATTR_COOP_GROUP_INSTR_OFFSETS
	.align		4
.L_943:
        /*0170*/ 	.byte	0x04, 0x28
        /*0172*/ 	.short	(.L_945 - .L_944)


	//   ....[0]....
.L_944:
        /*0174*/ 	.word	0x00000420


	//   ....[1]....
        /*0178*/ 	.word	0x00000450


	//   ....[2]....
        /*017c*/ 	.word	0x000004c0


	//   ....[3]....
        /*0180*/ 	.word	0x00000510


	//   ....[4]....
        /*0184*/ 	.word	0x00000530


	//   ....[5]....
        /*0188*/ 	.word	0x000008d0


	//   ....[6]....
        /*018c*/ 	.word	0x00000930


	//   ....[7]....
        /*0190*/ 	.word	0x00000980


	//   ....[8]....
        /*0194*/ 	.word	0x000009b0


	//   ....[9]....
        /*0198*/ 	.word	0x000009d0


	//   ....[10]....
        /*019c*/ 	.word	0x000014b0


	//   ....[11]....
        /*01a0*/ 	.word	0x00001520


	//   ....[12]....
        /*01a4*/ 	.word	0x00001580


	//   ....[13]....
        /*01a8*/ 	.word	0x000015e0


	//   ....[14]....
        /*01ac*/ 	.word	0x00001630


	//   ....[15]....
        /*01b0*/ 	.word	0x00001bd0


	//   ....[16]....
        /*01b4*/ 	.word	0x00001c60


	//   ....[17]....
        /*01b8*/ 	.word	0x00001cb0


	//   ....[18]....
        /*01bc*/ 	.word	0x00001d10


	//   ....[19]....
        /*01c0*/ 	.word	0x00001d70


	//   ....[20]....
        /*01c4*/ 	.word	0x00002f90


	//   ....[21]....
        /*01c8*/ 	.word	0x00002fd0


	//   ....[22]....
        /*01cc*/ 	.word	0x00003040


	//   ....[23]....
        /*01d0*/ 	.word	0x00003090


	//   ....[24]....
        /*01d4*/ 	.word	0x000030b0


	//   ....[25]....
        /*01d8*/ 	.word	0x00003460


	//   ....[26]....
        /*01dc*/ 	.word	0x00003490


	//   ....[27]....
        /*01e0*/ 	.word	0x000034f0


	//   ....[28]....
        /*01e4*/ 	.word	0x00003540


	//   ....[29]....
        /*01e8*/ 	.word	0x00003560


	//   ....[30]....
        /*01ec*/ 	.word	0x00003ce0


	//   ....[31]....
        /*01f0*/ 	.word	0x00003d90


	//   ....[32]....
        /*01f4*/ 	.word	0x00003dd0


	//   ....[33]....
        /*01f8*/ 	.word	0x00003e10


	//   ....[34]....
        /*01fc*/ 	.word	0x00003e40


	//   ....[35]....
        /*0200*/ 	.word	0x000043e0


	//   ....[36]....
        /*0204*/ 	.word	0x00004430


	//   ....[37]....
        /*0208*/ 	.word	0x00004480


	//   ....[38]....
        /*020c*/ 	.word	0x000044e0


	//   ....[39]....
        /*0210*/ 	.word	0x00004540


	//----- nvinfo : EIATTR_VRC_CTA_INIT_COUNT
	.align		4
.L_945:
        /*0214*/ 	.byte	0x02, 0x4a
	.zero		1
	.zero		1


	//----- nvinfo : EIATTR_EXIT_INSTR_OFFSETS
	.align		4
        /*0218*/ 	.byte	0x04, 0x1c
        /*021a*/ 	.short	(.L_947 - .L_946)


	//   ....[0]....
.L_946:
        /*021c*/ 	.word	0x00002670


	//   ....[1]....
        /*0220*/ 	.word	0x00002870


	//   ....[2]....
        /*0224*/ 	.word	0x00002a30


	//   ....[3]....
        /*0228*/ 	.word	0x00002bf0


	//   ....[4]....
        /*022c*/ 	.word	0x00002dc0


	//   ....[5]....
        /*0230*/ 	.word	0x00004d30


	//   ....[6]....
        /*0234*/ 	.word	0x00004ee0


	//----- nvinfo : EIATTR_CRS_STACK_SIZE
	.align		4
.L_947:
        /*0238*/ 	.byte	0x04, 0x1e
        /*023a*/ 	.short	(.L_949 - .L_948)
.L_948:
        /*023c*/ 	.word	0x00000000


	//----- nvinfo : EIATTR_CBANK_PARAM_SIZE
	.align		4
.L_949:
        /*0240*/ 	.byte	0x03, 0x19
        /*0242*/ 	.short	0x0040


	//----- nvinfo : EIATTR_PARAM_CBANK
	.align		4
        /*0244*/ 	.byte	0x04, 0x0a
        /*0246*/ 	.short	(.L_951 - .L_950)
	.align		4
.L_950:
        /*0248*/ 	.word	index@(.nv.constant0._ZN4vllm39rms_norm_dynamic_per_token_quant_kernelIfaLb0EEEvPT0_PfPKT_S6_PKffiiPS4_)
        /*024c*/ 	.short	0x0380
        /*024e*/ 	.short	0x0040


	//----- nvinfo : EIATTR_SW_WAR
	.align		4
.L_951:
        /*0250*/ 	.byte	0x04, 0x36
        /*0252*/ 	.short	(.L_953 - .L_952)
.L_952:
        /*0254*/ 	.word	0x00000008
.L_953:


//--------------------- .nv.info._ZN4vllm39rms_norm_dynamic_per_token_quant_kernelIfN3c1013Float8_e4m3fnELb0EEEvPT0_PfPKT_S8_PKffiiPS6_ --------------------------
	.section	.nv.info._ZN4vllm39rms_norm_dynamic_per_token_quant_kernelIfN3c1013Float8_e4m3fnELb0EEEvPT0_PfPKT_S8_PKffiiPS6_,"",@"SHT_CUDA_INFO"
	.sectionflags	@""
	.align	4


	//----- nvinfo : EIATTR_CUDA_API_VERSION
	.align		4
        /*0000*/ 	.byte	0x04, 0x37
        /*0002*/ 	.short	(.L_955 - .L_954)
.L_954:
        /*0004*/ 	.word	0x00000082


	//----- nvinfo : EIATTR_KPARAM_INFO
	.align		4
.L_955:
        /*0008*/ 	.byte	0x04, 0x17
        /*000a*/ 	.short	(.L_957 - .L_956)
.L_956:
        /*000c*/ 	.word	0x00000000
        /*0010*/ 	.short	0x0008
        /*0012*/ 	.short	0x0038
        /*0014*/ 	.byte	0x00, 0xf5, 0x21, 0x00


	//----- nvinfo : EIATTR_KPARAM_INFO
	.align		4
.L_957:
        /*0018*/ 	.byte	0x04, 0x17
        /*001a*/ 	.short	(.L_959 - .L_958)
.L_958:
        /*001c*/ 	.word	0x00000000
        /*0020*/ 	.short	0x0007
        /*0022*/ 	.short	0x0030
        /*0024*/ 	.byte	0x00, 0xf0, 0x11, 0x00


	//----- nvinfo : EIATTR_KPARAM_INFO
	.align		4
.L_959:
        /*0028*/ 	.byte	0x04, 0x17
        /*002a*/ 	.short	(.L_961 - .L_960)
.L_960:
        /*002c*/ 	.word	0x00000000
        /*0030*/ 	.short	0x0006
        /*0032*/ 	.short	0x002c
        /*0034*/ 	.byte	0x00, 0xf0, 0x11, 0x00


	//----- nvinfo : EIATTR_KPARAM_INFO
	.align		4
.L_961:
        /*0038*/ 	.byte	0x04, 0x17
        /*003a*/ 	.short	(.L_963 - .L_962)
.L_962:
        /*003c*/ 	.word	0x00000000
        /*0040*/ 	.short	0x0005
        /*0042*/ 	.short	0x0028
        /*0044*/ 	.byte	0x00, 0xf0, 0x11, 0x00


	//----- nvinfo : EIATTR_KPARAM_INFO
	.align		4
.L_963:
        /*0048*/ 	.byte	0x04, 0x17
        /*004a*/ 	.short	(.L_965 - .L_964)
.L_964:
        /*004c*/ 	.word	0x00000000
        /*0050*/ 	.short	0x0004
        /*0052*/ 	.short	0x0020
        /*0054*/ 	.byte	0x00, 0xf5, 0x21, 0x00


	//----- nvinfo : EIATTR_KPARAM_INFO
	.align		4
.L_965:
        /*0058*/ 	.byte	0x04, 0x17
        /*005a*/ 	.short	(.L_967 - .L_966)
.L_966:
        /*005c*/ 	.word	0x00000000
        /*0060*/ 	.short	0x0003
        /*0062*/ 	.short	0x0018
        /*0064*/ 	.byte	0x00, 0xf5, 0x21, 0x00


	//----- nvinfo : EIATTR_KPARAM_INFO
	.align		4
.L_967:
        /*0068*/ 	.byte	0x04, 0x17
        /*006a*/ 	.short	(.L_969 - .L_968)
.L_968:
        /*006c*/ 	.word	0x00000000
        /*0070*/ 	.short	0x0002
        /*0072*/ 	.short	0x0010
        /*0074*/ 	.byte	0x00, 0xf5, 0x21, 0x00


	//----- nvinfo : EIATTR_KPARAM_INFO
	.align		4
.L_969:
        /*0078*/ 	.byte	0x04, 0x17
        /*007a*/ 	.short	(.L_971 - .L_970)
.L_970:
        /*007c*/ 	.word	0x00000000
        /*0080*/ 	.short	0x0001
        /*0082*/ 	.short	0x0008
        /*0084*/ 	.byte	0x00, 0xf5, 0x21, 0x00


	//----- nvinfo : EIATTR_KPARAM_INFO
	.align		4
.L_971:
        /*0088*/ 	.byte	0x04, 0x17
        /*008a*/ 	.short	(.L_973 - .L_972)
.L_972:
        /*008c*/ 	.word	0x00000000
        /*0090*/ 	.short	0x0000
        /*0092*/ 	.short	0x0000
        /*0094*/ 	.byte	0x00, 0xf5, 0x21, 0x00


	//----- nvinfo : EIATTR_SPARSE_MMA_MASK
	.align		4
.L_973:
        /*0098*/ 	.byte	0x03, 0x50
        /*009a*/ 	.short	0x0000


	//----- nvinfo : EIATTR_MAXREG_COUNT
	.align		4
        /*009c*/ 	.byte	0x03, 0x1b
        /*009e*/ 	.short	0x00ff


	//----- nvinfo : EIATTR_NUM_BARRIERS
	.align		4
        /*00a0*/ 	.byte	0x02, 0x4c
        /*00a2*/ 	.byte	0x01
	.zero		1


	//----- nvinfo : EIATTR_MERCURY_ISA_VERSION
	.align		4
        /*00a4*/ 	.byte	0x03, 0x5f
        /*00a6*/ 	.short	0x0101


	//----- nvinfo : EIATTR_UNUSED_LOAD_BYTE_OFFSET
	.align		4
        /*00a8*/ 	.byte	0x04, 0x44
        /*00aa*/ 	.short	(.L_975 - .L_974)


	//   ....[0]....
.L_974:
        /*00ac*/ 	.word	0x000005e0
        /*00b0*/ 	.word	0x0000fff0


	//   ....[1]....
        /*00b4*/ 	.word	0x00000ad0
        /*00b8*/ 	.word	0x0000fff0


	//   ....[2]....
        /*00bc*/ 	.word	0x000016f0
        /*00c0*/ 	.word	0x0000fff0


	//   ....[3]....
        /*00c4*/ 	.word	0x00001e60
        /*00c8*/ 	.word	0x0000fff0


	//----- nvinfo : EIATTR_COOP_GROUP_MASK_REGIDS
	.align		4
.L_975:
        /*00cc*/ 	.byte	0x04, 0x29
        /*00ce*/ 	.short	(.L_977 - .L_976)


	//   ....[0]....
.L_976:
        /*00d0*/ 	.word	0xffffffff


	//   ....[1]....
        /*00d4*/ 	.word	0xffffffff


	//   ....[2]....
        /*00d8*/ 	.word	0xffffffff


	//   ....[3]....
        /*00dc*/ 	.word	0xffffffff


	//   ....[4]....
        /*00e0*/ 	.word	0xffffffff


	//   ....[5]....
        /*00e4*/ 	.word	0xffffffff


	//   ....[6]....
        /*00e8*/ 	.word	0xffffffff


	//   ....[7]....
        /*00ec*/ 	.word	0xffffffff


	//   ....[8]....
        /*00f0*/ 	.word	0xffffffff


	//   ....[9]....
        /*00f4*/ 	.word	0xffffffff


	//   ....[10]....
        /*00f8*/ 	.word	0xffffffff


	//   ....[11]....
        /*00fc*/ 	.word	0xffffffff


	//   ....[12]....
        /*0100*/ 	.word	0xffffffff


	//   ....[13]....
        /*0104*/ 	.word	0xffffffff


	//   ....[14]....
        /*0108*/ 	.word	0xffffffff


	//   ....[15]....
        /*010c*/ 	.word	0xffffffff


	//   ....[16]....
        /*0110*/ 	.word	0xffffffff


	//   ....[17]....
        /*0114*/ 	.word	0xffffffff


	//   ....[18]....
        /*0118*/ 	.word	0xffffffff


	//   ....[19]....
        /*011c*/ 	.word	0xffffffff


	//   ....[20]....
        /*0120*/ 	.word	0xffffffff


	//   ....[21]....
        /*0124*/ 	.word	0xffffffff


	//   ....[22]....
        /*0128*/ 	.word	0xffffffff


	//   ....[23]....
        /*012c*/ 	.word	0xffffffff


	//   ....[24]....
        /*0130*/ 	.word	0xffffffff


	//   ....[25]....
        /*0134*/ 	.word	0xffffffff


	//   ....[26]....
        /*0138*/ 	.word	0xffffffff


	//   ....[27]....
        /*013c*/ 	.word	0xffffffff


	//   ....[28]....
        /*0140*/ 	.word	0xffffffff


	//   ....[29]....
        /*0144*/ 	.word	0xffffffff


	//   ....[30]....
        /*0148*/ 	.word	0xffffffff


	//   ....[31]....
        /*014c*/ 	.word	0xffffffff


	//   ....[32]....
        /*0150*/ 	.word	0xffffffff


	//   ....[33]....
        /*0154*/ 	.word	0xffffffff


	//   ....[34]....
        /*0158*/ 	.word	0xffffffff


	//   ....[35]....
        /*015c*/ 	.word	0xffffffff


	//   ....[36]....
        /*0160*/ 	.word	0xffffffff


	//   ....[37]....
        /*0164*/ 	.word	0xffffffff


	//   ....[38]....
        /*0168*/ 	.word	0xffffffff


	//   ....[39]....
        /*016c*/ 	.word	0xffffffff


	//----- nvinfo : EIATTR_COOP_GROUP_INSTR_OFFSETS
	.align		4
.L_977:
        /*0170*/ 	.byte	0x04, 0x28
        /*0172*/ 	.short	(.L_979 - .L_978)


	//   ....[0]....
.L_978:
        /*0174*/ 	.word	0x00000420


	//   ....[1]....
        /*0178*/ 	.word	0x00000450


	//   ....[2]....
        /*017c*/ 	.word	0x000004c0


	//   ....[3]....
        /*0180*/ 	.word	0x00000510


	//   ....[4]....
        /*0184*/ 	.word	0x00000530


	//   ....[5]....
        /*0188*/ 	.word	0x000008d0


	//   ....[6]....
        /*018c*/ 	.word	0x00000930


	//   ....[7]....
        /*0190*/ 	.word	0x00000980


	//   ....[8]....
        /*0194*/ 	.word	0x000009b0


	//   ....[9]....
        /*0198*/ 	.word	0x000009d0


	//   ....[10]....
        /*019c*/ 	.word	0x000014b0


	//   ....[11]....
        /*01a0*/ 	.word	0x00001520


	//   ....[12]....
        /*01a4*/ 	.word	0x00001580


	//   ....[13]....
        /*01a8*/ 	.word	0x000015e0


	//   ....[14]....
        /*01ac*/ 	.word	0x00001630


	//   ....[15]....
        /*01b0*/ 	.word	0x00001bd0


	//   ....[16]....
        /*01b4*/ 	.word	0x00001c60


	//   ....[17]....
        /*01b8*/ 	.word	0x00001cb0


	//   ....[18]....
        /*01bc*/ 	.word	0x00001d10


	//   ....[19]....
        /*01c0*/ 	.word	0x00001d70


	//   ....[20]....
        /*01c4*/ 	.word	0x00003ea0


	//   ....[21]....
        /*01c8*/ 	.word	0x00003ee0


	//   ....[22]....
        /*01cc*/ 	.word	0x00003f50


	//   ....[23]....
        /*01d0*/ 	.word	0x00003fa0


	//   ....[24]....
        /*01d4*/ 	.word	0x00003fc0


	//   ....[25]....
        /*01d8*/ 	.word	0x00004370


	//   ....[26]....
        /*01dc*/ 	.word	0x000043a0


	//   ....[27]....
        /*01e0*/ 	.word	0x00004400


	//   ....[28]....
        /*01e4*/ 	.word	0x00004450


	//   ....[29]....
        /*01e8*/ 	.word	0x00004470


	//   ....[30]....
        /*01ec*/ 	.word	0x00004bf0


	//   ....[31]....
        /*01f0*/ 	.word	0x00004ca0


	//   ....[32]....
        /*01f4*/ 	.word	0x00004ce0


	//   ....[33]....
        /*01f8*/ 	.word	0x00004d20


	//   ....[34]....
        /*01fc*/ 	.word	0x00004d50


	//   ....[35]....
        /*0200*/ 	.word	0x000052f0


	//   ....[36]....
        /*0204*/ 	.word	0x00005340


	//   ....[37]....
        /*0208*/ 	.word	0x00005390


	//   ....[38]....
        /*020c*/ 	.word	0x000053f0


	//   ....[39]....
        /*0210*/ 	.word	0x00005450


	//----- nvinfo : EIATTR_VRC_CTA_INIT_COUNT
	.align		4
.L_979:
        /*0214*/ 	.byte	0x02, 0x4a
	.zero		1
	.zero		1


	//----- nvinfo : EIATTR_EXIT_INSTR_OFFSETS
	.align		4
        /*0218*/ 	.byte	0x04, 0x1c
        /*021a*/ 	.short	(.L_981 - .L_980)


	//   ....[0]....
.L_980:
        /*021c*/ 	.word	0x00002670


	//   ....[1]....
        /*0220*/ 	.word	0x00002c40


	//   ....[2]....
        /*0224*/ 	.word	0x000031c0


	//   ....[3]....
        /*0228*/ 	.word	0x00003740


	//   ....[4]....
        /*022c*/ 	.word	0x00003cd0


	//   ....[5]....
        /*0230*/ 	.word	0x00005c40


	//   ....[6]....
        /*0234*/ 	.word	0x00005ef0


	//----- nvinfo : EIATTR_CRS_STACK_SIZE
	.align		4
.L_981:
        /*0238*/ 	.byte	0x04, 0x1e
        /*023a*/ 	.short	(.L_983 - .L_982)
.L_982:
        /*023c*/ 	.word	0x00000000


	//----- nvinfo : EIATTR_CBANK_PARAM_SIZE
	.align		4
.L_983:
        /*0240*/ 	.byte	0x03, 0x19
        /*0242*/ 	.short	0x0040


	//----- nvinfo : EIATTR_PARAM_CBANK
	.align		4
        /*0244*/ 	.byte	0x04, 0x0a
        /*0246*/ 	.short	(.L_985 - .L_984)
	.align		4
.L_984:
        /*0248*/ 	.word	index@(.nv.constant0._ZN4vllm39rms_norm_dynamic_per_token_quant_kernelIfN3c1013Float8_e4m3fnELb0EEEvPT0_PfPKT_S8_PKffiiPS6_)
        /*024c*/ 	.short	0x0380
        /*024e*/ 	.short	0x0040


	//----- nvinfo : EIATTR_SW_WAR
	.align		4
.L_985:
        /*0250*/ 	.byte	0x04, 0x36
        /*0252*/ 	.short	(.L_987 - .L_986)
.L_986:
        /*0254*/ 	.word	0x00000008
.L_987:


//--------------------- .nv.info._ZN4vllm39rms_norm_dynamic_per_token_quant_kernelIfaLb1EEEvPT0_PfPKT_S6_PKffiiPS4_ --------------------------
	.section	.nv.info._ZN4vllm39rms_norm_dynamic_per_token_quant_kernelIfaLb1EEEvPT0_PfPKT_S6_PKffiiPS4_,"",@"SHT_CUDA_INFO"
	.sectionflags	@""
	.align	4


	//----- nvinfo : EIATTR_CUDA_API_VERSION
	.align		4
        /*0000*/ 	.byte	0x04, 0x37
        /*0002*/ 	.short	(.L_989 - .L_988)
.L_988:
        /*0004*/ 	.word	0x00000082


	//----- nvinfo : EIATTR_KPARAM_INFO
	.align		4
.L_989:
        /*0008*/ 	.byte	0x04, 0x17
        /*000a*/ 	.short	(.L_991 - .L_990)
.L_990:
        /*000c*/ 	.word	0x00000000
        /*0010*/ 	.short	0x0008
        /*0012*/ 	.short	0x0038
        /*0014*/ 	.byte	0x00, 0xf5, 0x21, 0x00


	//----- nvinfo : EIATTR_KPARAM_INFO
	.align		4
.L_991:
        /*0018*/ 	.byte	0x04, 0x17
        /*001a*/ 	.short	(.L_993 - .L_992)
.L_992:
        /*001c*/ 	.word	0x00000000
        /*0020*/ 	.short	0x0007
        /*0022*/ 	.short	0x0030
        /*0024*/ 	.byte	0x00, 0xf0, 0x11, 0x00


	//----- nvinfo : EIATTR_KPARAM_INFO
	.align		4
.L_993:
        /*0028*/ 	.byte	0x04, 0x17
        /*002a*/ 	.short	(.L_995 - .L_994)
.L_994:
        /*002c*/ 	.word	0x00000000
        /*0030*/ 	.short	0x0006
        /*0032*/ 	.short	0x002c
        /*0034*/ 	.byte	0x00, 0xf0, 0x11, 0x00


	//----- nvinfo : EIATTR_KPARAM_INFO
	.align		4
.L_995:
        /*0038*/ 	.byte	0x04, 0x17
        /*003a*/ 	.short	(.L_997 - .L_996)
.L_996:
        /*003c*/ 	.word	0x00000000
        /*0040*/ 	.short	0x0005
        /*0042*/ 	.short	0x0028
        /*0044*/ 	.byte	0x00, 0xf0, 0x11, 0x00


	//----- nvinfo : EIATTR_KPARAM_INFO
	.align		4
.L_997:
        /*0048*/ 	.byte	0x04, 0x17
        /*004a*/ 	.short	(.L_999 - .L_998)
.L_998:
        /*004c*/ 	.word	0x00000000
        /*0050*/ 	.short	0x0004
        /*0052*/ 	.short	0x0020
        /*0054*/ 	.byte	0x00, 0xf5, 0x21, 0x00


	//----- nvinfo : EIATTR_KPARAM_INFO
	.align		4
.L_999:
        /*0058*/ 	.byte	0x04, 0x17
        /*005a*/ 	.short	(.L_1001 - .L_1000)
.L_1000:
        /*005c*/ 	.word	0x00000000
        /*0060*/ 	.short	0x0003
        /*0062*/ 	.short	0x0018
        /*0064*/ 	.byte	0x00, 0xf5, 0x21, 0x00


	//----- nvinfo : EIATTR_KPARAM_INFO
	.align		4
.L_1001:
        /*0068*/ 	.byte	0x04, 0x17
        /*006a*/ 	.short	(.L_1003 - .L_1002)
.L_1002:
        /*006c*/ 	.word	0x00000000
        /*0070*/ 	.short	0x0002
        /*0072*/ 	.short	0x0010
        /*0074*/ 	.byte	0x00, 0xf5, 0x21, 0x00


	//----- nvinfo : EIATTR_KPARAM_INFO
	.align		4
.L_1003:
        /*0078*/ 	.byte	0x04, 0x17
        /*007a*/ 	.short	(.L_1005 - .L_1004)
.L_1004:
        /*007c*/ 	.word	0x00000000
        /*0080*/ 	.short	0x0001
        /*0082*/ 	.short	0x0008
        /*0084*/ 	.byte	0x00, 0xf5, 0x21, 0x00


	//----- nvinfo : EIATTR_KPARAM_INFO
	.align		4
.L_1005:
        /*0088*/ 	.byte	0x04, 0x17
        /*008a*/ 	.short	(.L_1007 - .L_1006)
.L_1006:
        /*008c*/ 	.word	0x00000000
        /*0090*/ 	.short	0x0000
        /*0092*/ 	.short	0x0000
        /*0094*/ 	.byte	0x00, 0xf5, 0x21, 0x00


	//----- nvinfo : EIATTR_SPARSE_MMA_MASK
	.align		4
.L_1007:
        /*0098*/ 	.byte	0x03, 0x50
        /*009a*/ 	.short	0x0000


	//----- nvinfo : EIATTR_MAXREG_COUNT
	.align		4
        /*009c*/ 	.byte	0x03, 0x1b
        /*009e*/ 	.short	0x00ff


	//----- nvinfo : EIATTR_NUM_BARRIERS
	.align		4
        /*00a0*/ 	.byte	0x02, 0x4c
        /*00a2*/ 	.byte	0x01
	.zero		1


	//----- nvinfo : EIATTR_MERCURY_ISA_VERSION
	.align		4
        /*00a4*/ 	.byte	0x03, 0x5f
        /*00a6*/ 	.short	0x0101


	//----- nvinfo : EIATTR_UNUSED_LOAD_BYTE_OFFSET
	.align		4
        /*00a8*/ 	.byte	0x04, 0x44
        /*00aa*/ 	.short	(.L_1009 - .L_1008)


	//   ....[0]....
.L_1008:
        /*00ac*/ 	.word	0x000007f0
        /*00b0*/ 	.word	0x0000fff0


	//   ....[1]....
        /*00b4*/ 	.word	0x00000ce0
        /*00b8*/ 	.word	0x0000fff0


	//   ....[2]....
        /*00bc*/ 	.word	0x00001a80
        /*00c0*/ 	.word	0x0000fff0


	//   ....[3]....
        /*00c4*/ 	.word	0x000021f0
        /*00c8*/ 	.word	0x0000fff0


	//----- nvinfo : EIATTR_COOP_GROUP_MASK_REGIDS
	.align		4
.L_1009:
        /*00cc*/ 	.byte	0x04, 0x29
        /*00ce*/ 	.short	(.L_1011 - .L_1010)


	//   ....[0]....
.L_1010:
        /*00d0*/ 	.word	0xffffffff


	//   ....[1]....
        /*00d4*/ 	.word	0xffffffff


	//   ....[2]....
        /*00d8*/ 	.word	0xffffffff


	//   ....[3]....
        /*00dc*/ 	.word	0xffffffff


	//   ....[4]....
        /*00e0*/ 	.word	0xffffffff


	//   ....[5]....
        /*00e4*/ 	.word	0xffffffff


	//   ....[6]....
        /*00e8*/ 	.word	0xffffffff


	//   ....[7]....
        /*00ec*/ 	.word	0xffffffff


	//   ....[8]....
        /*00f0*/ 	.word	0xffffffff


	//   ....[9]....
        /*00f4*/ 	.word	0xffffffff


	//   ....[10]....
        /*00f8*/ 	.word	0xffffffff


	//   ....[11]....
        /*00fc*/ 	.word	0xffffffff


	//   ....[12]....
        /*0100*/ 	.word	0xffffffff


	//   ....[13]....
        /*0104*/ 	.word	0xffffffff


	//   ....[14]....
        /*0108*/ 	.word	0xffffffff


	//   ....[15]....
        /*010c*/ 	.word	0xffffffff


	//   ....[16]....
        /*0110*/ 	.word	0xffffffff


	//   ....[17]....
        /*0114*/ 	.word	0xffffffff


	//   ....[18]....
        /*0118*/ 	.word	0xffffffff


	//   ....[19]....
        /*011c*/ 	.word	0xffffffff


	//   ....[20]....
        /*0120*/ 	.word	0xffffffff


	//   ....[21]....
        /*0124*/ 	.word	0xffffffff


	//   ....[22]....
        /*0128*/ 	.word	0xffffffff


	//   ....[23]....
        /*012c*/ 	.word	0xffffffff


	//   ....[24]....
        /*0130*/ 	.word	0xffffffff


	//   ....[25]....
        /*0134*/ 	.word	0xffffffff


	//   ....[26]....
        /*0138*/ 	.word	0xffffffff


	//   ....[27]....
        /*013c*/ 	.word	0xffffffff


	//   ....[28]....
        /*0140*/ 	.word	0xffffffff


	//   ....[29]....
        /*0144*/ 	.word	0xffffffff


	//   ....[30]....
        /*0148*/ 	.word	0xffffffff


	//   ....[31]....
        /*014c*/ 	.word	0xffffffff


	//   ....[32]....
        /*0150*/ 	.word	0xffffffff


	//   ....[33]....
        /*0154*/ 	.word	0xffffffff


	//   ....[34]....
        /*0158*/ 	.word	0xffffffff


	//   ....[35]....
        /*015c*/ 	.word	0xffffffff


	//   ....[36]....
        /*0160*/ 	.word	0xffffffff


	//   ....[37]....
        /*0164*/ 	.word	0xffffffff


	//   ....[38]....
        /*0168*/ 	.word	0xffffffff


	//   ....[39]....
        /*016c*/ 	.word	0xffffffff


	//----- nvinfo : EIATTR_COOP_GROUP_INSTR_OFFSETS
	.align		4
.L_1011:
        /*0170*/ 	.byte	0x04, 0x28
        /*0172*/ 	.short	(.L_1013 - .L_1012)


	//   ....[0]....
.L_1012:
        /*0174*/ 	.word	0x00000630


	//   ....[1]....
        /*0178*/ 	.word	0x00000660


	//   ....[2]....
        /*017c*/ 	.word	0x000006e0


	//   ....[3]....
        /*0180*/ 	.word	0x00000720


	//   ....[4]....
        /*0184*/ 	.word	0x00000740


	//   ....[5]....
        /*0188*/ 	.word	0x00000ae0


	//   ....[6]....
        /*018c*/ 	.word	0x00000b40


	//   ....[7]....
        /*0190*/ 	.word	0x00000b90


	//   ....[8]....
        /*0194*/ 	.word	0x00000bc0


	//   ....[9]....
        /*0198*/ 	.word	0x00000be0


	//   ....[10]....
        /*019c*/ 	.word	0x00001840


	//   ....[11]....
        /*01a0*/ 	.word	0x000018b0


	//   ....[12]....
        /*01a4*/ 	.word	0x00001930


	//   ....[13]....
        /*01a8*/ 	.word	0x00001990


	//   ....[14]....
        /*01ac*/ 	.word	0x000019c0


	//   ....[15]....
        /*01b0*/ 	.word	0x00001f60


	//   ....[16]....
        /*01b4*/ 	.word	0x00001ff0


	//   ....[17]....
        /*01b8*/ 	.word	0x00002040


	//   ....[18]....
        /*01bc*/ 	.word	0x000020a0


	//   ....[19]....
        /*01c0*/ 	.word	0x00002100


	//   ....[20]....
        /*01c4*/ 	.word	0x00003540


	//   ....[21]....
        /*01c8*/ 	.word	0x00003580


	//   ....[22]....
        /*01cc*/ 	.word	0x000035f0


	//   ....[23]....
        /*01d0*/ 	.word	0x00003640


	//   ....[24]....
        /*01d4*/ 	.word	0x00003660


	//   ....[25]....
        /*01d8*/ 	.word	0x00003a10


	//   ....[26]....
        /*01dc*/ 	.word	0x00003a40


	//   ....[27]....
        /*01e0*/ 	.word	0x00003aa0


	//   ....[28]....
        /*01e4*/ 	.word	0x00003af0


	//   ....[29]....
        /*01e8*/ 	.word	0x00003b10


	//   ....[30]....
        /*01ec*/ 	.word	0x00004300


	//   ....[31]....
        /*01f0*/ 	.word	0x000043b0


	//   ....[32]....
        /*01f4*/ 	.word	0x000043f0


	//   ....[33]....
        /*01f8*/ 	.word	0x00004430


	//   ....[34]....
        /*01fc*/ 	.word	0x00004460


	//   ....[35]....
        /*0200*/ 	.word	0x00004a00


	//   ....[36]....
        /*0204*/ 	.word	0x00004a50


	//   ....[37]....
        /*0208*/ 	.word	0x00004aa0


	//   ....[38]....
        /*020c*/ 	.word	0x00004b00


	//   ....[39]....
        /*0210*/ 	.word	0x00004b60


	//----- nvinfo : EIATTR_VRC_CTA_INIT_COUNT
	.align		4
.L_1013:
        /*0214*/ 	.byte	0x02, 0x4a
	.zero		1
	.zero		1


	//----- nvinfo : EIATTR_EXIT_INSTR_OFFSETS
	.align		4
        /*0218*/ 	.byte	0x04, 0x1c
        /*021a*/ 	.short	(.L_1015 - .L_1014)


	//   ....[0]....
.L_1014:
        /*021c*/ 	.word	0x000029c0


	//   ....[1]....
        /*0220*/ 	.word	0x00002c20


	//   ....[2]....
        /*0224*/ 	.word	0x00002e50


	//   ....[3]....
        /*0228*/ 	.word	0x00003080


	//   ....[4]....
        /*022c*/ 	.word	0x000032c0


	//   ....[5]....
        /*0230*/ 	.word	0x00005350


	//   ....[6]....
        /*0234*/ 	.word	0x00005560


	//----- nvinfo : EIATTR_CRS_STACK_SIZE
	.align		4
.L_1015:
        /*0238*/ 	.byte	0x04, 0x1e
        /*023a*/ 	.short	(.L_1017 - .L_1016)
.L_1016:
        /*023c*/ 	.word	0x00000000


	//----- nvinfo : EIATTR_CBANK_PARAM_SIZE
	.align		4
.L_1017:
        /*0240*/ 	.byte	0x03, 0x19
        /*0242*/ 	.short	0x0040


	//----- nvinfo : EIATTR_PARAM_CBANK
	.align		4
        /*0244*/ 	.byte	0x04, 0x0a
        /*0246*/ 	.short	(.L_1019 - .L_1018)
	.align		4
.L_1018:
        /*0248*/ 	.word	index@(.nv.constant0._ZN4vllm39rms_norm_dynamic_per_token_quant_kernelIfaLb1EEEvPT0_PfPKT_S6_PKffiiPS4_)
        /*024c*/ 	.short	0x0380
        /*024e*/ 	.short	0x0040


	//----- nvinfo : EIATTR_SW_WAR
	.align		4
.L_1019:
        /*0250*/ 	.byte	0x04, 0x36
        /*0252*/ 	.short	(.L_1021 - .L_1020)
.L_1020:
        /*0254*/ 	.word	0x00000008
.L_1021:


//--------------------- .nv.info._ZN4vllm39rms_norm_dynamic_per_token_quant_kernelIfN3c1013Float8_e4m3fnELb1EEEvPT0_PfPKT_S8_PKffiiPS6_ --------------------------
	.section	.nv.info._ZN4vllm39rms_norm_dynamic_per_token_quant_kernelIfN3c1013Float8_e4m3fnELb1EEEvPT0_PfPKT_S8_PKffiiPS6_,"",@"SHT_CUDA_INFO"
	.sectionflags	@""
	.align	4


	//----- nvinfo : EIATTR_CUDA_API_VERSION
	.align		4
        /*0000*/ 	.byte	0x04, 0x37
        /*0002*/ 	.short	(.L_1023 - .L_1022)
.L_1022:
        /*0004*/ 	.word	0x00000082


	//----- nvinfo : EIATTR_KPARAM_INFO
	.align		4
.L_1023:
        /*0008*/ 	.byte	0x04, 0x17
        /*000a*/ 	.short	(.L_1025 - .L_1024)
.L_1024:
        /*000c*/ 	.word	0x00000000
        /*0010*/ 	.short	0x0008
        /*0012*/ 	.short	0x0038
        /*0014*/ 	.byte	0x00, 0xf5, 0x21, 0x00


	//----- nvinfo : EIATTR_KPARAM_INFO
	.align		4
.L_1025:
        /*0018*/ 	.byte	0x04, 0x17
        /*001a*/ 	.short	(.L_1027 - .L_1026)
.L_1026:
        /*001c*/ 	.word	0x00000000
        /*0020*/ 	.short	0x0007
        /*0022*/ 	.short	0x0030
        /*0024*/ 	.byte	0x00, 0xf0, 0x11, 0x00


	//----- nvinfo : EIATTR_KPARAM_INFO
	.align		4
.L_1027:
        /*0028*/ 	.byte	0x04, 0x17
        /*002a*/ 	.short	(.L_1029 - .L_1028)
.L_1028:
        /*002c*/ 	.word	0x00000000
        /*0030*/ 	.short	0x0006
        /*0032*/ 	.short	0x002c
        /*0034*/ 	.byte	0x00, 0xf0, 0x11, 0x00


	//----- nvinfo : EIATTR_KPARAM_INFO
	.align		4
.L_1029:
        /*0038*/ 	.byte	0x04, 0x17
        /*003a*/ 	.short	(.L_1031 - .L_1030)
.L_1030:
        /*003c*/ 	.word	0x00000000
        /*0040*/ 	.short	0x0005
        /*0042*/ 	.short	0x0028
        /*0044*/ 	.byte	0x00, 0xf0, 0x11, 0x00


	//----- nvinfo : EIATTR_KPARAM_INFO
	.align		4
.L_1031:
        /*0048*/ 	.byte	0x04, 0x17
        /*004a*/ 	.short	(.L_1033 - .L_1032)
.L_1032:
        /*004c*/ 	.word	0x00000000
        /*0050*/ 	.short	0x0004
        /*0052*/ 	.short	0x0020
        /*0054*/ 	.byte	0x00, 0xf5, 0x21, 0x00


	//----- nvinfo : EIATTR_KPARAM_INFO
	.align		4
.L_1033:
        /*0058*/ 	.byte	0x04, 0x17
        /*005a*/ 	.short	(.L_1035 - .L_1034)
.L_1034:
        /*005c*/ 	.word	0x00000000
        /*0060*/ 	.short	0x0003
        /*0062*/ 	.short	0x0018
        /*0064*/ 	.byte	0x00, 0xf5, 0x21, 0x00


	//----- nvinfo : EIATTR_KPARAM_INFO
	.align		4
.L_1035:
        /*0068*/ 	.byte	0x04, 0x17
        /*006a*/ 	.short	(.L_1037 - .L_1036)
.L_1036:
        /*006c*/ 	.word	0x00000000
        /*0070*/ 	.short	0x0002
        /*0072*/ 	.short	0x0010
        /*0074*/ 	.byte	0x00, 0xf5, 0x21, 0x00


	//----- nvinfo : EIATTR_KPARAM_INFO
	.align		4
.L_1037:
        /*0078*/ 	.byte	0x04, 0x17
        /*007a*/ 	.short	(.L_1039 - .L_1038)
.L_1038:
        /*007c*/ 	.word	0x00000000
        /*0080*/ 	.short	0x0001
        /*0082*/ 	.short	0x0008
        /*0084*/ 	.byte	0x00, 0xf5, 0x21, 0x00


	//----- nvinfo : EIATTR_KPARAM_INFO
	.align		4
.L_1039:
        /*0088*/ 	.byte	0x04, 0x17
        /*008a*/ 	.short	(.L_1041 - .L_1040)
.L_1040:
        /*008c*/ 	.word	0x00000000
        /*0090*/ 	.short	0x0000
        /*0092*/ 	.short	0x0000
        /*0094*/ 	.byte	0x00, 0xf5, 0x21, 0x00


	//----- nvinfo : EIATTR_SPARSE_MMA_MASK
	.align		4
.L_1041:
        /*0098*/ 	.byte	0x03, 0x50
        /*009a*/ 	.short	0x0000


	//----- nvinfo : EIATTR_MAXREG_COUNT
	.align		4
        /*009c*/ 	.byte	0x03, 0x1b
        /*009e*/ 	.short	0x00ff


	//----- nvinfo : EIATTR_NUM_BARRIERS
	.align		4
        /*00a0*/ 	.byte	0x02, 0x4c
        /*00a2*/ 	.byte	0x01
	.zero		1


	//----- nvinfo : EIATTR_MERCURY_ISA_VERSION
	.align		4
        /*00a4*/ 	.byte	0x03, 0x5f
        /*00a6*/ 	.short	0x0101


	//----- nvinfo : EIATTR_UNUSED_LOAD_BYTE_OFFSET
	.align		4
        /*00a8*/ 	.byte	0x04, 0x44
        /*00aa*/ 	.short	(.L_1043 - .L_1042)


	//   ....[0]....
.L_1042:
        /*00ac*/ 	.word	0x000007f0
        /*00b0*/ 	.word	0x0000fff0


	//   ....[1]....
        /*00b4*/ 	.word	0x00000ce0
        /*00b8*/ 	.word	0x0000fff0


	//   ....[2]....
        /*00bc*/ 	.word	0x00001a80
        /*00c0*/ 	.word	0x0000fff0


	//   ....[3]....
        /*00c4*/ 	.word	0x000021f0
        /*00c8*/ 	.word	0x0000fff0


	//----- nvinfo : EIATTR_COOP_GROUP_MASK_REGIDS
	.align		4
.L_1043:
        /*00cc*/ 	.byte	0x04, 0x29
        /*00ce*/ 	.short	(.L_1045 - .L_1044)


	//   ....[0]....
.L_1044:
        /*00d0*/ 	.word	0xffffffff


	//   ....[1]....
        /*00d4*/ 	.word	0xffffffff


	//   ....[2]....
        /*00d8*/ 	.word	0xffffffff


	//   ....[3]....
        /*00dc*/ 	.word	0xffffffff


	//   ....[4]....
        /*00e0*/ 	.word	0xffffffff


	//   ....[5]....
        /*00e4*/ 	.word	0xffffffff


	//   ....[6]....
        /*00e8*/ 	.word	0xffffffff


	//   ....[7]....
        /*00ec*/ 	.word	0xffffffff


	//   ....[8]....
        /*00f0*/ 	.word	0xffffffff


	//   ....[9]....
        /*00f4*/ 	.word	0xffffffff


	//   ....[10]....
        /*00f8*/ 	.word	0xffffffff


	//   ....[11]....
        /*00fc*/ 	.word	0xffffffff


	//   ....[12]....
        /*0100*/ 	.word	0xffffffff


	//   ....[13]....
        /*0104*/ 	.word	0xffffffff


	//   ....[14]....
        /*0108*/ 	.word	0xffffffff


	//   ....[15]....
        /*010c*/ 	.word	0xffffffff


	//   ....[16]....
        /*0110*/ 	.word	0xffffffff


	//   ....[17]....
        /*0114*/ 	.word	0xffffffff


	//   ....[18]....
        /*0118*/ 	.word	0xffffffff


	//   ....[19]....
        /*011c*/ 	.word	0xffffffff


	//   ....[20]....
        /*0120*/ 	.word	0xffffffff


	//   ....[21]....
        /*0124*/ 	.word	0xffffffff


	//   ....[22]....
        /*0128*/ 	.word	0xffffffff


	//   ....[23]....
        /*012c*/ 	.word	0xffffffff


	//   ....[24]....
        /*0130*/ 	.word	0xffffffff


	//   ....[25]....
        /*0134*/ 	.word	0xffffffff


	//   ....[26]....
        /*0138*/ 	.word	0xffffffff


	//   ....[27]....
        /*013c*/ 	.word	0xffffffff


	//   ....[28]....
        /*0140*/ 	.word	0xffffffff


	//   ....[29]....
        /*0144*/ 	.word	0xffffffff


	//   ....[30]....
        /*0148*/ 	.word	0xffffffff


	//   ....[31]....
        /*014c*/ 	.word	0xffffffff


	//   ....[32]....
        /*0150*/ 	.word	0xffffffff


	//   ....[33]....
        /*0154*/ 	.word	0xffffffff


	//   ....[34]....
        /*0158*/ 	.word	0xffffffff


	//   ....[35]....
        /*015c*/ 	.word	0xffffffff


	//   ....[36]....
        /*0160*/ 	.word	0xffffffff


	//   ....[37]....
        /*0164*/ 	.word	0xffffffff


	//   ....[38]....
        /*0168*/ 	.word	0xffffffff


	//   ....[39]....
        /*016c*/ 	.word	0xffffffff


	//----- nvinfo : EIATTR_COOP_GROUP_INSTR_OFFSETS
	.align		4
.L_1045:
        /*0170*/ 	.byte	0x04, 0x28
        /*0172*/ 	.short	(.L_1047 - .L_1046)


	//   ....[0]....
.L_1046:
        /*0174*/ 	.word	0x00000630


	//   ....[1]....
        /*0178*/ 	.word	0x00000660


	//   ....[2]....
        /*017c*/ 	.word	0x000006e0


	//   ....[3]....
        /*0180*/ 	.word	0x00000720


	//   ....[4]....
        /*0184*/ 	.word	0x00000740


	//   ....[5]....
        /*0188*/ 	.word	0x00000ae0


	//   ....[6]....
        /*018c*/ 	.word	0x00000b40


	//   ....[7]....
        /*0190*/ 	.word	0x00000b90


	//   ....[8]....
        /*0194*/ 	.word	0x00000bc0


	//   ....[9]....
        /*0198*/ 	.word	0x00000be0


	//   ....[10]....
        /*019c*/ 	.word	0x00001840


	//   ....[11]....
        /*01a0*/ 	.word	0x000018b0


	//   ....[12]....
        /*01a4*/ 	.word	0x00001930


	//   ....[13]....
        /*01a8*/ 	.word	0x00001990


	//   ....[14]....
        /*01ac*/ 	.word	0x000019c0


	//   ....[15]....
        /*01b0*/ 	.word	0x00001f60


	//   ....[16]....
        /*01b4*/ 	.word	0x00001ff0


	//   ....[17]....
        /*01b8*/ 	.word	0x00002040


	//   ....[18]....
        /*01bc*/ 	.word	0x000020a0


	//   ....[19]....
        /*01c0*/ 	.word	0x00002100


	//   ....[20]....
        /*01c4*/ 	.word	0x00004450


	//   ....[21]....
        /*01c8*/ 	.word	0x00004490


	//   ....[22]....
        /*01cc*/ 	.word	0x00004500


	//   ....[23]....
        /*01d0*/ 	.word	0x00004550


	//   ....[24]....
        /*01d4*/ 	.word	0x00004570


	//   ....[25]....
        /*01d8*/ 	.word	0x00004920


	//   ....[26]....
        /*01dc*/ 	.word	0x00004950


	//   ....[27]....
        /*01e0*/ 	.word	0x000049b0


	//   ....[28]....
        /*01e4*/ 	.word	0x00004a00


	//   ....[29]....
        /*01e8*/ 	.word	0x00004a20


	//   ....[30]....
        /*01ec*/ 	.word	0x00005210


	//   ....[31]....
        /*01f0*/ 	.word	0x000052c0


	//   ....[32]....
        /*01f4*/ 	.word	0x00005300


	//   ....[33]....
        /*01f8*/ 	.word	0x00005340


	//   ....[34]....
        /*01fc*/ 	.word	0x00005370


	//   ....[35]....
        /*0200*/ 	.word	0x00005910


	//   ....[36]....
        /*0204*/ 	.word	0x00005960


	//   ....[37]....
        /*0208*/ 	.word	0x000059b0


	//   ....[38]....
        /*020c*/ 	.word	0x00005a10


	//   ....[39]....
        /*0210*/ 	.word	0x00005a70


	//----- nvinfo : EIATTR_VRC_CTA_INIT_COUNT
	.align		4
.L_1047:
        /*0214*/ 	.byte	0x02, 0x4a
	.zero		1
	.zero		1


	//----- nvinfo : EIATTR_EXIT_INSTR_OFFSETS
	.align		4
        /*0218*/ 	.byte	0x04, 0x1c
        /*021a*/ 	.short	(.L_1049 - .L_1048)


	//   ....[0]....
.L_1048:
        /*021c*/ 	.word	0x000029c0


	//   ....[1]....
        /*0220*/ 	.word	0x00002ff0


	//   ....[2]....
        /*0224*/ 	.word	0x000035e0


	//   ....[3]....
        /*0228*/ 	.word	0x00003bd0


	//   ....[4]....
        /*022c*/ 	.word	0x000041d0


	//   ....[5]....
        /*0230*/ 	.word	0x00006260


	//   ....[6]....
        /*0234*/ 	.word	0x00006570


	//----- nvinfo : EIATTR_CRS_STACK_SIZE
	.align		4
.L_1049:
        /*0238*/ 	.byte	0x04, 0x1e
        /*023a*/ 	.short	(.L_1051 - .L_1050)
.L_1050:
        /*023c*/ 	.word	0x00000000


	//----- nvinfo : EIATTR_CBANK_PARAM_SIZE
	.align		4
.L_1051:
        /*0240*/ 	.byte	0x03, 0x19
        /*0242*/ 	.short	0x0040


	//----- nvinfo : EIATTR_PARAM_CBANK
	.align		4
        /*0244*/ 	.byte	0x04, 0x0a
        /*0246*/ 	.short	(.L_1053 - .L_1052)
	.align		4
.L_1052:
        /*0248*/ 	.word	index@(.nv.constant0._ZN4vllm39rms_norm_dynamic_per_token_quant_kernelIfN3c1013Float8_e4m3fnELb1EEEvPT0_PfPKT_S8_PKffiiPS6_)
        /*024c*/ 	.short	0x0380
        /*024e*/ 	.short	0x0040


	//----- nvinfo : EIATTR_SW_WAR
	.align		4
.L_1053:
        /*0250*/ 	.byte	0x04, 0x36
        /*0252*/ 	.short	(.L_1055 - .L_1054)
.L_1054:
        /*0254*/ 	.word	0x00000008
.L_1055:


//--------------------- .nv.info._ZN4vllm31rms_norm_per_block_quant_kernelIN3c108BFloat16EaLb0ELb0ELi64EEEvPT0_PfPKT_S8_PKffiiPS6_l --------------------------
	.section	.nv.info._ZN4vllm31rms_norm_per_block_quant_kernelIN3c108BFloat16EaLb0ELb0ELi64EEEvPT0_PfPKT_S8_PKffiiPS6_l,"",@"SHT_CUDA_INFO"
	.sectionflags	@""
	.align	4


	//----- nvinfo : EIATTR_CUDA_API_VERSION
	.align		4
        /*0000*/ 	.byte	0x04, 0x37
        /*0002*/ 	.short	(.L_1057 - .L_1056)
.L_1056:
        /*0004*/ 	.word	0x00000082


	//----- nvinfo : EIATTR_KPARAM_INFO
	.align		4
.L_1057:
        /*0008*/ 	.byte	0x04, 0x17
        /*000a*/ 	.short	(.L_1059 - .L_1058)
.L_1058:
        /*000c*/ 	.word	0x00000000
        /*0010*/ 	.short	0x0009
        /*0012*/ 	.short	0x0040
        /*0014*/ 	.byte	0x00, 0xf0, 0x21, 0x00


	//----- nvinfo : EIATTR_KPARAM_INFO
	.align		4
.L_1059:
        /*0018*/ 	.byte	0x04, 0x17
        /*001a*/ 	.short	(.L_1061 - .L_1060)
.L_1060:
        /*001c*/ 	.word	0x00000000
        /*0020*/ 	.short	0x0008
        /*0022*/ 	.short	0x0038
        /*0024*/ 	.byte	0x00, 0xf5, 0x21, 0x00


	//----- nvinfo : EIATTR_KPARAM_INFO
	.align		4
.L_1061:
        /*0028*/ 	.byte	0x04, 0x17
        /*002a*/ 	.short	(.L_1063 - .L_1062)
.L_1062:
        /*002c*/ 	.word	0x00000000
        /*0030*/ 	.short	0x0007
        /*0032*/ 	.short	0x0030
        /*0034*/ 	.byte	0x00, 0xf0, 0x11, 0x00


	//----- nvinfo : EIATTR_KPARAM_INFO
	.align		4
.L_1063:
        /*0038*/ 	.byte	0x04, 0x17
        /*003a*/ 	.short	(.L_1065 - .L_1064)
.L_1064:
        /*003c*/ 	.word	0x00000000
        /*0040*/ 	.short	0x0006
        /*0042*/ 	.short	0x002c
        /*0044*/ 	.byte	0x00, 0xf0, 0x11, 0x00


	//----- nvinfo : EIATTR_KPARAM_INFO
	.align		4
.L_1065:
        /*0048*/ 	.byte	0x04, 0x17
        /*004a*/ 	.short	(.L_1067 - .L_1066)
.L_1066:
        /*004c*/ 	.word	0x00000000
        /*0050*/ 	.short	0x0005
        /*0052*/ 	.short	0x0028
        /*0054*/ 	.byte	0x00, 0xf0, 0x11, 0x00


	//----- nvinfo : EIATTR_KPARAM_INFO
	.align		4
.L_1067:
        /*0058*/ 	.byte	0x04, 0x17
        /*005a*/ 	.short	(.L_1069 - .L_1068)
.L_1068:
        /*005c*/ 	.word	0x00000000
        /*0060*/ 	.short	0x0004
        /*0062*/ 	.short	0x0020
        /*0064*/ 	.byte	0x00, 0xf5, 0x21, 0x00


	//----- nvinfo : EIATTR_KPARAM_INFO
	.align		4
.L_1069:
        /*0068*/ 	.byte	0x04, 0x17
        /*006a*/ 	.short	(.L_1071 - .L_1070)
.L_1070:
        /*006c*/ 	.word	0x00000000
        /*0070*/ 	.short	0x0003
        /*0072*/ 	.short	0x0018
        /*0074*/ 	.byte	0x00, 0xf5, 0x21, 0x00


	//----- nvinfo : EIATTR_KPARAM_INFO
	.align		4
.L_1071:
        /*0078*/ 	.byte	0x04, 0x17
        /*007a*/ 	.short	(.L_1073 - .L_1072)
.L_1072:
        /*007c*/ 	.word	0x00000000
        /*0080*/ 	.short	0x0002
        /*0082*/ 	.short	0x0010
        /*0084*/ 	.byte	0x00, 0xf5, 0x21, 0x00


	//----- nvinfo : EIATTR_KPARAM_INFO
	.align		4
.L_1073:
        /*0088*/ 	.byte	0x04, 0x17
        /*008a*/ 	.short	(.L_1075 - .L_1074)
.L_1074:
        /*008c*/ 	.word	0x00000000
        /*0090*/ 	.short	0x0001
        /*0092*/ 	.short	0x0008
        /*0094*/ 	.byte	0x00, 0xf5, 0x21, 0x00


	//----- nvinfo : EIATTR_KPARAM_INFO
	.align		4
.L_1075:
        /*0098*/ 	.byte	0x04, 0x17
        /*009a*/ 	.short	(.L_1077 - .L_1076)
.L_1076:
        /*009c*/ 	.word	0x00000000
        /*00a0*/ 	.short	0x0000
        /*00a2*/ 	.short	0x0000
        /*00a4*/ 	.byte	0x00, 0xf5, 0x21, 0x00


	//----- nvinfo : EIATTR_SPARSE_MMA_MASK
	.align		4
.L_1077:
        /*00a8*/ 	.byte	0x03, 0x50
        /*00aa*/ 	.short	0x0000


	//----- nvinfo : EIATTR_MAXREG_COUNT
	.align		4
        /*00ac*/ 	.byte	0x03, 0x1b
        /*00ae*/ 	.short	0x00ff


	//----- nvinfo : EIATTR_NUM_BARRIERS
	.align		4
        /*00b0*/ 	.byte	0x02, 0x4c
        /*00b2*/ 	.byte	0x01
	.zero		1


	//----- nvinfo : EIATTR_MERCURY_ISA_VERSION
	.align		4
        /*00b4*/ 	.byte	0x03, 0x5f
        /*00b6*/ 	.short	0x0101


	//----- nvinfo : EIATTR_UNUSED_LOAD_BYTE_OFFSET
	.align		4
        /*00b8*/ 	.byte	0x04, 0x44
        /*00ba*/ 	.short	(.L_1079 - .L_1078)


	//   ....[0]....
.L_1078:
        /*00bc*/ 	.word	0x00000750
        /*00c0*/ 	.word	0x0000fff0


	//   ....[1]....
        /*00c4*/ 	.word	0x00000c30
        /*00c8*/ 	.word	0x0000fff0


	//----- nvinfo : EIATTR_COOP_GROUP_MASK_REGIDS
	.align		4
.L_1079:
        /*00cc*/ 	.byte	0x04, 0x29
        /*00ce*/ 	.short	(.L_1081 - .L_1080)


	//   ....[0]....
.L_1080:
        /*00d0*/ 	.word	0xffffffff


	//   ....[1]....
        /*00d4*/ 	.word	0xffffffff


	//   ....[2]....
        /*00d8*/ 	.word	0xffffffff


	//   ....[3]....
        /*00dc*/ 	.word	0xffffffff


	//   ....[4]....
        /*00e0*/ 	.word	0xffffffff


	//   ....[5]....
        /*00e4*/ 	.word	0xffffffff


	//   ....[6]....
        /*00e8*/ 	.word	0xffffffff


	//   ....[7]....
        /*00ec*/ 	.word	0xffffffff


	//   ....[8]....
        /*00f0*/ 	.word	0xffffffff


	//   ....[9]....
        /*00f4*/ 	.word	0xffffffff


	//----- nvinfo : EIATTR_COOP_GROUP_INSTR_OFFSETS
	.align		4
.L_1081:
        /*00f8*/ 	.byte	0x04, 0x28
        /*00fa*/ 	.short	(.L_1083 - .L_1082)


	//   ....[0]....
.L_1082:
        /*00fc*/ 	.word	0x000005a0


	//   ....[1]....
        /*0100*/ 	.word	0x000005d0


	//   ....[2]....
        /*0104*/ 	.word	0x00000650


	//   ....[3]....
        /*0108*/ 	.word	0x00000690


	//   ....[4]....
        /*010c*/ 	.word	0x000006b0


	//   ....[5]....
        /*0110*/ 	.word	0x00000a40


	//   ....[6]....
        /*0114*/ 	.word	0x00000aa0


	//   ....[7]....
        /*0118*/ 	.word	0x00000af0


	//   ....[8]....
        /*011c*/ 	.word	0x00000b20


	//   ....[9]....
        /*0120*/ 	.word	0x00000b40


	//----- nvinfo : EIATTR_VRC_CTA_INIT_COUNT
	.align		4
.L_1083:
        /*0124*/ 	.byte	0x02, 0x4a
	.zero		1
	.zero		1


	//----- nvinfo : EIATTR_EXIT_INSTR_OFFSETS
	.align		4
        /*0128*/ 	.byte	0x04, 0x1c
        /*012a*/ 	.short	(.L_1085 - .L_1084)


	//   ....[0]....
.L_1084:
        /*012c*/ 	.word	0x000034d0


	//   ....[1]....
        /*0130*/ 	.word	0x00003940


	//   ....[2]....
        /*0134*/ 	.word	0x00003d50


	//   ....[3]....
        /*0138*/ 	.word	0x00004160


	//   ....[4]....
        /*013c*/ 	.word	0x00004580


	//----- nvinfo : EIATTR_CRS_STACK_SIZE
	.align		4
.L_1085:
        /*0140*/ 	.byte	0x04, 0x1e
        /*0142*/ 	.short	(.L_1087 - .L_1086)
.L_1086:
        /*0144*/ 	.word	0x00000000


	//----- nvinfo : EIATTR_CBANK_PARAM_SIZE
	.align		4
.L_1087:
        /*0148*/ 	.byte	0x03, 0x19
        /*014a*/ 	.short	0x0048


	//----- nvinfo : EIATTR_PARAM_CBANK
	.align		4
        /*014c*/ 	.byte	0x04, 0x0a
        /*014e*/ 	.short	(.L_1089 - .L_1088)
	.align		4
.L_1088:
        /*0150*/ 	.word	index@(.nv.constant0._ZN4vllm31rms_norm_per_block_quant_kernelIN3c108BFloat16EaLb0ELb0ELi64EEEvPT0_PfPKT_S8_PKffiiPS6_l)
        /*0154*/ 	.short	0x0380
        /*0156*/ 	.short	0x0048


	//----- nvinfo : EIATTR_SW_WAR
	.align		4
.L_1089:
        /*0158*/ 	.byte	0x04, 0x36
        /*015a*/ 	.short	(.L_1091 - .L_1090)
.L_1090:
        /*015c*/ 	.word	0x00000008
.L_1091:


//--------------------- .nv.info._ZN4vllm31rms_norm_per_block_quant_kernelIN3c108BFloat16ENS1_13Float8_e4m3fnELb0ELb0ELi64EEEvPT0_PfPKT_S9_PKffiiPS7_l --------------------------
	.section	.nv.info._ZN4vllm31rms_norm_per_block_quant_kernelIN3c108BFloat16ENS1_13Float8_e4m3fnELb0ELb0ELi64EEEvPT0_PfPKT_S9_PKffiiPS7_l,"",@"SHT_CUDA_INFO"
	.sectionflags	@""
	.align	4


	//----- nvinfo : EIATTR_CUDA_API_VERSION
	.align		4
        /*0000*/ 	.byte	0x04, 0x37
        /*0002*/ 	.short	(.L_1093 - .L_1092)
.L_1092:
        /*0004*/ 	.word	0x00000082


	//----- nvinfo : EIATTR_KPARAM_INFO
	.align		4
.L_1093:
        /*0008*/ 	.byte	0x04, 0x17
        /*000a*/ 	.short	(.L_1095 - .L_1094)
.L_1094:
        /*000c*/ 	.word	0x00000000
        /*0010*/ 	.short	0x0009
        /*0012*/ 	.short	0x0040
        /*0014*/ 	.byte	0x00, 0xf0, 0x21, 0x00


	//----- nvinfo : EIATTR_KPARAM_INFO
	.align		4
.L_1095:
        /*0018*/ 	.byte	0x04, 0x17
        /*001a*/ 	.short	(.L_1097 - .L_1096)
.L_1096:
        /*001c*/ 	.word	0x00000000
        /*0020*/ 	.short	0x0008
        /*0022*/ 	.short	0x0038
        /*0024*/ 	.byte	0x00, 0xf5, 0x21, 0x00


	//----- nvinfo : EIATTR_KPARAM_INFO
	.align		4
.L_1097:
        /*0028*/ 	.byte	0x04, 0x17
        /*002a*/ 	.short	(.L_1099 - .L_1098)
.L_1098:
        /*002c*/ 	.word	0x00000000
        /*0030*/ 	.short	0x0007
        /*0032*/ 	.short	0x0030
        /*0034*/ 	.byte	0x00, 0xf0, 0x11, 0x00


	//----- nvinfo : EIATTR_KPARAM_INFO
	.align		4
.L_1099:
        /*0038*/ 	.byte	0x04, 0x17
        /*003a*/ 	.short	(.L_1101 - .L_1100)
.L_1100:
        /*003c*/ 	.word	0x00000000
        /*0040*/ 	.short	0x0006
        /*0042*/ 	.short	0x002c
        /*0044*/ 	.byte	0x00, 0xf0, 0x11, 0x00


	//----- nvinfo : EIATTR_KPARAM_INFO
	.align		4
.L_1101:
        /*0048*/ 	.byte	0x04, 0x17
        /*004a*/ 	.short	(.L_1103 - .L_1102)
.L_1102:
        /*004c*/ 	.word	0x00000000
        /*0050*/ 	.short	0x0005
        /*0052*/ 	.short	0x0028
        /*0054*/ 	.byte	0x00, 0xf0, 0x11, 0x00


	//----- nvinfo : EIATTR_KPARAM_INFO
	.align		4
.L_1103:
        /*0058*/ 	.byte	0x04, 0x17
        /*005a*/ 	.short	(.L_1105 - .L_1104)
.L_1104:
        /*005c*/ 	.word	0x00000000
        /*0060*/ 	.short	0x0004
        /*0062*/ 	.short	0x0020
        /*0064*/ 	.byte	0x00, 0xf5, 0x21, 0x00


	//----- nvinfo : EIATTR_KPARAM_INFO
	.align		4
.L_1105:
        /*0068*/ 	.byte	0x04, 0x17
        /*006a*/ 	.short	(.L_1107 - .L_1106)
.L_1106:
        /*006c*/ 	.word	0x00000000
        /*0070*/ 	.short	0x0003
        /*0072*/ 	.short	0x0018
        /*0074*/ 	.byte	0x00, 0xf5, 0x21, 0x00


	//----- nvinfo : EIATTR_KPARAM_INFO
	.align		4
.L_1107:
        /*0078*/ 	.byte	0x04, 0x17
        /*007a*/ 	.short	(.L_1109 - .L_1108)
.L_1108:
        /*007c*/ 	.word	0x00000000
        /*0080*/ 	.short	0x0002
        /*0082*/ 	.short	0x0010
        /*0084*/ 	.byte	0x00, 0xf5, 0x21, 0x00


	//----- nvinfo : EIATTR_KPARAM_INFO
	.align		4
.L_1109:
        /*0088*/ 	.byte	0x04, 0x17
        /*008a*/ 	.short	(.L_1111 - .L_1110)
.L_1110:
        /*008c*/ 	.word	0x00000000
        /*0090*/ 	.short	0x0001
        /*0092*/ 	.short	0x0008
        /*0094*/ 	.byte	0x00, 0xf5, 0x21, 0x00


	//----- nvinfo : EIATTR_KPARAM_INFO
	.align		4
.L_1111:
        /*0098*/ 	.byte	0x04, 0x17
        /*009a*/ 	.short	(.L_1113 - .L_1112)
.L_1112:
        /*009c*/ 	.word	0x00000000
        /*00a0*/ 	.short	0x0000
        /*00a2*/ 	.short	0x0000
        /*00a4*/ 	.byte	0x00, 0xf5, 0x21, 0x00


	//----- nvinfo : EIATTR_SPARSE_MMA_MASK
	.align		4
.L_1113:
        /*00a8*/ 	.byte	0x03, 0x50
        /*00aa*/ 	.short	0x0000


	//----- nvinfo : EIATTR_MAXREG_COUNT
	.align		4
        /*00ac*/ 	.byte	0x03, 0x1b
        /*00ae*/ 	.short	0x00ff


	//----- nvinfo : EIATTR_NUM_BARRIERS
	.align		4
        /*00b0*/ 	.byte	0x02, 0x4c
        /*00b2*/ 	.byte	0x01
	.zero		1


	//----- nvinfo : EIATTR_MERCURY_ISA_VERSION
	.align		4
        /*00b4*/ 	.byte	0x03, 0x5f
        /*00b6*/ 	.short	0x0101


	//----- nvinfo : EIATTR_UNUSED_LOAD_BYTE_OFFSET
	.align		4
        /*00b8*/ 	.byte	0x04, 0x44
        /*00ba*/ 	.short	(.L_1115 - .L_1114)


	//   ....[0]....
.L_1114:
        /*00bc*/ 	.word	0x00000750
        /*00c0*/ 	.word	0x0000fff0


	//   ....[1]....
        /*00c4*/ 	.word	0x00000c30
        /*00c8*/ 	.word	0x0000fff0


	//----- nvinfo : EIATTR_COOP_GROUP_MASK_REGIDS
	.align		4
.L_1115:
        /*00cc*/ 	.byte	0x04, 0x29
        /*00ce*/ 	.short	(.L_1117 - .L_1116)


	//   ....[0]....
.L_1116:
        /*00d0*/ 	.word	0xffffffff


	//   ....[1]....
        /*00d4*/ 	.word	0xffffffff


	//   ....[2]....
        /*00d8*/ 	.word	0xffffffff


	//   ....[3]....
        /*00dc*/ 	.word	0xffffffff


	//   ....[4]....
        /*00e0*/ 	.word	0xffffffff


	//   ....[5]....
        /*00e4*/ 	.word	0xffffffff


	//   ....[6]....
        /*00e8*/ 	.word	0xffffffff


	//   ....[7]....
        /*00ec*/ 	.word	0xffffffff


	//   ....[8]....
        /*00f0*/ 	.word	0xffffffff


	//   ....[9]....
        /*00f4*/ 	.word	0xffffffff


	//----- nvinfo : EIATTR_COOP_GROUP_INSTR_OFFSETS
	.align		4
.L_1117:
        /*00f8*/ 	.byte	0x04, 0x28
        /*00fa*/ 	.short	(.L_1119 - .L_1118)


	//   ....[0]....
.L_1118:
        /*00fc*/ 	.word	0x000005a0


	//   ....[1]....
        /*0100*/ 	.word	0x000005d0


	//   ....[2]....
        /*0104*/ 	.word	0x00000650


	//   ....[3]....
        /*0108*/ 	.word	0x00000690


	//   ....[4]....
        /*010c*/ 	.word	0x000006b0


	//   ....[5]....
        /*0110*/ 	.word	0x00000a40


	//   ....[6]....
        /*0114*/ 	.word	0x00000aa0


	//   ....[7]....
        /*0118*/ 	.word	0x00000af0


	//   ....[8]....
        /*011c*/ 	.word	0x00000b20


	//   ....[9]....
        /*0120*/ 	.word	0x00000b40


	//----- nvinfo : EIATTR_VRC_CTA_INIT_COUNT
	.align		4
.L_1119:
        /*0124*/ 	.byte	0x02, 0x4a
	.zero		1
	.zero		1


	//----- nvinfo : EIATTR_EXIT_INSTR_OFFSETS
	.align		4
        /*0128*/ 	.byte	0x04, 0x1c
        /*012a*/ 	.short	(.L_1121 - .L_1120)


	//   ....[0]....
.L_1120:
        /*012c*/ 	.word	0x000034d0


	//   ....[1]....
        /*0130*/ 	.word	0x00003d00


	//   ....[2]....
        /*0134*/ 	.word	0x000044d0


	//   ....[3]....
        /*0138*/ 	.word	0x00004ca0


	//   ....[4]....
        /*013c*/ 	.word	0x00005480


	//----- nvinfo : EIATTR_CRS_STACK_SIZE
	.align		4
.L_1121:
        /*0140*/ 	.byte	0x04, 0x1e
        /*0142*/ 	.short	(.L_1123 - .L_1122)
.L_1122:
        /*0144*/ 	.word	0x00000000


	//----- nvinfo : EIATTR_CBANK_PARAM_SIZE
	.align		4
.L_1123:
        /*0148*/ 	.byte	0x03, 0x19
        /*014a*/ 	.short	0x0048


	//----- nvinfo : EIATTR_PARAM_CBANK
	.align		4
        /*014c*/ 	.byte	0x04, 0x0a
        /*014e*/ 	.short	(.L_1125 - .L_1124)
	.align		4
.L_1124:
        /*0150*/ 	.word	index@(.nv.constant0._ZN4vllm31rms_norm_per_block_quant_kernelIN3c108BFloat16ENS1_13Float8_e4m3fnELb0ELb0ELi64EEEvPT0_PfPKT_S9_PKffiiPS7_l)
        /*0154*/ 	.short	0x0380
        /*0156*/ 	.short	0x0048


	//----- nvinfo : EIATTR_SW_WAR
	.align		4
.L_1125:
        /*0158*/ 	.byte	0x04, 0x36
        /*015a*/ 	.short	(.L_1127 - .L_1126)
.L_1126:
        /*015c*/ 	.word	0x00000008
.L_1127:


//--------------------- .nv.info._ZN4vllm31rms_norm_per_block_quant_kernelIN3c108BFloat16EaLb0ELb1ELi64EEEvPT0_PfPKT_S8_PKffiiPS6_l --------------------------
	.section	.nv.info._ZN4vllm31rms_norm_per_block_quant_kernelIN3c108BFloat16EaLb0ELb1ELi64EEEvPT0_PfPKT_S8_PKffiiPS6_l,"",@"SHT_CUDA_INFO"
	.sectionflags	@""
	.align	4


	//----- nvinfo : EIATTR_CUDA_API_VERSION
	.align		4
        /*0000*/ 	.byte	0x04, 0x37
        /*0002*/ 	.short	(.L_1129 - .L_1128)
.L_1128:
        /*0004*/ 	.word	0x00000082


	//----- nvinfo : EIATTR_KPARAM_INFO
	.align		4
.L_1129:
        /*0008*/ 	.byte	0x04, 0x17
        /*000a*/ 	.short	(.L_1131 - .L_1130)
.L_1130:
        /*000c*/ 	.word	0x00000000
        /*0010*/ 	.short	0x0009
        /*0012*/ 	.short	0x0040
        /*0014*/ 	.byte	0x00, 0xf0, 0x21, 0x00


	//----- nvinfo : EIATTR_KPARAM_INFO
	.align		4
.L_1131:
        /*0018*/ 	.byte	0x04, 0x17
        /*001a*/ 	.short	(.L_1133 - .L_1132)
.L_1132:
        /*001c*/ 	.word	0x00000000
        /*0020*/ 	.short	0x0008
        /*0022*/ 	.short	0x0038
        /*0024*/ 	.byte	0x00, 0xf5, 0x21, 0x00


	//----- nvinfo : EIATTR_KPARAM_INFO
	.align		4
.L_1133:
        /*0028*/ 	.byte	0x04, 0x17
        /*002a*/ 	.short	(.L_1135 - .L_1134)
.L_1134:
        /*002c*/ 	.word	0x00000000
        /*0030*/ 	.short	0x0007
        /*0032*/ 	.short	0x0030
        /*0034*/ 	.byte	0x00, 0xf0, 0x11, 0x00


	//----- nvinfo : EIATTR_KPARAM_INFO
	.align		4
.L_1135:
        /*0038*/ 	.byte	0x04, 0x17
        /*003a*/ 	.short	(.L_1137 - .L_1136)
.L_1136:
        /*003c*/ 	.word	0x00000000
        /*0040*/ 	.short	0x0006
        /*0042*/ 	.short	0x002c
        /*0044*/ 	.byte	0x00, 0xf0, 0x11, 0x00


	//----- nvinfo : EIATTR_KPARAM_INFO
	.align		4
.L_1137:
        /*0048*/ 	.byte	0x04, 0x17
        /*004a*/ 	.short	(.L_1139 - .L_1138)
.L_1138:
        /*004c*/ 	.word	0x00000000
        /*0050*/ 	.short	0x0005
        /*0052*/ 	.short	0x0028
        /*0054*/ 	.byte	0x00, 0xf0, 0x11, 0x00


	//----- nvinfo : EIATTR_KPARAM_INFO
	.align		4
.L_1139:
        /*0058*/ 	.byte	0x04, 0x17
        /*005a*/ 	.short	(.L_1141 - .L_1140)
.L_1140:
        /*005c*/ 	.word	0x00000000
        /*0060*/ 	.short	0x0004
        /*0062*/ 	.short	0x0020
        /*0064*/ 	.byte	0x00, 0xf5, 0x21, 0x00


	//----- nvinfo : EIATTR_KPARAM_INFO
	.align		4
.L_1141:
        /*0068*/ 	.byte	0x04, 0x17
        /*006a*/ 	.short	(.L_1143 - .L_1142)
.L_1142:
        /*006c*/ 	.word	0x00000000
        /*0070*/ 	.short	0x0003
        /*0072*/ 	.short	0x0018
        /*0074*/ 	.byte	0x00, 0xf5, 0x21, 0x00


	//----- nvinfo : EIATTR_KPARAM_INFO
	.align		4
.L_1143:
        /*0078*/ 	.byte	0x04, 0x17
        /*007a*/ 	.short	(.L_1145 - .L_1144)
.L_1144:
        /*007c*/ 	.word	0x00000000
        /*0080*/ 	.short	0x0002
        /*0082*/ 	.short	0x0010
        /*0084*/ 	.byte	0x00, 0xf5, 0x21, 0x00


	//----- nvinfo : EIATTR_KPARAM_INFO
	.align		4
.L_1145:
        /*0088*/ 	.byte	0x04, 0x17
        /*008a*/ 	.short	(.L_1147 - .L_1146)
.L_1146:
        /*008c*/ 	.word	0x00000000
        /*0090*/ 	.short	0x0001
        /*0092*/ 	.short	0x0008
        /*0094*/ 	.byte	0x00, 0xf5, 0x21, 0x00


	//----- nvinfo : EIATTR_KPARAM_INFO
	.align		4
.L_1147:
        /*0098*/ 	.byte	0x04, 0x17
        /*009a*/ 	.short	(.L_1149 - .L_1148)
.L_1148:
        /*009c*/ 	.word	0x00000000
        /*00a0*/ 	.short	0x0000
        /*00a2*/ 	.short	0x0000
        /*00a4*/ 	.byte	0x00, 0xf5, 0x21, 0x00


	//----- nvinfo : EIATTR_SPARSE_MMA_MASK
	.align		4
.L_1149:
        /*00a8*/ 	.byte	0x03, 0x50
        /*00aa*/ 	.short	0x0000


	//----- nvinfo : EIATTR_MAXREG_COUNT
	.align		4
        /*00ac*/ 	.byte	0x03, 0x1b
        /*00ae*/ 	.short	0x00ff


	//----- nvinfo : EIATTR_NUM_BARRIERS
	.align		4
        /*00b0*/ 	.byte	0x02, 0x4c
        /*00b2*/ 	.byte	0x01
	.zero		1


	//----- nvinfo : EIATTR_MERCURY_ISA_VERSION
	.align		4
        /*00b4*/ 	.byte	0x03, 0x5f
        /*00b6*/ 	.short	0x0101


	//----- nvinfo : EIATTR_UNUSED_LOAD_BYTE_OFFSET
	.align		4
        /*00b8*/ 	.byte	0x04, 0x44
        /*00ba*/ 	.short	(.L_1151 - .L_1150)


	//   ....[0]....
.L_1150:
        /*00bc*/ 	.word	0x00000750
        /*00c0*/ 	.word	0x0000fff0


	//   ....[1]....
        /*00c4*/ 	.word	0x00000c30
        /*00c8*/ 	.word	0x0000fff0


	//----- nvinfo : EIATTR_COOP_GROUP_MASK_REGIDS
	.align		4
.L_1151:
        /*00cc*/ 	.byte	0x04, 0x29
        /*00ce*/ 	.short	(.L_1153 - .L_1152)


	//   ....[0]....
.L_1152:
        /*00d0*/ 	.word	0xffffffff


	//   ....[1]....
        /*00d4*/ 	.word	0xffffffff


	//   ....[2]....
        /*00d8*/ 	.word	0xffffffff


	//   ....[3]....
        /*00dc*/ 	.word	0xffffffff


	//   ....[4]....
        /*00e0*/ 	.word	0xffffffff


	//   ....[5]....
        /*00e4*/ 	.word	0xffffffff


	//   ....[6]....
        /*00e8*/ 	.word	0xffffffff


	//   ....[7]....
        /*00ec*/ 	.word	0xffffffff


	//   ....[8]....
        /*00f0*/ 	.word	0xffffffff


	//   ....[9]....
        /*00f4*/ 	.word	0xffffffff


	//----- nvinfo : EIATTR_COOP_GROUP_INSTR_OFFSETS
	.align		4
.L_1153:
        /*00f8*/ 	.byte	0x04, 0x28
        /*00fa*/ 	.short	(.L_1155 - .L_1154)


	//   ....[0]....
.L_1154:
        /*00fc*/ 	.word	0x000005a0


	//   ....[1]....
        /*0100*/ 	.word	0x000005d0


	//   ....[2]....
        /*0104*/ 	.word	0x00000640


	//   ....[3]....
        /*0108*/ 	.word	0x00000690


	//   ....[4]....
        /*010c*/ 	.word	0x000006b0


	//   ....[5]....
        /*0110*/ 	.word	0x00000a40


	//   ....[6]....
        /*0114*/ 	.word	0x00000a90


	//   ....[7]....
        /*0118*/ 	.word	0x00000ae0


	//   ....[8]....
        /*011c*/ 	.word	0x00000b20


	//   ....[9]....
        /*0120*/ 	.word	0x00000b40


	//----- nvinfo : EIATTR_VRC_CTA_INIT_COUNT
	.align		4
.L_1155:
        /*0124*/ 	.byte	0x02, 0x4a
	.zero		1
	.zero		1


	//----- nvinfo : EIATTR_EXIT_INSTR_OFFSETS
	.align		4
        /*0128*/ 	.byte	0x04, 0x1c
        /*012a*/ 	.short	(.L_1157 - .L_1156)


	//   ....[0]....
.L_1156:
        /*012c*/ 	.word	0x000037e0


	//   ....[1]....
        /*0130*/ 	.word	0x00003e60


	//   ....[2]....
        /*0134*/ 	.word	0x00004280


	//   ....[3]....
        /*0138*/ 	.word	0x000046a0


	//   ....[4]....
        /*013c*/ 	.word	0x00004ad0


	//----- nvinfo : EIATTR_CRS_STACK_SIZE
	.align		4
.L_1157:
        /*0140*/ 	.byte	0x04, 0x1e
        /*0142*/ 	.short	(.L_1159 - .L_1158)
.L_1158:
        /*0144*/ 	.word	0x00000000


	//----- nvinfo : EIATTR_CBANK_PARAM_SIZE
	.align		4
.L_1159:
        /*0148*/ 	.byte	0x03, 0x19
        /*014a*/ 	.short	0x0048


	//----- nvinfo : EIATTR_PARAM_CBANK
	.align		4
        /*014c*/ 	.byte	0x04, 0x0a
        /*014e*/ 	.short	(.L_1161 - .L_1160)
	.align		4
.L_1160:
        /*0150*/ 	.word	index@(.nv.constant0._ZN4vllm31rms_norm_per_block_quant_kernelIN3c108BFloat16EaLb0ELb1ELi64EEEvPT0_PfPKT_S8_PKffiiPS6_l)
        /*0154*/ 	.short	0x0380
        /*0156*/ 	.short	0x0048


	//----- nvinfo : EIATTR_SW_WAR
	.align		4
.L_1161:
        /*0158*/ 	.byte	0x04, 0x36
        /*015a*/ 	.short	(.L_1163 - .L_1162)
.L_1162:
        /*015c*/ 	.word	0x00000008
.L_1163:


//--------------------- .nv.info._ZN4vllm31rms_norm_per_block_quant_kernelIN3c108BFloat16ENS1_13Float8_e4m3fnELb0ELb1ELi64EEEvPT0_PfPKT_S9_PKffiiPS7_l --------------------------
	.section	.nv.info._ZN4vllm31rms_norm_per_block_quant_kernelIN3c108BFloat16ENS1_13Float8_e4m3fnELb0ELb1ELi64EEEvPT0_PfPKT_S9_PKffiiPS7_l,"",@"SHT_CUDA_INFO"
	.sectionflags	@""
	.align	4


	//----- nvinfo : EIATTR_CUDA_API_VERSION
	.align		4
        /*0000*/ 	.byte	0x04, 0x37
        /*0002*/ 	.short	(.L_1165 - .L_1164)
.L_1164:
        /*0004*/ 	.word	0x00000082


	//----- nvinfo : EIATTR_KPARAM_INFO
	.align		4
.L_1165:
        /*0008*/ 	.byte	0x04, 0x17
        /*000a*/ 	.short	(.L_1167 - .L_1166)
.L_1166:
        /*000c*/ 	.word	0x00000000
        /*0010*/ 	.short	0x0009
        /*0012*/ 	.short	0x0040
        /*0014*/ 	.byte	0x00, 0xf0, 0x21, 0x00


	//----- nvinfo : EIATTR_KPARAM_INFO
	.align		4
.L_1167:
        /*0018*/ 	.byte	0x04, 0x17
        /*001a*/ 	.short	(.L_1169 - .L_1168)
.L_1168:
        /*001c*/ 	.word	0x00000000
        /*0020*/ 	.short	0x0008
        /*0022*/ 	.short	0x0038
        /*0024*/ 	.byte	0x00, 0xf5, 0x21, 0x00


	//----- nvinfo : EIATTR_KPARAM_INFO
	.align		4
.L_1169:
        /*0028*/ 	.byte	0x04, 0x17
        /*002a*/ 	.short	(.L_1171 - .L_1170)
.L_1170:
        /*002c*/ 	.word	0x00000000
        /*0030*/ 	.short	0x0007
        /*0032*/ 	.short	0x0030
        /*0034*/ 	.byte	0x00, 0xf0, 0x11, 0x00


	//----- nvinfo : EIATTR_KPARAM_INFO
	.align		4
.L_1171:
        /*0038*/ 	.byte	0x04, 0x17
        /*003a*/ 	.short	(.L_1173 - .L_1172)
.L_1172:
        /*003c*/ 	.word	0x00000000
        /*0040*/ 	.short	0x0006
        /*0042*/ 	.short	0x002c
        /*0044*/ 	.byte	0x00, 0xf0, 0x11, 0x00


	//----- nvinfo : EIATTR_KPARAM_INFO
	.align		4
.L_1173:
        /*0048*/ 	.byte	0x04, 0x17
        /*004a*/ 	.short	(.L_1175 - .L_1174)
.L_1174:
        /*004c*/ 	.word	0x00000000
        /*0050*/ 	.short	0x0005
        /*0052*/ 	.short	0x0028
        /*0054*/ 	.byte	0x00, 0xf0, 0x11, 0x00


	//----- nvinfo : EIATTR_KPARAM_INFO
	.align		4
.L_1175:
        /*0058*/ 	.byte	0x04, 0x17
        /*005a*/ 	.short	(.L_1177 - .L_1176)
.L_1176:
        /*005c*/ 	.word	0x00000000
        /*0060*/ 	.short	0x0004
        /*0062*/ 	.short	0x0020
        /*0064*/ 	.byte	0x00, 0xf5, 0x21, 0x00


	//----- nvinfo : EIATTR_KPARAM_INFO
	.align		4
.L_1177:
        /*0068*/ 	.byte	0x04, 0x17
        /*006a*/ 	.short	(.L_1179 - .L_1178)
.L_1178:
        /*006c*/ 	.word	0x00000000
        /*0070*/ 	.short	0x0003
        /*0072*/ 	.short	0x0018
        /*0074*/ 	.byte	0x00, 0xf5, 0x21, 0x00


	//----- nvinfo : EIATTR_KPARAM_INFO
	.align		4
.L_1179:
        /*0078*/ 	.byte	0x04, 0x17
        /*007a*/ 	.short	(.L_1181 - .L_1180)
.L_1180:
        /*007c*/ 	.word	0x00000000
        /*0080*/ 	.short	0x0002
        /*0082*/ 	.short	0x0010
        /*0084*/ 	.byte	0x00, 0xf5, 0x21, 0x00


	//----- nvinfo : EIATTR_KPARAM_INFO
	.align		4
.L_1181:
        /*0088*/ 	.byte	0x04, 0x17
        /*008a*/ 	.short	(.L_1183 - .L_1182)
.L_1182:
        /*008c*/ 	.word	0x00000000
        /*0090*/ 	.short	0x0001
        /*0092*/ 	.short	0x0008
        /*0094*/ 	.byte	0x00, 0xf5, 0x21, 0x00


	//----- nvinfo : EIATTR_KPARAM_INFO
	.align		4
.L_1183:
        /*0098*/ 	.byte	0x04, 0x17
        /*009a*/ 	.short	(.L_1185 - .L_1184)
.L_1184:
        /*009c*/ 	.word	0x00000000
        /*00a0*/ 	.short	0x0000
        /*00a2*/ 	.short	0x0000
        /*00a4*/ 	.byte	0x00, 0xf5, 0x21, 0x00


	//----- nvinfo : EIATTR_SPARSE_MMA_MASK
	.align		4
.L_1185:
        /*00a8*/ 	.byte	0x03, 0x50
        /*00aa*/ 	.short	0x0000


	//----- nvinfo : EIATTR_MAXREG_COUNT
	.align		4
        /*00ac*/ 	.byte	0x03, 0x1b
        /*00ae*/ 	.short	0x00ff


	//----- nvinfo : EIATTR_NUM_BARRIERS
	.align		4
        /*00b0*/ 	.byte	0x02, 0x4c
        /*00b2*/ 	.byte	0x01
	.zero		1


	//----- nvinfo : EIATTR_MERCURY_ISA_VERSION
	.align		4
        /*00b4*/ 	.byte	0x03, 0x5f
        /*00b6*/ 	.short	0x0101


	//----- nvinfo : EIATTR_UNUSED_LOAD_BYTE_OFFSET
	.align		4
        /*00b8*/ 	.byte	0x04, 0x44
        /*00ba*/ 	.short	(.L_1187 - .L_1186)


	//   ....[0]....
.L_1186:
        /*00bc*/ 	.word	0x00000750
        /*00c0*/ 	.word	0x0000fff0


	//   ....[1]....
        /*00c4*/ 	.word	0x00000c30
        /*00c8*/ 	.word	0x0000fff0


	//----- nvinfo : EIATTR_COOP_GROUP_MASK_REGIDS
	.align		4
.L_1187:
        /*00cc*/ 	.byte	0x04, 0x29
        /*00ce*/ 	.short	(.L_1189 - .L_1188)


	//   ....[0]....
.L_1188:
        /*00d0*/ 	.word	0xffffffff


	//   ....[1]....
        /*00d4*/ 	.word	0xffffffff


	//   ....[2]....
        /*00d8*/ 	.word	0xffffffff


	//   ....[3]....
        /*00dc*/ 	.word	0xffffffff


	//   ....[4]....
        /*00e0*/ 	.word	0xffffffff


	//   ....[5]....
        /*00e4*/ 	.word	0xffffffff


	//   ....[6]....
        /*00e8*/ 	.word	0xffffffff


	//   ....[7]....
        /*00ec*/ 	.word	0xffffffff


	//   ....[8]....
        /*00f0*/ 	.word	0xffffffff


	//   ....[9]....
        /*00f4*/ 	.word	0xffffffff


	//----- nvinfo : EIATTR_COOP_GROUP_INSTR_OFFSETS
	.align		4
.L_1189:
        /*00f8*/ 	.byte	0x04, 0x28
        /*00fa*/ 	.short	(.L_1191 - .L_1190)


	//   ....[0]....
.L_1190:
        /*00fc*/ 	.word	0x000005a0


	//   ....[1]....
        /*0100*/ 	.word	0x000005d0


	//   ....[2]....
        /*0104*/ 	.word	0x00000640


	//   ....[3]....
        /*0108*/ 	.word	0x00000690


	//   ....[4]....
        /*010c*/ 	.word	0x000006b0


	//   ....[5]....
        /*0110*/ 	.word	0x00000a40


	//   ....[6]....
        /*0114*/ 	.word	0x00000a90


	//   ....[7]....
        /*0118*/ 	.word	0x00000ae0


	//   ....[8]....
        /*011c*/ 	.word	0x00000b20


	//   ....[9]....
        /*0120*/ 	.word	0x00000b40


	//----- nvinfo : EIATTR_VRC_CTA_INIT_COUNT
	.align		4
.L_1191:
        /*0124*/ 	.byte	0x02, 0x4a
	.zero		1
	.zero		1


	//----- nvinfo : EIATTR_EXIT_INSTR_OFFSETS
	.align		4
        /*0128*/ 	.byte	0x04, 0x1c
        /*012a*/ 	.short	(.L_1193 - .L_1192)


	//   ....[0]....
.L_1192:
        /*012c*/ 	.word	0x000037c0


	//   ....[1]....
        /*0130*/ 	.word	0x00004200


	//   ....[2]....
        /*0134*/ 	.word	0x000049e0


	//   ....[3]....
        /*0138*/ 	.word	0x000051c0


	//   ....[4]....
        /*013c*/ 	.word	0x000059b0


	//----- nvinfo : EIATTR_CRS_STACK_SIZE
	.align		4
.L_1193:
        /*0140*/ 	.byte	0x04, 0x1e
        /*0142*/ 	.short	(.L_1195 - .L_1194)
.L_1194:
        /*0144*/ 	.word	0x00000000


	//----- nvinfo : EIATTR_CBANK_PARAM_SIZE
	.align		4
.L_1195:
        /*0148*/ 	.byte	0x03, 0x19
        /*014a*/ 	.short	0x0048


	//----- nvinfo : EIATTR_PARAM_CBANK
	.align		4
        /*014c*/ 	.byte	0x04, 0x0a
        /*014e*/ 	.short	(.L_1197 - .L_1196)
	.align		4
.L_1196:
        /*0150*/ 	.word	index@(.nv.constant0._ZN4vllm31rms_norm_per_block_quant_kernelIN3c108BFloat16ENS1_13Float8_e4m3fnELb0ELb1ELi64EEEvPT0_PfPKT_S9_PKffiiPS7_l)
        /*0154*/ 	.short	0x0380
        /*0156*/ 	.short	0x0048


	//----- nvinfo : EIATTR_SW_WAR
	.align		4
.L_1197:
        /*0158*/ 	.byte	0x04, 0x36
        /*015a*/ 	.short	(.L_1199 - .L_1198)
.L_1198:
        /*015c*/ 	.word	0x00000008
.L_1199:


//--------------------- .nv.info._ZN4vllm31rms_norm_per_block_quant_kernelIN3c108BFloat16EaLb1ELb0ELi64EEEvPT0_PfPKT_S8_PKffiiPS6_l --------------------------
	.section	.nv.info._ZN4vllm31rms_norm_per_block_quant_kernelIN3c108BFloat16EaLb1ELb0ELi64EEEvPT0_PfPKT_S8_PKffiiPS6_l,"",@"SHT_CUDA_INFO"
	.sectionflags	@""
	.align	4


	//----- nvinfo : EIATTR_CUDA_API_VERSION
	.align		4
        /*0000*/ 	.byte	0x04, 0x37
        /*0002*/ 	.short	(.L_1201 - .L_1200)
.L_1200:
        /*0004*/ 	.word	0x00000082


	//----- nvinfo : EIATTR_KPARAM_INFO
	.align		4
.L_1201:
        /*0008*/ 	.byte	0x04, 0x17
        /*000a*/ 	.short	(.L_1203 - .L_1202)
.L_1202:
        /*000c*/ 	.word	0x00000000
        /*0010*/ 	.short	0x0009
        /*0012*/ 	.short	0x0040
        /*0014*/ 	.byte	0x00, 0xf0, 0x21, 0x00


	//----- nvinfo : EIATTR_KPARAM_INFO
	.align		4
.L_1203:
        /*0018*/ 	.byte	0x04, 0x17
        /*001a*/ 	.short	(.L_1205 - .L_1204)
.L_1204:
        /*001c*/ 	.word	0x00000000
        /*0020*/ 	.short	0x0008
        /*0022*/ 	.short	0x0038
        /*0024*/ 	.byte	0x00, 0xf5, 0x21, 0x00


	//----- nvinfo : EIATTR_KPARAM_INFO
	.align		4
.L_1205:
        /*0028*/ 	.byte	0x04, 0x17
        /*002a*/ 	.short	(.L_1207 - .L_1206)
.L_1206:
        /*002c*/ 	.word	0x00000000
        /*0030*/ 	.short	0x0007
        /*0032*/ 	.short	0x0030
        /*0034*/ 	.byte	0x00, 0xf0, 0x11, 0x00


	//----- nvinfo : EIATTR_KPARAM_INFO
	.align		4
.L_1207:
        /*0038*/ 	.byte	0x04, 0x17
        /*003a*/ 	.short	(.L_1209 - .L_1208)
.L_1208:
        /*003c*/ 	.word	0x00000000
        /*0040*/ 	.short	0x0006
        /*0042*/ 	.short	0x002c
        /*0044*/ 	.byte	0x00, 0xf0, 0x11, 0x00


	//----- nvinfo : EIATTR_KPARAM_INFO
	.align		4
.L_1209:
        /*0048*/ 	.byte	0x04, 0x17
        /*004a*/ 	.short	(.L_1211 - .L_1210)
.L_1210:
        /*004c*/ 	.word	0x00000000
        /*0050*/ 	.short	0x0005
        /*0052*/ 	.short	0x0028
        /*0054*/ 	.byte	0x00, 0xf0, 0x11, 0x00


	//----- nvinfo : EIATTR_KPARAM_INFO
	.align		4
.L_1211:
        /*0058*/ 	.byte	0x04, 0x17
        /*005a*/ 	.short	(.L_1213 - .L_1212)
.L_1212:
        /*005c*/ 	.word	0x00000000
        /*0060*/ 	.short	0x0004
        /*0062*/ 	.short	0x0020
        /*0064*/ 	.byte	0x00, 0xf5, 0x21, 0x00


	//----- nvinfo : EIATTR_KPARAM_INFO
	.align		4
.L_1213:
        /*0068*/ 	.byte	0x04, 0x17
        /*006a*/ 	.short	(.L_1215 - .L_1214)
.L_1214:
        /*006c*/ 	.word	0x00000000
        /*0070*/ 	.short	0x0003
        /*0072*/ 	.short	0x0018
        /*0074*/ 	.byte	0x00, 0xf5, 0x21, 0x00


	//----- nvinfo : EIATTR_KPARAM_INFO
	.align		4
.L_1215:
        /*0078*/ 	.byte	0x04, 0x17
        /*007a*/ 	.short	(.L_1217 - .L_1216)
.L_1216:
        /*007c*/ 	.word	0x00000000
        /*0080*/ 	.short	0x0002
        /*0082*/ 	.short	0x0010
        /*0084*/ 	.byte	0x00, 0xf5, 0x21, 0x00


	//----- nvinfo : EIATTR_KPARAM_INFO
	.align		4
.L_1217:
        /*0088*/ 	.byte	0x04, 0x17
        /*008a*/ 	.short	(.L_1219 - .L_1218)
.L_1218:
        /*008c*/ 	.word	0x00000000
        /*0090*/ 	.short	0x0001
        /*0092*/ 	.short	0x0008
        /*0094*/ 	.byte	0x00, 0xf5, 0x21, 0x00


	//----- nvinfo : EIATTR_KPARAM_INFO
	.align		4
.L_1219:
        /*0098*/ 	.byte	0x04, 0x17
        /*009a*/ 	.short	(.L_1221 - .L_1220)
.L_1220:
        /*009c*/ 	.word	0x00000000
        /*00a0*/ 	.short	0x0000
        /*00a2*/ 	.short	0x0000
        /*00a4*/ 	.byte	0x00, 0xf5, 0x21, 0x00


	//----- nvinfo : EIATTR_SPARSE_MMA_MASK
	.align		4
.L_1221:
        /*00a8*/ 	.byte	0x03, 0x50
        /*00aa*/ 	.short	0x0000


	//----- nvinfo : EIATTR_MAXREG_COUNT
	.align		4
        /*00ac*/ 	.byte	0x03, 0x1b
        /*00ae*/ 	.short	0x00ff


	//----- nvinfo : EIATTR_NUM_BARRIERS
	.align		4
        /*00b0*/ 	.byte	0x02, 0x4c
        /*00b2*/ 	.byte	0x01
	.zero		1


	//----- nvinfo : EIATTR_MERCURY_ISA_VERSION
	.align		4
        /*00b4*/ 	.byte	0x03, 0x5f
        /*00b6*/ 	.short	0x0101


	//----- nvinfo : EIATTR_UNUSED_LOAD_BYTE_OFFSET
	.align		4
        /*00b8*/ 	.byte	0x04, 0x44
        /*00ba*/ 	.short	(.L_1223 - .L_1222)


	//   ....[0]....
.L_1222:
        /*00bc*/ 	.word	0x00000b00
        /*00c0*/ 	.word	0x0000fff0


	//   ....[1]....
        /*00c4*/ 	.word	0x00000fe0
        /*00c8*/ 	.word	0x0000fff0


	//----- nvinfo : EIATTR_COOP_GROUP_MASK_REGIDS
	.align		4
.L_1223:
        /*00cc*/ 	.byte	0x04, 0x29
        /*00ce*/ 	.short	(.L_1225 - .L_1224)


	//   ....[0]....
.L_1224:
        /*00d0*/ 	.word	0xffffffff


	//   ....[1]....
        /*00d4*/ 	.word	0xffffffff


	//   ....[2]....
        /*00d8*/ 	.word	0xffffffff


	//   ....[3]....
        /*00dc*/ 	.word	0xffffffff


	//   ....[4]....
        /*00e0*/ 	.word	0xffffffff


	//   ....[5]....
        /*00e4*/ 	.word	0xffffffff


	//   ....[6]....
        /*00e8*/ 	.word	0xffffffff


	//   ....[7]....
        /*00ec*/ 	.word	0xffffffff


	//   ....[8]....
        /*00f0*/ 	.word	0xffffffff


	//   ....[9]....
        /*00f4*/ 	.word	0xffffffff


	//----- nvinfo : EIATTR_COOP_GROUP_INSTR_OFFSETS
	.align		4
.L_1225:
        /*00f8*/ 	.byte	0x04, 0x28
        /*00fa*/ 	.short	(.L_1227 - .L_1226)


	//   ....[0]....
.L_1226:
        /*00fc*/ 	.word	0x00000950


	//   ....[1]....
        /*0100*/ 	.word	0x00000980


	//   ....[2]....
        /*0104*/ 	.word	0x000009f0


	//   ....[3]....
        /*0108*/ 	.word	0x00000a40


	//   ....[4]....
        /*010c*/ 	.word	0x00000a60


	//   ....[5]....
        /*0110*/ 	.word	0x00000df0


	//   ....[6]....
        /*0114*/ 	.word	0x00000e40


	//   ....[7]....
        /*0118*/ 	.word	0x00000e90


	//   ....[8]....
        /*011c*/ 	.word	0x00000ed0


	//   ....[9]....
        /*0120*/ 	.word	0x00000ef0


	//----- nvinfo : EIATTR_VRC_CTA_INIT_COUNT
	.align		4
.L_1227:
        /*0124*/ 	.byte	0x02, 0x4a
	.zero		1
	.zero		1


	//----- nvinfo : EIATTR_EXIT_INSTR_OFFSETS
	.align		4
        /*0128*/ 	.byte	0x04, 0x1c
        /*012a*/ 	.short	(.L_1229 - .L_1228)


	//   ....[0]....
.L_1228:
        /*012c*/ 	.word	0x00003ce0


	//   ....[1]....
        /*0130*/ 	.word	0x00004240


	//   ....[2]....
        /*0134*/ 	.word	0x00004750


	//   ....[3]....
        /*0138*/ 	.word	0x00004c60


	//   ....[4]....
        /*013c*/ 	.word	0x00005180


	//----- nvinfo : EIATTR_CRS_STACK_SIZE
	.align		4
.L_1229:
        /*0140*/ 	.byte	0x04, 0x1e
        /*0142*/ 	.short	(.L_1231 - .L_1230)
.L_1230:
        /*0144*/ 	.word	0x00000000


	//----- nvinfo : EIATTR_CBANK_PARAM_SIZE
	.align		4
.L_1231:
        /*0148*/ 	.byte	0x03, 0x19
        /*014a*/ 	.short	0x0048


	//----- nvinfo : EIATTR_PARAM_CBANK
	.align		4
        /*014c*/ 	.byte	0x04, 0x0a
        /*014e*/ 	.short	(.L_1233 - .L_1232)
	.align		4
.L_1232:
        /*0150*/ 	.word	index@(.nv.constant0._ZN4vllm31rms_norm_per_block_quant_kernelIN3c108BFloat16EaLb1ELb0ELi64EEEvPT0_PfPKT_S8_PKffiiPS6_l)
        /*0154*/ 	.short	0x0380
        /*0156*/ 	.short	0x0048


	//----- nvinfo : EIATTR_SW_WAR
	.align		4
.L_1233:
        /*0158*/ 	.byte	0x04, 0x36
        /*015a*/ 	.short	(.L_1235 - .L_1234)
.L_1234:
        /*015c*/ 	.word	0x00000008
.L_1235:


//--------------------- .nv.info._ZN4vllm31rms_norm_per_block_quant_kernelIN3c108BFloat16ENS1_13Float8_e4m3fnELb1ELb0ELi64EEEvPT0_PfPKT_S9_PKffiiPS7_l --------------------------
	.section	.nv.info._ZN4vllm31rms_norm_per_block_quant_kernelIN3c108BFloat16ENS1_13Float8_e4m3fnELb1ELb0ELi64EEEvPT0_PfPKT_S9_PKffiiPS7_l,"",@"SHT_CUDA_INFO"
	.sectionflags	@""
	.align	4


	//----- nvinfo : EIATTR_CUDA_API_VERSION
	.align		4
        /*0000*/ 	.byte	0x04, 0x37
        /*0002*/ 	.short	(.L_1237 - .L_1236)
.L_1236:
        /*0004*/ 	.word	0x00000082


	//----- nvinfo : EIATTR_KPARAM_INFO
	.align		4
.L_1237:
        /*0008*/ 	.byte	0x04, 0x17
        /*000a*/ 	.short	(.L_1239 - .L_1238)
.L_1238:
        /*000c*/ 	.word	0x00000000
        /*0010*/ 	.short	0x0009
        /*0012*/ 	.short	0x0040
        /*0014*/ 	.byte	0x00, 0xf0, 0x21, 0x00


	//----- nvinfo : EIATTR_KPARAM_INFO
	.align		4
.L_1239:
        /*0018*/ 	.byte	0x04, 0x17
        /*001a*/ 	.short	(.L_1241 - .L_1240)
.L_1240:
        /*001c*/ 	.word	0x00000000
        /*0020*/ 	.short	0x0008
        /*0022*/ 	.short	0x0038
        /*0024*/ 	.byte	0x00, 0xf5, 0x21, 0x00


	//----- nvinfo : EIATTR_KPARAM_INFO
	.align		4
.L_1241:
        /*0028*/ 	.byte	0x04, 0x17
        /*002a*/ 	.short	(.L_1243 - .L_1242)
.L_1242:
        /*002c*/ 	.word	0x00000000
        /*0030*/ 	.short	0x0007
        /*0032*/ 	.short	0x0030
        /*0034*/ 	.byte	0x00, 0xf0, 0x11, 0x00


	//----- nvinfo : EIATTR_KPARAM_INFO
	.align		4
.L_1243:
        /*0038*/ 	.byte	0x04, 0x17
        /*003a*/ 	.short	(.L_1245 - .L_1244)
.L_1244:
        /*003c*/ 	.word	0x00000000
        /*0040*/ 	.short	0x0006
        /*0042*/ 	.short	0x002c
        /*0044*/ 	.byte	0x00, 0xf0, 0x11, 0x00


	//----- nvinfo : EIATTR_KPARAM_INFO
	.align		4
.L_1245:
        /*0048*/ 	.byte	0x04, 0x17
        /*004a*/ 	.short	(.L_1247 - .L_1246)
.L_1246:
        /*004c*/ 	.word	0x00000000
        /*0050*/ 	.short	0x0005
        /*0052*/ 	.short	0x0028
        /*0054*/ 	.byte	0x00, 0xf0, 0x11, 0x00


	//----- nvinfo : EIATTR_KPARAM_INFO
	.align		4
.L_1247:
        /*0058*/ 	.byte	0x04, 0x17
        /*005a*/ 	.short	(.L_1249 - .L_1248)
.L_1248:
        /*005c*/ 	.word	0x00000000
        /*0060*/ 	.short	0x0004
        /*0062*/ 	.short	0x0020
        /*0064*/ 	.byte	0x00, 0xf5, 0x21, 0x00


	//----- nvinfo : EIATTR_KPARAM_INFO
	.align		4
.L_1249:
        /*0068*/ 	.byte	0x04, 0x17
        /*006a*/ 	.short	(.L_1251 - .L_1250)
.L_1250:
        /*006c*/ 	.word	0x00000000
        /*0070*/ 	.short	0x0003
        /*0072*/ 	.short	0x0018
        /*0074*/ 	.byte	0x00, 0xf5, 0x21, 0x00


	//----- nvinfo : EIATTR_KPARAM_INFO
	.align		4
.L_1251:
        /*0078*/ 	.byte	0x04, 0x17
        /*007a*/ 	.short	(.L_1253 - .L_1252)
.L_1252:
        /*007c*/ 	.word	0x00000000
        /*0080*/ 	.short	0x0002
        /*0082*/ 	.short	0x0010
        /*0084*/ 	.byte	0x00, 0xf5, 0x21, 0x00


	//----- nvinfo : EIATTR_KPARAM_INFO
	.align		4
.L_1253:
        /*0088*/ 	.byte	0x04, 0x17
        /*008a*/ 	.short	(.L_1255 - .L_1254)
.L_1254:
        /*008c*/ 	.word	0x00000000
        /*0090*/ 	.short	0x0001
        /*0092*/ 	.short	0x0008
        /*0094*/ 	.byte	0x00, 0xf5, 0x21, 0x00


	//----- nvinfo : EIATTR_KPARAM_INFO
	.align		4
.L_1255:
        /*0098*/ 	.byte	0x04, 0x17
        /*009a*/ 	.short	(.L_1257 - .L_1256)
.L_1256:
        /*009c*/ 	.word	0x00000000
        /*00a0*/ 	.short	0x0000
        /*00a2*/ 	.short	0x0000
        /*00a4*/ 	.byte	0x00, 0xf5, 0x21, 0x00


	//----- nvinfo : EIATTR_SPARSE_MMA_MASK
	.align		4
.L_1257:
        /*00a8*/ 	.byte	0x03, 0x50
        /*00aa*/ 	.short	0x0000


	//----- nvinfo : EIATTR_MAXREG_COUNT
	.align		4
        /*00ac*/ 	.byte	0x03, 0x1b
        /*00ae*/ 	.short	0x00ff


	//----- nvinfo : EIATTR_NUM_BARRIERS
	.align		4
        /*00b0*/ 	.byte	0x02, 0x4c
        /*00b2*/ 	.byte	0x01
	.zero		1


	//----- nvinfo : EIATTR_MERCURY_ISA_VERSION
	.align		4
        /*00b4*/ 	.byte	0x03, 0x5f
        /*00b6*/ 	.short	0x0101


	//----- nvinfo : EIATTR_UNUSED_LOAD_BYTE_OFFSET
	.align		4
        /*00b8*/ 	.byte	0x04, 0x44
        /*00ba*/ 	.short	(.L_1259 - .L_1258)


	//   ....[0]....
.L_1258:
        /*00bc*/ 	.word	0x00000b00
        /*00c0*/ 	.word	0x0000fff0


	//   ....[1]....
        /*00c4*/ 	.word	0x00000fe0
        /*00c8*/ 	.word	0x0000fff0


	//----- nvinfo : EIATTR_COOP_GROUP_MASK_REGIDS
	.align		4
.L_1259:
        /*00cc*/ 	.byte	0x04, 0x29
        /*00ce*/ 	.short	(.L_1261 - .L_1260)


	//   ....[0]....
.L_1260:
        /*00d0*/ 	.word	0xffffffff


	//   ....[1]....
        /*00d4*/ 	.word	0xffffffff


	//   ....[2]....
        /*00d8*/ 	.word	0xffffffff


	//   ....[3]....
        /*00dc*/ 	.word	0xffffffff


	//   ....[4]....
        /*00e0*/ 	.word	0xffffffff


	//   ....[5]....
        /*00e4*/ 	.word	0xffffffff


	//   ....[6]....
        /*00e8*/ 	.word	0xffffffff


	//   ....[7]....
        /*00ec*/ 	.word	0xffffffff


	//   ....[8]....
        /*00f0*/ 	.word	0xffffffff


	//   ....[9]....
        /*00f4*/ 	.word	0xffffffff


	//----- nvinfo : EIATTR_COOP_GROUP_INSTR_OFFSETS
	.align		4
.L_1261:
        /*00f8*/ 	.byte	0x04, 0x28
        /*00fa*/ 	.short	(.L_1263 - .L_1262)


	//   ....[0]....
.L_1262:
        /*00fc*/ 	.word	0x00000950


	//   ....[1]....
        /*0100*/ 	.word	0x00000980


	//   ....[2]....
        /*0104*/ 	.word	0x000009f0


	//   ....[3]....
        /*0108*/ 	.word	0x00000a40


	//   ....[4]....
        /*010c*/ 	.word	0x00000a60


	//   ....[5]....
        /*0110*/ 	.word	0x00000df0


	//   ....[6]....
        /*0114*/ 	.word	0x00000e40


	//   ....[7]....
        /*0118*/ 	.word	0x00000e90


	//   ....[8]....
        /*011c*/ 	.word	0x00000ed0


	//   ....[9]....
        /*0120*/ 	.word	0x00000ef0


	//----- nvinfo : EIATTR_VRC_CTA_INIT_COUNT
	.align		4
.L_1263:
        /*0124*/ 	.byte	0x02, 0x4a
	.zero		1
	.zero		1


	//----- nvinfo : EIATTR_EXIT_INSTR_OFFSETS
	.align		4
        /*0128*/ 	.byte	0x04, 0x1c
        /*012a*/ 	.short	(.L_1265 - .L_1264)


	//   ....[0]....
.L_1264:
        /*012c*/ 	.word	0x00003ce0


	//   ....[1]....
        /*0130*/ 	.word	0x00004600


	//   ....[2]....
        /*0134*/ 	.word	0x00004ed0


	//   ....[3]....
        /*0138*/ 	.word	0x000057a0


	//   ....[4]....
        /*013c*/ 	.word	0x00006080


	//----- nvinfo : EIATTR_CRS_STACK_SIZE
	.align		4
.L_1265:
        /*0140*/ 	.byte	0x04, 0x1e
        /*0142*/ 	.short	(.L_1267 - .L_1266)
.L_1266:
        /*0144*/ 	.word	0x00000000


	//----- nvinfo : EIATTR_CBANK_PARAM_SIZE
	.align		4
.L_1267:
        /*0148*/ 	.byte	0x03, 0x19
        /*014a*/ 	.short	0x0048


	//----- nvinfo : EIATTR_PARAM_CBANK
	.align		4
        /*014c*/ 	.byte	0x04, 0x0a
        /*014e*/ 	.short	(.L_1269 - .L_1268)
	.align		4
.L_1268:
        /*0150*/ 	.word	index@(.nv.constant0._ZN4vllm31rms_norm_per_block_quant_kernelIN3c108BFloat16ENS1_13Float8_e4m3fnELb1ELb0ELi64EEEvPT0_PfPKT_S9_PKffiiPS7_l)
        /*0154*/ 	.short	0x0380
        /*0156*/ 	.short	0x0048


	//----- nvinfo : EIATTR_SW_WAR
	.align		4
.L_1269:
        /*0158*/ 	.byte	0x04, 0x36
        /*015a*/ 	.short	(.L_1271 - .L_1270)
.L_1270:
        /*015c*/ 	.word	0x00000008
.L_1271:


//--------------------- .nv.info._ZN4vllm31rms_norm_per_block_quant_kernelIN3c108BFloat16EaLb1ELb1ELi64EEEvPT0_PfPKT_S8_PKffiiPS6_l --------------------------
	.section	.nv.info._ZN4vllm31rms_norm_per_block_quant_kernelIN3c108BFloat16EaLb1ELb1ELi64EEEvPT0_PfPKT_S8_PKffiiPS6_l,"",@"SHT_CUDA_INFO"
	.sectionflags	@""
	.align	4


	//----- nvinfo : EIATTR_CUDA_API_VERSION
	.align		4
        /*0000*/ 	.byte	0x04, 0x37
        /*0002*/ 	.short	(.L_1273 - .L_1272)
.L_1272:
        /*0004*/ 	.word	0x00000082


	//----- nvinfo : EIATTR_KPARAM_INFO
	.align		4
.L_1273:
        /*0008*/ 	.byte	0x04, 0x17
        /*000a*/ 	.short	(.L_1275 - .L_1274)
.L_1274:
        /*000c*/ 	.word	0x00000000
        /*0010*/ 	.short	0x0009
        /*0012*/ 	.short	0x0040
        /*0014*/ 	.byte	0x00, 0xf0, 0x21, 0x00


	//----- nvinfo : EIATTR_KPARAM_INFO
	.align		4
.L_1275:
        /*0018*/ 	.byte	0x04, 0x17
        /*001a*/ 	.short	(.L_1277 - .L_1276)
.L_1276:
        /*001c*/ 	.word	0x00000000
        /*0020*/ 	.short	0x0008
        /*0022*/ 	.short	0x0038
        /*0024*/ 	.byte	0x00, 0xf5, 0x21, 0x00


	//----- nvinfo : EIATTR_KPARAM_INFO
	.align		4
.L_1277:
        /*0028*/ 	.byte	0x04, 0x17
        /*002a*/ 	.short	(.L_1279 - .L_1278)
.L_1278:
        /*002c*/ 	.word	0x00000000
        /*0030*/ 	.short	0x0007
        /*0032*/ 	.short	0x0030
        /*0034*/ 	.byte	0x00, 0xf0, 0x11, 0x00


	//----- nvinfo : EIATTR_KPARAM_INFO
	.align		4
.L_1279:
        /*0038*/ 	.byte	0x04, 0x17
        /*003a*/ 	.short	(.L_1281 - .L_1280)
.L_1280:
        /*003c*/ 	.word	0x00000000
        /*0040*/ 	.short	0x0006
        /*0042*/ 	.short	0x002c
        /*0044*/ 	.byte	0x00, 0xf0, 0x11, 0x00


	//----- nvinfo : EIATTR_KPARAM_INFO
	.align		4
.L_1281:
        /*0048*/ 	.byte	0x04, 0x17
        /*004a*/ 	.short	(.L_1283 - .L_1282)
.L_1282:
        /*004c*/ 	.word	0x00000000
        /*0050*/ 	.short	0x0005
        /*0052*/ 	.short	0x0028
        /*0054*/ 	.byte	0x00, 0xf0, 0x11, 0x00


	//----- nvinfo : EIATTR_KPARAM_INFO
	.align		4
.L_1283:
        /*0058*/ 	.byte	0x04, 0x17
        /*005a*/ 	.short	(.L_1285 - .L_1284)
.L_1284:
        /*005c*/ 	.word	0x00000000
        /*0060*/ 	.short	0x0004
        /*0062*/ 	.short	0x0020
        /*0064*/ 	.byte	0x00, 0xf5, 0x21, 0x00


	//----- nvinfo : EIATTR_KPARAM_INFO
	.align		4
.L_1285:
        /*0068*/ 	.byte	0x04, 0x17
        /*006a*/ 	.short	(.L_1287 - .L_1286)
.L_1286:
        /*006c*/ 	.word	0x00000000
        /*0070*/ 	.short	0x0003
        /*0072*/ 	.short	0x0018
        /*0074*/ 	.byte	0x00, 0xf5, 0x21, 0x00


	//----- nvinfo : EIATTR_KPARAM_INFO
	.align		4
.L_1287:
        /*0078*/ 	.byte	0x04, 0x17
        /*007a*/ 	.short	(.L_1289 - .L_1288)
.L_1288:
        /*007c*/ 	.word	0x00000000
        /*0080*/ 	.short	0x0002
        /*0082*/ 	.short	0x0010
        /*0084*/ 	.byte	0x00, 0xf5, 0x21, 0x00


	//----- nvinfo : EIATTR_KPARAM_INFO
	.align		4
.L_1289:
        /*0088*/ 	.byte	0x04, 0x17
        /*008a*/ 	.short	(.L_1291 - .L_1290)
.L_1290:
        /*008c*/ 	.word	0x00000000
        /*0090*/ 	.short	0x0001
        /*0092*/ 	.short	0x0008
        /*0094*/ 	.byte	0x00, 0xf5, 0x21, 0x00


	//----- nvinfo : EIATTR_KPARAM_INFO
	.align		4
.L_1291:
        /*0098*/ 	.byte	0x04, 0x17
        /*009a*/ 	.short	(.L_1293 - .L_1292)
.L_1292:
        /*009c*/ 	.word	0x00000000
        /*00a0*/ 	.short	0x0000
        /*00a2*/ 	.short	0x0000
        /*00a4*/ 	.byte	0x00, 0xf5, 0x21, 0x00


	//----- nvinfo : EIATTR_SPARSE_MMA_MASK
	.align		4
.L_1293:
        /*00a8*/ 	.byte	0x03, 0x50
        /*00aa*/ 	.short	0x0000


	//----- nvinfo : EIATTR_MAXREG_COUNT
	.align		4
        /*00ac*/ 	.byte	0x03, 0x1b
        /*00ae*/ 	.short	0x00ff


	//----- nvinfo : EIATTR_NUM_BARRIERS
	.align		4
        /*00b0*/ 	.byte	0x02, 0x4c
        /*00b2*/ 	.byte	0x01
	.zero		1


	//----- nvinfo : EIATTR_MERCURY_ISA_VERSION
	.align		4
        /*00b4*/ 	.byte	0x03, 0x5f
        /*00b6*/ 	.short	0x0101


	//----- nvinfo : EIATTR_UNUSED_LOAD_BYTE_OFFSET
	.align		4
        /*00b8*/ 	.byte	0x04, 0x44
        /*00ba*/ 	.short	(.L_1295 - .L_1294)


	//   ....[0]....
.L_1294:
        /*00bc*/ 	.word	0x00000b00
        /*00c0*/ 	.word	0x0000fff0


	//   ....[1]....
        /*00c4*/ 	.word	0x00001050
        /*00c8*/ 	.word	0x0000fff0


	//----- nvinfo : EIATTR_COOP_GROUP_MASK_REGIDS
	.align		4
.L_1295:
        /*00cc*/ 	.byte	0x04, 0x29
        /*00ce*/ 	.short	(.L_1297 - .L_1296)


	//   ....[0]....
.L_1296:
        /*00d0*/ 	.word	0xffffffff


	//   ....[1]....
        /*00d4*/ 	.word	0xffffffff


	//   ....[2]....
        /*00d8*/ 	.word	0xffffffff


	//   ....[3]....
        /*00dc*/ 	.word	0xffffffff


	//   ....[4]....
        /*00e0*/ 	.word	0xffffffff


	//   ....[5]....
        /*00e4*/ 	.word	0xffffffff


	//   ....[6]....
        /*00e8*/ 	.word	0xffffffff


	//   ....[7]....
        /*00ec*/ 	.word	0xffffffff


	//   ....[8]....
        /*00f0*/ 	.word	0xffffffff


	//   ....[9]....
        /*00f4*/ 	.word	0xffffffff


	//----- nvinfo : EIATTR_COOP_GROUP_INSTR_OFFSETS
	.align		4
.L_1297:
        /*00f8*/ 	.byte	0x04, 0x28
        /*00fa*/ 	.short	(.L_1299 - .L_1298)


	//   ....[0]....
.L_1298:
        /*00fc*/ 	.word	0x00000950


	//   ....[1]....
        /*0100*/ 	.word	0x00000980


	//   ....[2]....
        /*0104*/ 	.word	0x000009f0


	//   ....[3]....
        /*0108*/ 	.word	0x00000a40


	//   ....[4]....
        /*010c*/ 	.word	0x00000a60


	//   ....[5]....
        /*0110*/ 	.word	0x00000df0


	//   ....[6]....
        /*0114*/ 	.word	0x00000e40


	//   ....[7]....
        /*0118*/ 	.word	0x00000e90


	//   ....[8]....
        /*011c*/ 	.word	0x00000ed0


	//   ....[9]....
        /*0120*/ 	.word	0x00000ef0


	//----- nvinfo : EIATTR_VRC_CTA_INIT_COUNT
	.align		4
.L_1299:
        /*0124*/ 	.byte	0x02, 0x4a
	.zero		1
	.zero		1


	//----- nvinfo : EIATTR_EXIT_INSTR_OFFSETS
	.align		4
        /*0128*/ 	.byte	0x04, 0x1c
        /*012a*/ 	.short	(.L_1301 - .L_1300)


	//   ....[0]....
.L_1300:
        /*012c*/ 	.word	0x00004130


	//   ....[1]....
        /*0130*/ 	.word	0x000048c0


	//   ....[2]....
        /*0134*/ 	.word	0x00004de0


	//   ....[3]....
        /*0138*/ 	.word	0x00005300


	//   ....[4]....
        /*013c*/ 	.word	0x00005830


	//----- nvinfo : EIATTR_CRS_STACK_SIZE
	.align		4
.L_1301:
        /*0140*/ 	.byte	0x04, 0x1e
        /*0142*/ 	.short	(.L_1303 - .L_1302)
.L_1302:
        /*0144*/ 	.word	0x00000000


	//----- nvinfo : EIATTR_CBANK_PARAM_SIZE
	.align		4
.L_1303:
        /*0148*/ 	.byte	0x03, 0x19
        /*014a*/ 	.short	0x0048


	//----- nvinfo : EIATTR_PARAM_CBANK
	.align		4
        /*014c*/ 	.byte	0x04, 0x0a
        /*014e*/ 	.short	(.L_1305 - .L_1304)
	.align		4
.L_1304:
        /*0150*/ 	.word	index@(.nv.constant0._ZN4vllm31rms_norm_per_block_quant_kernelIN3c108BFloat16EaLb1ELb1ELi64EEEvPT0_PfPKT_S8_PKffiiPS6_l)
        /*0154*/ 	.short	0x0380
        /*0156*/ 	.short	0x0048


	//----- nvinfo : EIATTR_SW_WAR
	.align		4
.L_1305:
        /*0158*/ 	.byte	0x04, 0x36
        /*015a*/ 	.short	(.L_1307 - .L_1306)
.L_1306:
        /*015c*/ 	.word	0x00000008
.L_1307:


//--------------------- .nv.info._ZN4vllm31rms_norm_per_block_quant_kernelIN3c108BFloat16ENS1_13Float8_e4m3fnELb1ELb1ELi64EEEvPT0_PfPKT_S9_PKffiiPS7_l --------------------------
	.section	.nv.info._ZN4vllm31rms_norm_per_block_quant_kernelIN3c108BFloat16ENS1_13Float8_e4m3fnELb1ELb1ELi64EEEvPT0_PfPKT_S9_PKffiiPS7_l,"",@"SHT_CUDA_INFO"
	.sectionflags	@""
	.align	4


	//----- nvinfo : EIATTR_CUDA_API_VERSION
	.align		4
        /*0000*/ 	.byte	0x04, 0x37
        /*0002*/ 	.short	(.L_1309 - .L_1308)
.L_1308:
        /*0004*/ 	.word	0x00000082


	//----- nvinfo : EIATTR_KPARAM_INFO
	.align		4
.L_1309:
        /*0008*/ 	.byte	0x04, 0x17
        /*000a*/ 	.short	(.L_1311 - .L_1310)
.L_1310:
        /*000c*/ 	.word	0x00000000
        /*0010*/ 	.short	0x0009
        /*0012*/ 	.short	0x0040
        /*0014*/ 	.byte	0x00, 0xf0, 0x21, 0x00


	//----- nvinfo : EIATTR_KPARAM_INFO
	.align		4
.L_1311:
        /*0018*/ 	.byte	0x04, 0x17
        /*001a*/ 	.short	(.L_1313 - .L_1312)
.L_1312:
        /*001c*/ 	.word	0x00000000
        /*0020*/ 	.short	0x0008
        /*0022*/ 	.short	0x0038
        /*0024*/ 	.byte	0x00, 0xf5, 0x21, 0x00


	//----- nvinfo : EIATTR_KPARAM_INFO
	.align		4
.L_1313:
        /*0028*/ 	.byte	0x04, 0x17
        /*002a*/ 	.short	(.L_1315 - .L_1314)
.L_1314:
        /*002c*/ 	.word	0x00000000
        /*0030*/ 	.short	0x0007
        /*0032*/ 	.short	0x0030
        /*0034*/ 	.byte	0x00, 0xf0, 0x11, 0x00


	//----- nvinfo : EIATTR_KPARAM_INFO
	.align		4
.L_1315:
        /*0038*/ 	.byte	0x04, 0x17
        /*003a*/ 	.short	(.L_1317 - .L_1316)
.L_1316:
        /*003c*/ 	.word	0x00000000
        /*0040*/ 	.short	0x0006
        /*0042*/ 	.short	0x002c
        /*0044*/ 	.byte	0x00, 0xf0, 0x11, 0x00


	//----- nvinfo : EIATTR_KPARAM_INFO
	.align		4
.L_1317:
        /*0048*/ 	.byte	0x04, 0x17
        /*004a*/ 	.short	(.L_1319 - .L_1318)
.L_1318:
        /*004c*/ 	.word	0x00000000
        /*0050*/ 	.short	0x0005
        /*0052*/ 	.short	0x0028
        /*0054*/ 	.byte	0x00, 0xf0, 0x11, 0x00


	//----- nvinfo : EIATTR_KPARAM_INFO
	.align		4
.L_1319:
        /*0058*/ 	.byte	0x04, 0x17
        /*005a*/ 	.short	(.L_1321 - .L_1320)
.L_1320:
        /*005c*/ 	.word	0x00000000
        /*0060*/ 	.short	0x0004
        /*0062*/ 	.short	0x0020
        /*0064*/ 	.byte	0x00, 0xf5, 0x21, 0x00


	//----- nvinfo : EIATTR_KPARAM_INFO
	.align		4
.L_1321:
        /*0068*/ 	.byte	0x04, 0x17
        /*006a*/ 	.short	(.L_1323 - .L_1322)
.L_1322:
        /*006c*/ 	.word	0x00000000
        /*0070*/ 	.short	0x0003
        /*0072*/ 	.short	0x0018
        /*0074*/ 	.byte	0x00, 0xf5, 0x21, 0x00


	//----- nvinfo : EIATTR_KPARAM_INFO
	.align		4
.L_1323:
        /*0078*/ 	.byte	0x04, 0x17
        /*007a*/ 	.short	(.L_1325 - .L_1324)
.L_1324:
        /*007c*/ 	.word	0x00000000
        /*0080*/ 	.short	0x0002
        /*0082*/ 	.short	0x0010
        /*0084*/ 	.byte	0x00, 0xf5, 0x21, 0x00


	//----- nvinfo : EIATTR_KPARAM_INFO
	.align		4
.L_1325:
        /*0088*/ 	.byte	0x04, 0x17
        /*008a*/ 	.short	(.L_1327 - .L_1326)
.L_1326:
        /*008c*/ 	.word	0x00000000
        /*0090*/ 	.short	0x0001
        /*0092*/ 	.short	0x0008
        /*0094*/ 	.byte	0x00, 0xf5, 0x21, 0x00


	//----- nvinfo : EIATTR_KPARAM_INFO
	.align		4
.L_1327:
        /*0098*/ 	.byte	0x04, 0x17
        /*009a*/ 	.short	(.L_1329 - .L_1328)
.L_1328:
        /*009c*/ 	.word	0x00000000
        /*00a0*/ 	.short	0x0000
        /*00a2*/ 	.short	0x0000
        /*00a4*/ 	.byte	0x00, 0xf5, 0x21, 0x00


	//----- nvinfo : EIATTR_SPARSE_MMA_MASK
	.align		4
.L_1329:
        /*00a8*/ 	.byte	0x03, 0x50
        /*00aa*/ 	.short	0x0000


	//----- nvinfo : EIATTR_MAXREG_COUNT
	.align		4
        /*00ac*/ 	.byte	0x03, 0x1b
        /*00ae*/ 	.short	0x00ff


	//----- nvinfo : EIATTR_NUM_BARRIERS
	.align		4
        /*00b0*/ 	.byte	0x02, 0x4c
        /*00b2*/ 	.byte	0x01
	.zero		1


	//----- nvinfo : EIATTR_MERCURY_ISA_VERSION
	.align		4
        /*00b4*/ 	.byte	0x03, 0x5f
        /*00b6*/ 	.short	0x0101


	//----- nvinfo : EIATTR_UNUSED_LOAD_BYTE_OFFSET
	.align		4
        /*00b8*/ 	.byte	0x04, 0x44
        /*00ba*/ 	.short	(.L_1331 - .L_1330)


	//   ....[0]....
.L_1330:
        /*00bc*/ 	.word	0x00000b00
        /*00c0*/ 	.word	0x0000fff0


	//   ....[1]....
        /*00c4*/ 	.word	0x00001050
        /*00c8*/ 	.word	0x0000fff0


	//----- nvinfo : EIATTR_COOP_GROUP_MASK_REGIDS
	.align		4
.L_1331:
        /*00cc*/ 	.byte	0x04, 0x29
        /*00ce*/ 	.short	(.L_1333 - .L_1332)


	//   ....[0]....
.L_1332:
        /*00d0*/ 	.word	0xffffffff


	//   ....[1]....
        /*00d4*/ 	.word	0xffffffff


	//   ....[2]....
        /*00d8*/ 	.word	0xffffffff


	//   ....[3]....
        /*00dc*/ 	.word	0xffffffff


	//   ....[4]....
        /*00e0*/ 	.word	0xffffffff


	//   ....[5]....
        /*00e4*/ 	.word	0xffffffff


	//   ....[6]....
        /*00e8*/ 	.word	0xffffffff


	//   ....[7]....
        /*00ec*/ 	.word	0xffffffff


	//   ....[8]....
        /*00f0*/ 	.word	0xffffffff


	//   ....[9]....
        /*00f4*/ 	.word	0xffffffff


	//----- nvinfo : EIATTR_COOP_GROUP_INSTR_OFFSETS
	.align		4
.L_1333:
        /*00f8*/ 	.byte	0x04, 0x28
        /*00fa*/ 	.short	(.L_1335 - .L_1334)


	//   ....[0]....
.L_1334:
        /*00fc*/ 	.word	0x00000950


	//   ....[1]....
        /*0100*/ 	.word	0x00000980


	//   ....[2]....
        /*0104*/ 	.word	0x000009f0


	//   ....[3]....
        /*0108*/ 	.word	0x00000a40


	//   ....[4]....
        /*010c*/ 	.word	0x00000a60


	//   ....[5]....
        /*0110*/ 	.word	0x00000df0


	//   ....[6]....
        /*0114*/ 	.word	0x00000e40


	//   ....[7]....
        /*0118*/ 	.word	0x00000e90


	//   ....[8]....
        /*011c*/ 	.word	0x00000ed0


	//   ....[9]....
        /*0120*/ 	.word	0x00000ef0


	//----- nvinfo : EIATTR_VRC_CTA_INIT_COUNT
	.align		4
.L_1335:
        /*0124*/ 	.byte	0x02, 0x4a
	.zero		1
	.zero		1


	//----- nvinfo : EIATTR_EXIT_INSTR_OFFSETS
	.align		4
        /*0128*/ 	.byte	0x04, 0x1c
        /*012a*/ 	.short	(.L_1337 - .L_1336)


	//   ....[0]....
.L_1336:
        /*012c*/ 	.word	0x00004130


	//   ....[1]....
        /*0130*/ 	.word	0x00004c50


	//   ....[2]....
        /*0134*/ 	.word	0x00005530


	//   ....[3]....
        /*0138*/ 	.word	0x00005e10


	//   ....[4]....
        /*013c*/ 	.word	0x00006700


	//----- nvinfo : EIATTR_CRS_STACK_SIZE
	.align		4
.L_1337:
        /*0140*/ 	.byte	0x04, 0x1e
        /*0142*/ 	.short	(.L_1339 - .L_1338)
.L_1338:
        /*0144*/ 	.word	0x00000000


	//----- nvinfo : EIATTR_CBANK_PARAM_SIZE
	.align		4
.L_1339:
        /*0148*/ 	.byte	0x03, 0x19
        /*014a*/ 	.short	0x0048


	//----- nvinfo : EIATTR_PARAM_CBANK
	.align		4
        /*014c*/ 	.byte	0x04, 0x0a
        /*014e*/ 	.short	(.L_1341 - .L_1340)
	.align		4
.L_1340:
        /*0150*/ 	.word	index@(.nv.constant0._ZN4vllm31rms_norm_per_block_quant_kernelIN3c108BFloat16ENS1_13Float8_e4m3fnELb1ELb1ELi64EEEvPT0_PfPKT_S9_PKffiiPS7_l)
        /*0154*/ 	.short	0x0380
        /*0156*/ 	.short	0x0048


	//----- nvinfo : EIATTR_SW_WAR
	.align		4
.L_1341:
        /*0158*/ 	.byte	0x04, 0x36
        /*015a*/ 	.short	(.L_1343 - .L_1342)
.L_1342:
        /*015c*/ 	.word	0x00000008
.L_1343:


//--------------------- .nv.info._ZN4vllm31rms_norm_per_block_quant_kernelIN3c108BFloat16EaLb0ELb0ELi128EEEvPT0_PfPKT_S8_PKffiiPS6_l --------------------------
	.section	.nv.info._ZN4vllm31rms_norm_per_block_quant_kernelIN3c108BFloat16EaLb0ELb0ELi128EEEvPT0_PfPKT_S8_PKffiiPS6_l,"",@"SHT_CUDA_INFO"
	.sectionflags	@""
	.align	4


	//----- nvinfo : EIATTR_CUDA_API_VERSION
	.align		4
        /*0000*/ 	.byte	0x04, 0x37
        /*0002*/ 	.short	(.L_1345 - .L_1344)
.L_1344:
        /*0004*/ 	.word	0x00000082


	//----- nvinfo : EIATTR_KPARAM_INFO
	.align		4
.L_1345:
        /*0008*/ 	.byte	0x04, 0x17
        /*000a*/ 	.short	(.L_1347 - .L_1346)
.L_1346:
        /*000c*/ 	.word	0x00000000
        /*0010*/ 	.short	0x0009
        /*0012*/ 	.short	0x0040
        /*0014*/ 	.byte	0x00, 0xf0, 0x21, 0x00


	//----- nvinfo : EIATTR_KPARAM_INFO
	.align		4
.L_1347:
        /*0018*/ 	.byte	0x04, 0x17
        /*001a*/ 	.short	(.L_1349 - .L_1348)
.L_1348:
        /*001c*/ 	.word	0x00000000
        /*0020*/ 	.short	0x0008
        /*0022*/ 	.short	0x0038
        /*0024*/ 	.byte	0x00, 0xf5, 0x21, 0x00


	//----- nvinfo : EIATTR_KPARAM_INFO
	.align		4
.L_1349:
        /*0028*/ 	.byte	0x04, 0x17
        /*002a*/ 	.short	(.L_1351 - .L_1350)
.L_1350:
        /*002c*/ 	.word	0x00000000
        /*0030*/ 	.short	0x0007
        /*0032*/ 	.short	0x0030
        /*0034*/ 	.byte	0x00, 0xf0, 0x11, 0x00


	//----- nvinfo : EIATTR_KPARAM_INFO
	.align		4
.L_1351:
        /*0038*/ 	.byte	0x04, 0x17
        /*003a*/ 	.short	(.L_1353 - .L_1352)
.L_1352:
        /*003c*/ 	.word	0x00000000
        /*0040*/ 	.short	0x0006
        /*0042*/ 	.short	0x002c
        /*0044*/ 	.byte	0x00, 0xf0, 0x11, 0x00


	//----- nvinfo : EIATTR_KPARAM_INFO
	.align		4
.L_1353:
        /*0048*/ 	.byte	0x04, 0x17
        /*004a*/ 	.short	(.L_1355 - .L_1354)
.L_1354:
        /*004c*/ 	.word	0x00000000
        /*0050*/ 	.short	0x0005
        /*0052*/ 	.short	0x0028
        /*0054*/ 	.byte	0x00, 0xf0, 0x11, 0x00


	//----- nvinfo : EIATTR_KPARAM_INFO
	.align		4
.L_1355:
        /*0058*/ 	.byte	0x04, 0x17
        /*005a*/ 	.short	(.L_1357 - .L_1356)
.L_1356:
        /*005c*/ 	.word	0x00000000
        /*0060*/ 	.short	0x0004
        /*0062*/ 	.short	0x0020
        /*0064*/ 	.byte	0x00, 0xf5, 0x21, 0x00


	//----- nvinfo : EIATTR_KPARAM_INFO
	.align		4
.L_1357:
        /*0068*/ 	.byte	0x04, 0x17
        /*006a*/ 	.short	(.L_1359 - .L_1358)
.L_1358:
        /*006c*/ 	.word	0x00000000
        /*0070*/ 	.short	0x0003
        /*0072*/ 	.short	0x0018
        /*0074*/ 	.byte	0x00, 0xf5, 0x21, 0x00


	//----- nvinfo : EIATTR_KPARAM_INFO
	.align		4
.L_1359:
        /*0078*/ 	.byte	0x04, 0x17
        /*007a*/ 	.short	(.L_1361 - .L_1360)
.L_1360:
        /*007c*/ 	.word	0x00000000
        /*0080*/ 	.short	0x0002
        /*0082*/ 	.short	0x0010
        /*0084*/ 	.byte	0x00, 0xf5, 0x21, 0x00


	//----- nvinfo : EIATTR_KPARAM_INFO
	.align		4
.L_1361:
        /*0088*/ 	.byte	0x04, 0x17
        /*008a*/ 	.short	(.L_1363 - .L_1362)
.L_1362:
        /*008c*/ 	.word	0x00000000
        /*0090*/ 	.short	0x0001
        /*0092*/ 	.short	0x0008
        /*0094*/ 	.byte	0x00, 0xf5, 0x21, 0x00


	//----- nvinfo : EIATTR_KPARAM_INFO
	.align		4
.L_1363:
        /*0098*/ 	.byte	0x04, 0x17
        /*009a*/ 	.short	(.L_1365 - .L_1364)
.L_1364:
        /*009c*/ 	.word	0x00000000
        /*00a0*/ 	.short	0x0000
        /*00a2*/ 	.short	0x0000
        /*00a4*/ 	.byte	0x00, 0xf5, 0x21, 0x00


	//----- nvinfo : EIATTR_SPARSE_MMA_MASK
	.align		4
.L_1365:
        /*00a8*/ 	.byte	0x03, 0x50
        /*00aa*/ 	.short	0x0000


	//----- nvinfo : EIATTR_MAXREG_COUNT
	.align		4
        /*00ac*/ 	.byte	0x03, 0x1b
        /*00ae*/ 	.short	0x00ff


	//----- nvinfo : EIATTR_NUM_BARRIERS
	.align		4
        /*00b0*/ 	.byte	0x02, 0x4c
        /*00b2*/ 	.byte	0x01
	.zero		1


	//----- nvinfo : EIATTR_MERCURY_ISA_VERSION
	.align		4
        /*00b4*/ 	.byte	0x03, 0x5f
        /*00b6*/ 	.short	0x0101


	//----- nvinfo : EIATTR_UNUSED_LOAD_BYTE_OFFSET
	.align		4
        /*00b8*/ 	.byte	0x04, 0x44
        /*00ba*/ 	.short	(.L_1367 - .L_1366)


	//   ....[0]....
.L_1366:
        /*00bc*/ 	.word	0x00000750
        /*00c0*/ 	.word	0x0000fff0


	//   ....[1]....
        /*00c4*/ 	.word	0x00000c30
        /*00c8*/ 	.word	0x0000fff0


	//----- nvinfo : EIATTR_COOP_GROUP_MASK_REGIDS
	.align		4
.L_1367:
        /*00cc*/ 	.byte	0x04, 0x29
        /*00ce*/ 	.short	(.L_1369 - .L_1368)


	//   ....[0]....
.L_1368:
        /*00d0*/ 	.word	0xffffffff


	//   ....[1]....
        /*00d4*/ 	.word	0xffffffff


	//   ....[2]....
        /*00d8*/ 	.word	0xffffffff


	//   ....[3]....
        /*00dc*/ 	.word	0xffffffff


	//   ....[4]....
        /*00e0*/ 	.word	0xffffffff


	//   ....[5]....
        /*00e4*/ 	.word	0xffffffff


	//   ....[6]....
        /*00e8*/ 	.word	0xffffffff


	//   ....[7]....
        /*00ec*/ 	.word	0xffffffff


	//   ....[8]....
        /*00f0*/ 	.word	0xffffffff


	//   ....[9]....
        /*00f4*/ 	.word	0xffffffff


	//----- nvinfo : EIATTR_COOP_GROUP_INSTR_OFFSETS
	.align		4
.L_1369:
        /*00f8*/ 	.byte	0x04, 0x28
        /*00fa*/ 	.short	(.L_1371 - .L_1370)


	//   ....[0]....
.L_1370:
        /*00fc*/ 	.word	0x000005a0


	//   ....[1]....
        /*0100*/ 	.word	0x000005d0


	//   ....[2]....
        /*0104*/ 	.word	0x00000650


	//   ....[3]....
        /*0108*/ 	.word	0x00000690


	//   ....[4]....
        /*010c*/ 	.word	0x000006b0


	//   ....[5]....
        /*0110*/ 	.word	0x00000a40


	//   ....[6]....
        /*0114*/ 	.word	0x00000aa0


	//   ....[7]....
        /*0118*/ 	.word	0x00000af0


	//   ....[8]....
        /*011c*/ 	.word	0x00000b20


	//   ....[9]....
        /*0120*/ 	.word	0x00000b40


	//----- nvinfo : EIATTR_VRC_CTA_INIT_COUNT
	.align		4
.L_1371:
        /*0124*/ 	.byte	0x02, 0x4a
	.zero		1
	.zero		1


	//----- nvinfo : EIATTR_EXIT_INSTR_OFFSETS
	.align		4
        /*0128*/ 	.byte	0x04, 0x1c
        /*012a*/ 	.short	(.L_1373 - .L_1372)


	//   ....[0]....
.L_1372:
        /*012c*/ 	.word	0x000034d0


	//   ....[1]....
        /*0130*/ 	.word	0x00003940


	//   ....[2]....
        /*0134*/ 	.word	0x00003d50


	//   ....[3]....
        /*0138*/ 	.word	0x00004160


	//   ....[4]....
        /*013c*/ 	.word	0x00004580


	//----- nvinfo : EIATTR_CRS_STACK_SIZE
	.align		4
.L_1373:
        /*0140*/ 	.byte	0x04, 0x1e
        /*0142*/ 	.short	(.L_1375 - .L_1374)
.L_1374:
        /*0144*/ 	.word	0x00000000


	//----- nvinfo : EIATTR_CBANK_PARAM_SIZE
	.align		4
.L_1375:
        /*0148*/ 	.byte	0x03, 0x19
        /*014a*/ 	.short	0x0048


	//----- nvinfo : EIATTR_PARAM_CBANK
	.align		4
        /*014c*/ 	.byte	0x04, 0x0a
        /*014e*/ 	.short	(.L_1377 - .L_1376)
	.align		4
.L_1376:
        /*0150*/ 	.word	index@(.nv.constant0._ZN4vllm31rms_norm_per_block_quant_kernelIN3c108BFloat16EaLb0ELb0ELi128EEEvPT0_PfPKT_S8_PKffiiPS6_l)
        /*0154*/ 	.short	0x0380
        /*0156*/ 	.short	0x0048


	//----- nvinfo : EIATTR_SW_WAR
	.align		4
.L_1377:
        /*0158*/ 	.byte	0x04, 0x36
        /*015a*/ 	.short	(.L_1379 - .L_1378)
.L_1378:
        /*015c*/ 	.word	0x00000008
.L_1379:


//--------------------- .nv.info._ZN4vllm31rms_norm_per_block_quant_kernelIN3c108BFloat16ENS1_13Float8_e4m3fnELb0ELb0ELi128EEEvPT0_PfPKT_S9_PKffiiPS7_l --------------------------
	.section	.nv.info._ZN4vllm31rms_norm_per_block_quant_kernelIN3c108BFloat16ENS1_13Float8_e4m3fnELb0ELb0ELi128EEEvPT0_PfPKT_S9_PKffiiPS7_l,"",@"SHT_CUDA_INFO"
	.sectionflags	@""
	.align	4


	//----- nvinfo : EIATTR_CUDA_API_VERSION
	.align		4
        /*0000*/ 	.byte	0x04, 0x37
        /*0002*/ 	.short	(.L_1381 - .L_1380)
.L_1380:
        /*0004*/ 	.word	0x00000082


	//----- nvinfo : EIATTR_KPARAM_INFO
	.align		4
.L_1381:
        /*0008*/ 	.byte	0x04, 0x17
        /*000a*/ 	.short	(.L_1383 - .L_1382)
.L_1382:
        /*000c*/ 	.word	0x00000000
        /*0010*/ 	.short	0x0009
        /*0012*/ 	.short	0x0040
        /*0014*/ 	.byte	0x00, 0xf0, 0x21, 0x00


	//----- nvinfo : EIATTR_KPARAM_INFO
	.align		4
.L_1383:
        /*0018*/ 	.byte	0x04, 0x17
        /*001a*/ 	.short	(.L_1385 - .L_1384)
.L_1384:
        /*001c*/ 	.word	0x00000000
        /*0020*/ 	.short	0x0008
        /*0022*/ 	.short	0x0038
        /*0024*/ 	.byte	0x00, 0xf5, 0x21, 0x00


	//----- nvinfo : EIATTR_KPARAM_INFO
	.align		4
.L_1385:
        /*0028*/ 	.byte	0x04, 0x17
        /*002a*/ 	.short	(.L_1387 - .L_1386)
.L_1386:
        /*002c*/ 	.word	0x00000000
        /*0030*/ 	.short	0x0007
        /*0032*/ 	.short	0x0030
        /*0034*/ 	.byte	0x00, 0xf0, 0x11, 0x00


	//----- nvinfo : EIATTR_KPARAM_INFO
	.align		4
.L_1387:
        /*0038*/ 	.byte	0x04, 0x17
        /*003a*/ 	.short	(.L_1389 - .L_1388)
.L_1388:
        /*003c*/ 	.word	0x00000000
        /*0040*/ 	.short	0x0006
        /*0042*/ 	.short	0x002c
        /*0044*/ 	.byte	0x00, 0xf0, 0x11, 0x00


	//----- nvinfo : EIATTR_KPARAM_INFO
	.align		4
.L_1389:
        /*0048*/ 	.byte	0x04, 0x17
        /*004a*/ 	.short	(.L_1391 - .L_1390)
.L_1390:
        /*004c*/ 	.word	0x00000000
        /*0050*/ 	.short	0x0005
        /*0052*/ 	.short	0x0028
        /*0054*/ 	.byte	0x00, 0xf0, 0x11, 0x00


	//----- nvinfo : EIATTR_KPARAM_INFO
	.align		4
.L_1391:
        /*0058*/ 	.byte	0x04, 0x17
        /*005a*/ 	.short	(.L_1393 - .L_1392)
.L_1392:
        /*005c*/ 	.word	0x00000000
        /*0060*/ 	.short	0x0004
        /*0062*/ 	.short	0x0020
        /*0064*/ 	.byte	0x00, 0xf5, 0x21, 0x00


	//----- nvinfo : EIATTR_KPARAM_INFO
	.align		4
.L_1393:
        /*0068*/ 	.byte	0x04, 0x17
        /*006a*/ 	.short	(.L_1395 - .L_1394)
.L_1394:
        /*006c*/ 	.word	0x00000000
        /*0070*/ 	.short	0x0003
        /*0072*/ 	.short	0x0018
        /*0074*/ 	.byte	0x00, 0xf5, 0x21, 0x00


	//----- nvinfo : EIATTR_KPARAM_INFO
	.align		4
.L_1395:
        /*0078*/ 	.byte	0x04, 0x17
        /*007a*/ 	.short	(.L_1397 - .L_1396)
.L_1396:
        /*007c*/ 	.word	0x00000000
        /*0080*/ 	.short	0x0002
        /*0082*/ 	.short	0x0010
        /*0084*/ 	.byte	0x00, 0xf5, 0x21, 0x00


	//----- nvinfo : EIATTR_KPARAM_INFO
	.align		4
.L_1397:
        /*0088*/ 	.byte	0x04, 0x17
        /*008a*/ 	.short	(.L_1399 - .L_1398)
.L_1398:
        /*008c*/ 	.word	0x00000000
        /*0090*/ 	.short	0x0001
        /*0092*/ 	.short	0x0008
        /*0094*/ 	.byte	0x00, 0xf5, 0x21, 0x00


	//----- nvinfo : EIATTR_KPARAM_INFO
	.align		4
.L_1399:
        /*0098*/ 	.byte	0x04, 0x17
        /*009a*/ 	.short	(.L_1401 - .L_1400)
.L_1400:
        /*009c*/ 	.word	0x00000000
        /*00a0*/ 	.short	0x0000
        /*00a2*/ 	.short	0x0000
        /*00a4*/ 	.byte	0x00, 0xf5, 0x21, 0x00


	//----- nvinfo : EIATTR_SPARSE_MMA_MASK
	.align		4
.L_1401:
        /*00a8*/ 	.byte	0x03, 0x50
        /*00aa*/ 	.short	0x0000


	//----- nvinfo : EIATTR_MAXREG_COUNT
	.align		4
        /*00ac*/ 	.byte	0x03, 0x1b
        /*00ae*/ 	.short	0x00ff


	//----- nvinfo : EIATTR_NUM_BARRIERS
	.align		4
        /*00b0*/ 	.byte	0x02, 0x4c
        /*00b2*/ 	.byte	0x01
	.zero		1


	//----- nvinfo : EIATTR_MERCURY_ISA_VERSION
	.align		4
        /*00b4*/ 	.byte	0x03, 0x5f
        /*00b6*/ 	.short	0x0101


	//----- nvinfo : EIATTR_UNUSED_LOAD_BYTE_OFFSET
	.align		4
        /*00b8*/ 	.byte	0x04, 0x44
        /*00ba*/ 	.short	(.L_1403 - .L_1402)


	//   ....[0]....
.L_1402:
        /*00bc*/ 	.word	0x00000750
        /*00c0*/ 	.word	0x0000fff0


	//   ....[1]....
        /*00c4*/ 	.word	0x00000c30
        /*00c8*/ 	.word	0x0000fff0


	//----- nvinfo : EIATTR_COOP_GROUP_MASK_REGIDS
	.align		4
.L_1403:
        /*00cc*/ 	.byte	0x04, 0x29
        /*00ce*/ 	.short	(.L_1405 - .L_1404)


	//   ....[0]....
.L_1404:
        /*00d0*/ 	.word	0xffffffff


	//   ....[1]....
        /*00d4*/ 	.word	0xffffffff


	//   ....[2]....
        /*00d8*/ 	.word	0xffffffff


	//   ....[3]....
        /*00dc*/ 	.word	0xffffffff


	//   ....[4]....
        /*00e0*/ 	.word	0xffffffff


	//   ....[5]....
        /*00e4*/ 	.word	0xffffffff


	//   ....[6]....
        /*00e8*/ 	.word	0xffffffff


	//   ....[7]....
        /*00ec*/ 	.word	0xffffffff


	//   ....[8]....
        /*00f0*/ 	.word	0xffffffff


	//   ....[9]....
        /*00f4*/ 	.word	0xffffffff


	//----- nvinfo : EIATTR_COOP_GROUP_INSTR_OFFSETS
	.align		4
.L_1405:
        /*00f8*/ 	.byte	0x04, 0x28
        /*00fa*/ 	.short	(.L_1407 - .L_1406)


	//   ....[0]....
.L_1406:
        /*00fc*/ 	.word	0x000005a0


	//   ....[1]....
        /*0100*/ 	.word	0x000005d0


	//   ....[2]....
        /*0104*/ 	.word	0x00000650


	//   ....[3]....
        /*0108*/ 	.word	0x00000690


	//   ....[4]....
        /*010c*/ 	.word	0x000006b0


	//   ....[5]....
        /*0110*/ 	.word	0x00000a40


	//   ....[6]....
        /*0114*/ 	.word	0x00000aa0


	//   ....[7]....
        /*0118*/ 	.word	0x00000af0


	//   ....[8]....
        /*011c*/ 	.word	0x00000b20


	//   ....[9]....
        /*0120*/ 	.word	0x00000b40


	//----- nvinfo : EIATTR_VRC_CTA_INIT_COUNT
	.align		4
.L_1407:
        /*0124*/ 	.byte	0x02, 0x4a
	.zero		1
	.zero		1


	//----- nvinfo : EIATTR_EXIT_INSTR_OFFSETS
	.align		4
        /*0128*/ 	.byte	0x04, 0x1c
        /*012a*/ 	.short	(.L_1409 - .L_1408)


	//   ....[0]....
.L_1408:
        /*012c*/ 	.word	0x000034d0


	//   ....[1]....
        /*0130*/ 	.word	0x00003d00


	//   ....[2]....
        /*0134*/ 	.word	0x000044d0


	//   ....[3]....
        /*0138*/ 	.word	0x00004ca0


	//   ....[4]....
        /*013c*/ 	.word	0x00005480


	//----- nvinfo : EIATTR_CRS_STACK_SIZE
	.align		4
.L_1409:
        /*0140*/ 	.byte	0x04, 0x1e
        /*0142*/ 	.short	(.L_1411 - .L_1410)
.L_1410:
        /*0144*/ 	.word	0x00000000


	//----- nvinfo : EIATTR_CBANK_PARAM_SIZE
	.align		4
.L_1411:
        /*0148*/ 	.byte	0x03, 0x19
        /*014a*/ 	.short	0x0048


	//----- nvinfo : EIATTR_PARAM_CBANK
	.align		4
        /*014c*/ 	.byte	0x04, 0x0a
        /*014e*/ 	.short	(.L_1413 - .L_1412)
	.align		4
.L_1412:
        /*0150*/ 	.word	index@(.nv.constant0._ZN4vllm31rms_norm_per_block_quant_kernelIN3c108BFloat16ENS1_13Float8_e4m3fnELb0ELb0ELi128EEEvPT0_PfPKT_S9_PKffiiPS7_l)
        /*0154*/ 	.short	0x0380
        /*0156*/ 	.short	0x0048


	//----- nvinfo : EIATTR_SW_WAR
	.align		4
.L_1413:
        /*0158*/ 	.byte	0x04, 0x36
        /*015a*/ 	.short	(.L_1415 - .L_1414)
.L_1414:
        /*015c*/ 	.word	0x00000008
.L_1415:


//--------------------- .nv.info._ZN4vllm31rms_norm_per_block_quant_kernelIN3c108BFloat16EaLb0ELb1ELi128EEEvPT0_PfPKT_S8_PKffiiPS6_l --------------------------
	.section	.nv.info._ZN4vllm31rms_norm_per_block_quant_kernelIN3c108BFloat16EaLb0ELb1ELi128EEEvPT0_PfPKT_S8_PKffiiPS6_l,"",@"SHT_CUDA_INFO"
	.sectionflags	@""
	.align	4


	//----- nvinfo : EIATTR_CUDA_API_VERSION
	.align		4
        /*0000*/ 	.byte	0x04, 0x37
        /*0002*/ 	.short	(.L_1417 - .L_1416)
.L_1416:
        /*0004*/ 	.word	0x00000082


	//----- nvinfo : EIATTR_KPARAM_INFO
	.align		4
.L_1417:
        /*0008*/ 	.byte	0x04, 0x17
        /*000a*/ 	.short	(.L_1419 - .L_1418)
.L_1418:
        /*000c*/ 	.word	0x00000000
        /*0010*/ 	.short	0x0009
        /*0012*/ 	.short	0x0040
        /*0014*/ 	.byte	0x00, 0xf0, 0x21, 0x00


	//----- nvinfo : EIATTR_KPARAM_INFO
	.align		4
.L_1419:
        /*0018*/ 	.byte	0x04, 0x17
        /*001a*/ 	.short	(.L_1421 - .L_1420)
.L_1420:
        /*001c*/ 	.word	0x00000000
        /*0020*/ 	.short	0x0008
        /*0022*/ 	.short	0x0038
        /*0024*/ 	.byte	0x00, 0xf5, 0x21, 0x00


	//----- nvinfo : EIATTR_KPARAM_INFO
	.align		4
.L_1421:
        /*0028*/ 	.byte	0x04, 0x17
        /*002a*/ 	.short	(.L_1423 - .L_1422)
.L_1422:
        /*002c*/ 	.word	0x00000000
        /*0030*/ 	.short	0x0007
        /*0032*/ 	.short	0x0030
        /*0034*/ 	.byte	0x00, 0xf0, 0x11, 0x00


	//----- nvinfo : EIATTR_KPARAM_INFO
	.align		4
.L_1423:
        /*0038*/ 	.byte	0x04, 0x17
        /*003a*/ 	.short	(.L_1425 - .L_1424)
.L_1424:
        /*003c*/ 	.word	0x00000000
        /*0040*/ 	.short	0x0006
        /*0042*/ 	.short	0x002c
        /*0044*/ 	.byte	0x00, 0xf0, 0x11, 0x00


	//----- nvinfo : EIATTR_KPARAM_INFO
	.align		4
.L_1425:
        /*0048*/ 	.byte	0x04, 0x17
        /*004a*/ 	.short	(.L_1427 - .L_1426)
.L_1426:
        /*004c*/ 	.word	0x00000000
        /*0050*/ 	.short	0x0005
        /*0052*/ 	.short	0x0028
        /*0054*/ 	.byte	0x00, 0xf0, 0x11, 0x00


	//----- nvinfo : EIATTR_KPARAM_INFO
	.align		4
.L_1427:
        /*0058*/ 	.byte	0x04, 0x17
        /*005a*/ 	.short	(.L_1429 - .L_1428)
.L_1428:
        /*005c*/ 	.word	0x00000000
        /*0060*/ 	.short	0x0004
        /*0062*/ 	.short	0x0020
        /*0064*/ 	.byte	0x00, 0xf5, 0x21, 0x00


	//----- nvinfo : EIATTR_KPARAM_INFO
	.align		4
.L_1429:
        /*0068*/ 	.byte	0x04, 0x17
        /*006a*/ 	.short	(.L_1431 - .L_1430)
.L_1430:
        /*006c*/ 	.word	0x00000000
        /*0070*/ 	.short	0x0003
        /*0072*/ 	.short	0x0018
        /*0074*/ 	.byte	0x00, 0xf5, 0x21, 0x00


	//----- nvinfo : EIATTR_KPARAM_INFO
	.align		4
.L_1431:
        /*0078*/ 	.byte	0x04, 0x17
        /*007a*/ 	.short	(.L_1433 - .L_1432)
.L_1432:
        /*007c*/ 	.word	0x00000000
        /*0080*/ 	.short	0x0002
        /*0082*/ 	.short	0x0010
        /*0084*/ 	.byte	0x00, 0xf5, 0x21, 0x00


	//----- nvinfo : EIATTR_KPARAM_INFO
	.align		4
.L_1433:
        /*0088*/ 	.byte	0x04, 0x17
        /*008a*/ 	.short	(.L_1435 - .L_1434)
.L_1434:
        /*008c*/ 	.word	0x00000000
        /*0090*/ 	.short	0x0001
        /*0092*/ 	.short	0x0008
        /*0094*/ 	.byte	0x00, 0xf5, 0x21, 0x00


	//----- nvinfo : EIATTR_KPARAM_INFO
	.align		4
.L_1435:
        /*0098*/ 	.byte	0x04, 0x17
        /*009a*/ 	.short	(.L_1437 - .L_1436)
.L_1436:
        /*009c*/ 	.word	0x00000000
        /*00a0*/ 	.short	0x0000
        /*00a2*/ 	.short	0x0000
        /*00a4*/ 	.byte	0x00, 0xf5, 0x21, 0x00


	//----- nvinfo : EIATTR_SPARSE_MMA_MASK
	.align		4
.L_1437:
        /*00a8*/ 	.byte	0x03, 0x50
        /*00aa*/ 	.short	0x0000


	//----- nvinfo : EIATTR_MAXREG_COUNT
	.align		4
        /*00ac*/ 	.byte	0x03, 0x1b
        /*00ae*/ 	.short	0x00ff


	//----- nvinfo : EIATTR_NUM_BARRIERS
	.align		4
        /*00b0*/ 	.byte	0x02, 0x4c
        /*00b2*/ 	.byte	0x01
	.zero		1


	//----- nvinfo : EIATTR_MERCURY_ISA_VERSION
	.align		4
        /*00b4*/ 	.byte	0x03, 0x5f
        /*00b6*/ 	.short	0x0101


	//----- nvinfo : EIATTR_UNUSED_LOAD_BYTE_OFFSET
	.align		4
        /*00b8*/ 	.byte	0x04, 0x44
        /*00ba*/ 	.short	(.L_1439 - .L_1438)


	//   ....[0]....
.L_1438:
        /*00bc*/ 	.word	0x00000750
        /*00c0*/ 	.word	0x0000fff0


	//   ....[1]....
        /*00c4*/ 	.word	0x00000c30
        /*00c8*/ 	.word	0x0000fff0


	//----- nvinfo : EIATTR_COOP_GROUP_MASK_REGIDS
	.align		4
.L_1439:
        /*00cc*/ 	.byte	0x04, 0x29
        /*00ce*/ 	.short	(.L_1441 - .L_1440)


	//   ....[0]....
.L_1440:
        /*00d0*/ 	.word	0xffffffff


	//   ....[1]....
        /*00d4*/ 	.word	0xffffffff


	//   ....[2]....
        /*00d8*/ 	.word	0xffffffff


	//   ....[3]....
        /*00dc*/ 	.word	0xffffffff


	//   ....[4]....
        /*00e0*/ 	.word	0xffffffff


	//   ....[5]....
        /*00e4*/ 	.word	0xffffffff


	//   ....[6]....
        /*00e8*/ 	.word	0xffffffff


	//   ....[7]....
        /*00ec*/ 	.word	0xffffffff


	//   ....[8]....
        /*00f0*/ 	.word	0xffffffff


	//   ....[9]....
        /*00f4*/ 	.word	0xffffffff


	//----- nvinfo : EIATTR_COOP_GROUP_INSTR_OFFSETS
	.align		4
.L_1441:
        /*00f8*/ 	.byte	0x04, 0x28
        /*00fa*/ 	.short	(.L_1443 - .L_1442)


	//   ....[0]....
.L_1442:
        /*00fc*/ 	.word	0x000005a0


	//   ....[1]....
        /*0100*/ 	.word	0x000005d0


	//   ....[2]....
        /*0104*/ 	.word	0x00000640


	//   ....[3]....
        /*0108*/ 	.word	0x00000690


	//   ....[4]....
        /*010c*/ 	.word	0x000006b0


	//   ....[5]....
        /*0110*/ 	.word	0x00000a40


	//   ....[6]....
        /*0114*/ 	.word	0x00000a90


	//   ....[7]....
        /*0118*/ 	.word	0x00000ae0


	//   ....[8]....
        /*011c*/ 	.word	0x00000b20


	//   ....[9]....
        /*0120*/ 	.word	0x00000b40


	//----- nvinfo : EIATTR_VRC_CTA_INIT_COUNT
	.align		4
.L_1443:
        /*0124*/ 	.byte	0x02, 0x4a
	.zero		1
	.zero		1


	//----- nvinfo : EIATTR_EXIT_INSTR_OFFSETS
	.align		4
        /*0128*/ 	.byte	0x04, 0x1c
        /*012a*/ 	.short	(.L_1445 - .L_1444)


	//   ....[0]....
.L_1444:
        /*012c*/ 	.word	0x000037e0


	//   ....[1]....
        /*0130*/ 	.word	0x00003e60


	//   ....[2]....
        /*0134*/ 	.word	0x00004280


	//   ....[3]....
        /*0138*/ 	.word	0x000046a0


	//   ....[4]....
        /*013c*/ 	.word	0x00004ad0


	//----- nvinfo : EIATTR_CRS_STACK_SIZE
	.align		4
.L_1445:
        /*0140*/ 	.byte	0x04, 0x1e
        /*0142*/ 	.short	(.L_1447 - .L_1446)
.L_1446:
        /*0144*/ 	.word	0x00000000


	//----- nvinfo : EIATTR_CBANK_PARAM_SIZE
	.align		4
.L_1447:
        /*0148*/ 	.byte	0x03, 0x19
        /*014a*/ 	.short	0x0048


	//----- nvinfo : EIATTR_PARAM_CBANK
	.align		4
        /*014c*/ 	.byte	0x04, 0x0a
        /*014e*/ 	.short	(.L_1449 - .L_1448)
	.align		4
.L_1448:
        /*0150*/ 	.word	index@(.nv.constant0._ZN4vllm31rms_norm_per_block_quant_kernelIN3c108BFloat16EaLb0ELb1ELi128EEEvPT0_PfPKT_S8_PKffiiPS6_l)
        /*0154*/ 	.short	0x0380
        /*0156*/ 	.short	0x0048


	//----- nvinfo : EIATTR_SW_WAR
	.align		4
.L_1449:
        /*0158*/ 	.byte	0x04, 0x36
        /*015a*/ 	.short	(.L_1451 - .L_1450)
.L_1450:
        /*015c*/ 	.word	0x00000008
.L_1451:


//--------------------- .nv.info._ZN4vllm31rms_norm_per_block_quant_kernelIN3c108BFloat16ENS1_13Float8_e4m3fnELb0ELb1ELi128EEEvPT0_PfPKT_S9_PKffiiPS7_l --------------------------
	.section	.nv.info._ZN4vllm31rms_norm_per_block_quant_kernelIN3c108BFloat16ENS1_13Float8_e4m3fnELb0ELb1ELi128EEEvPT0_PfPKT_S9_PKffiiPS7_l,"",@"SHT_CUDA_INFO"
	.sectionflags	@""
	.align	4


	//----- nvinfo : EIATTR_CUDA_API_VERSION
	.align		4
        /*0000*/ 	.byte	0x04, 0x37
        /*0002*/ 	.short	(.L_1453 - .L_1452)
.L_1452:
        /*0004*/ 	.word	0x00000082


	//----- nvinfo : EIATTR_KPARAM_INFO
	.align		4
.L_1453:
        /*0008*/ 	.byte	0x04, 0x17
        /*000a*/ 	.short	(.L_1455 - .L_1454)
.L_1454:
        /*000c*/ 	.word	0x00000000
        /*0010*/ 	.short	0x0009
        /*0012*/ 	.short	0x0040
        /*0014*/ 	.byte	0x00, 0xf0, 0x21, 0x00


	//----- nvinfo : EIATTR_KPARAM_INFO
	.align		4
.L_1455:
        /*0018*/ 	.byte	0x04, 0x17
        /*001a*/ 	.short	(.L_1457 - .L_1456)
.L_1456:
        /*001c*/ 	.word	0x00000000
        /*0020*/ 	.short	0x0008
        /*0022*/ 	.short	0x0038
        /*0024*/ 	.byte	0x00, 0xf5, 0x21, 0x00


	//----- nvinfo : EIATTR_KPARAM_INFO
	.align		4
.L_1457:
        /*0028*/ 	.byte	0x04, 0x17
        /*002a*/ 	.short	(.L_1459 - .L_1458)
.L_1458:
        /*002c*/ 	.word	0x00000000
        /*0030*/ 	.short	0x0007
        /*0032*/ 	.short	0x0030
        /*0034*/ 	.byte	0x00, 0xf0, 0x11, 0x00


	//----- nvinfo : EIATTR_KPARAM_INFO
	.align		4
.L_1459:
        /*0038*/ 	.byte	0x04, 0x17
        /*003a*/ 	.short	(.L_1461 - .L_1460)
.L_1460:
        /*003c*/ 	.word	0x00000000
        /*0040*/ 	.short	0x0006
        /*0042*/ 	.short	0x002c
        /*0044*/ 	.byte	0x00, 0xf0, 0x11, 0x00


	//----- nvinfo : EIATTR_KPARAM_INFO
	.align		4
.L_1461:
        /*0048*/ 	.byte	0x04, 0x17
        /*004a*/ 	.short	(.L_1463 - .L_1462)
.L_1462:
        /*004c*/ 	.word	0x00000000
        /*0050*/ 	.short	0x0005
        /*0052*/ 	.short	0x0028
        /*0054*/ 	.byte	0x00, 0xf0, 0x11, 0x00


	//----- nvinfo : EIATTR_KPARAM_INFO
	.align		4
.L_1463:
        /*0058*/ 	.byte	0x04, 0x17
        /*005a*/ 	.short	(.L_1465 - .L_1464)
.L_1464:
        /*005c*/ 	.word	0x00000000
        /*0060*/ 	.short	0x0004
        /*0062*/ 	.short	0x0020
        /*0064*/ 	.byte	0x00, 0xf5, 0x21, 0x00


	//----- nvinfo : EIATTR_KPARAM_INFO
	.align		4
.L_1465:
        /*0068*/ 	.byte	0x04, 0x17
        /*006a*/ 	.short	(.L_1467 - .L_1466)
.L_1466:
        /*006c*/ 	.word	0x00000000
        /*0070*/ 	.short	0x0003
        /*0072*/ 	.short	0x0018
        /*0074*/ 	.byte	0x00, 0xf5, 0x21, 0x00


	//----- nvinfo : EIATTR_KPARAM_INFO
	.align		4
.L_1467:
        /*0078*/ 	.byte	0x04, 0x17
        /*007a*/ 	.short	(.L_1469 - .L_1468)
.L_1468:
        /*007c*/ 	.word	0x00000000
        /*0080*/ 	.short	0x0002
        /*0082*/ 	.short	0x0010
        /*0084*/ 	.byte	0x00, 0xf5, 0x21, 0x00


	//----- nvinfo : EIATTR_KPARAM_INFO
	.align		4
.L_1469:
        /*0088*/ 	.byte	0x04, 0x17
        /*008a*/ 	.short	(.L_1471 - .L_1470)
.L_1470:
        /*008c*/ 	.word	0x00000000
        /*0090*/ 	.short	0x0001
        /*0092*/ 	.short	0x0008
        /*0094*/ 	.byte	0x00, 0xf5, 0x21, 0x00


	//----- nvinfo : EIATTR_KPARAM_INFO
	.align		4
.L_1471:
        /*0098*/ 	.byte	0x04, 0x17
        /*009a*/ 	.short	(.L_1473 - .L_1472)
.L_1472:
        /*009c*/ 	.word	0x00000000
        /*00a0*/ 	.short	0x0000
        /*00a2*/ 	.short	0x0000
        /*00a4*/ 	.byte	0x00, 0xf5, 0x21, 0x00


	//----- nvinfo : EIATTR_SPARSE_MMA_MASK
	.align		4
.L_1473:
        /*00a8*/ 	.byte	0x03, 0x50
        /*00aa*/ 	.short	0x0000


	//----- nvinfo : EIATTR_MAXREG_COUNT
	.align		4
        /*00ac*/ 	.byte	0x03, 0x1b
        /*00ae*/ 	.short	0x00ff


	//----- nvinfo : EIATTR_NUM_BARRIERS
	.align		4
        /*00b0*/ 	.byte	0x02, 0x4c
        /*00b2*/ 	.byte	0x01
	.zero		1


	//----- nvinfo : EIATTR_MERCURY_ISA_VERSION
	.align		4
        /*00b4*/ 	.byte	0x03, 0x5f
        /*00b6*/ 	.short	0x0101


	//----- nvinfo : EIATTR_UNUSED_LOAD_BYTE_OFFSET
	.align		4
        /*00b8*/ 	.byte	0x04, 0x44
        /*00ba*/ 	.short	(.L_1475 - .L_1474)


	//   ....[0]....
.L_1474:
        /*00bc*/ 	.word	0x00000750
        /*00c0*/ 	.word	0x0000fff0


	//   ....[1]....
        /*00c4*/ 	.word	0x00000c30
        /*00c8*/ 	.word	0x0000fff0


	//----- nvinfo : EIATTR_COOP_GROUP_MASK_REGIDS
	.align		4
.L_1475:
        /*00cc*/ 	.byte	0x04, 0x29
        /*00ce*/ 	.short	(.L_1477 - .L_1476)


	//   ....[0]....
.L_1476:
        /*00d0*/ 	.word	0xffffffff


	//   ....[1]....
        /*00d4*/ 	.word	0xffffffff


	//   ....[2]....
        /*00d8*/ 	.word	0xffffffff


	//   ....[3]....
        /*00dc*/ 	.word	0xffffffff


	//   ....[4]....
        /*00e0*/ 	.word	0xffffffff


	//   ....[5]....
        /*00e4*/ 	.word	0xffffffff


	//   ....[6]....
        /*00e8*/ 	.word	0xffffffff


	//   ....[7]....
        /*00ec*/ 	.word	0xffffffff


	//   ....[8]....
        /*00f0*/ 	.word	0xffffffff


	//   ....[9]....
        /*00f4*/ 	.word	0xffffffff


	//----- nvinfo : EIATTR_COOP_GROUP_INSTR_OFFSETS
	.align		4
.L_1477:
        /*00f8*/ 	.byte	0x04, 0x28
        /*00fa*/ 	.short	(.L_1479 - .L_1478)


	//   ....[0]....
.L_1478:
        /*00fc*/ 	.word	0x000005a0


	//   ....[1]....
        /*0100*/ 	.word	0x000005d0


	//   ....[2]....
        /*0104*/ 	.word	0x00000640


	//   ....[3]....
        /*0108*/ 	.word	0x00000690


	//   ....[4]....
        /*010c*/ 	.word	0x000006b0


	//   ....[5]....
        /*0110*/ 	.word	0x00000a40


	//   ....[6]....
        /*0114*/ 	.word	0x00000a90


	//   ....[7]....
        /*0118*/ 	.word	0x00000ae0


	//   ....[8]....
        /*011c*/ 	.word	0x00000b20


	//   ....[9]....
        /*0120*/ 	.word	0x00000b40


	//----- nvinfo : EIATTR_VRC_CTA_INIT_COUNT
	.align		4
.L_1479:
        /*0124*/ 	.byte	0x02, 0x4a
	.zero		1
	.zero		1


	//----- nvinfo : EIATTR_EXIT_INSTR_OFFSETS
	.align		4
        /*0128*/ 	.byte	0x04, 0x1c
        /*012a*/ 	.short	(.L_1481 - .L_1480)


	//   ....[0]....
.L_1480:
        /*012c*/ 	.word	0x000037c0


	//   ....[1]....
        /*0130*/ 	.word	0x00004200


	//   ....[2]....
        /*0134*/ 	.word	0x000049e0


	//   ....[3]....
        /*0138*/ 	.word	0x000051c0


	//   ....[4]....
        /*013c*/ 	.word	0x000059b0


	//----- nvinfo : EIATTR_CRS_STACK_SIZE
	.align		4
.L_1481:
        /*0140*/ 	.byte	0x04, 0x1e
        /*0142*/ 	.short	(.L_1483 - .L_1482)
.L_1482:
        /*0144*/ 	.word	0x00000000


	//----- nvinfo : EIATTR_CBANK_PARAM_SIZE
	.align		4
.L_1483:
        /*0148*/ 	.byte	0x03, 0x19
        /*014a*/ 	.short	0x0048


	//----- nvinfo : EIATTR_PARAM_CBANK
	.align		4
        /*014c*/ 	.byte	0x04, 0x0a
        /*014e*/ 	.short	(.L_1485 - .L_1484)
	.align		4
.L_1484:
        /*0150*/ 	.word	index@(.nv.constant0._ZN4vllm31rms_norm_per_block_quant_kernelIN3c108BFloat16ENS1_13Float8_e4m3fnELb0ELb1ELi128EEEvPT0_PfPKT_S9_PKffiiPS7_l)
        /*0154*/ 	.short	0x0380
        /*0156*/ 	.short	0x0048


	//----- nvinfo : EIATTR_SW_WAR
	.align		4
.L_1485:
        /*0158*/ 	.byte	0x04, 0x36
        /*015a*/ 	.short	(.L_1487 - .L_1486)
.L_1486:
        /*015c*/ 	.word	0x00000008
.L_1487:


//--------------------- .nv.info._ZN4vllm31rms_norm_per_block_quant_kernelIN3c108BFloat16EaLb1ELb0ELi128EEEvPT0_PfPKT_S8_PKffiiPS6_l --------------------------
	.section	.nv.info._ZN4vllm31rms_norm_per_block_quant_kernelIN3c108BFloat16EaLb1ELb0ELi128EEEvPT0_PfPKT_S8_PKffiiPS6_l,"",@"SHT_CUDA_INFO"
	.sectionflags	@""
	.align	4


	//----- nvinfo : EIATTR_CUDA_API_VERSION
	.align		4
        /*0000*/ 	.byte	0x04, 0x37
        /*0002*/ 	.short	(.L_1489 - .L_1488)
.L_1488:
        /*0004*/ 	.word	0x00000082


	//----- nvinfo : EIATTR_KPARAM_INFO
	.align		4
.L_1489:
        /*0008*/ 	.byte	0x04, 0x17
        /*000a*/ 	.short	(.L_1491 - .L_1490)
.L_1490:
        /*000c*/ 	.word	0x00000000
        /*0010*/ 	.short	0x0009
        /*0012*/ 	.short	0x0040
        /*0014*/ 	.byte	0x00, 0xf0, 0x21, 0x00


	//----- nvinfo : EIATTR_KPARAM_INFO
	.align		4
.L_1491:
        /*0018*/ 	.byte	0x04, 0x17
        /*001a*/ 	.short	(.L_1493 - .L_1492)
.L_1492:
        /*001c*/ 	.word	0x00000000
        /*0020*/ 	.short	0x0008
        /*0022*/ 	.short	0x0038
        /*0024*/ 	.byte	0x00, 0xf5, 0x21, 0x00


	//----- nvinfo : EIATTR_KPARAM_INFO
	.align		4
.L_1493:
        /*0028*/ 	.byte	0x04, 0x17
        /*002a*/ 	.short	(.L_1495 - .L_1494)
.L_1494:
        /*002c*/ 	.word	0x00000000
        /*0030*/ 	.short	0x0007
        /*0032*/ 	.short	0x0030
        /*0034*/ 	.byte	0x00, 0xf0, 0x11, 0x00


	//----- nvinfo : EIATTR_KPARAM_INFO
	.align		4
.L_1495:
        /*0038*/ 	.byte	0x04, 0x17
        /*003a*/ 	.short	(.L_1497 - .L_1496)
.L_1496:
        /*003c*/ 	.word	0x00000000
        /*0040*/ 	.short	0x0006
        /*0042*/ 	.short	0x002c
        /*0044*/ 	.byte	0x00, 0xf0, 0x11, 0x00


	//----- nvinfo : EIATTR_KPARAM_INFO
	.align		4
.L_1497:
        /*0048*/ 	.byte	0x04, 0x17
        /*004a*/ 	.short	(.L_1499 - .L_1498)
.L_1498:
        /*004c*/ 	.word	0x00000000
        /*0050*/ 	.short	0x0005
        /*0052*/ 	.short	0x0028
        /*0054*/ 	.byte	0x00, 0xf0, 0x11, 0x00


	//----- nvinfo : EIATTR_KPARAM_INFO
	.align		4
.L_1499:
        /*0058*/ 	.byte	0x04, 0x17
        /*005a*/ 	.short	(.L_1501 - .L_1500)
.L_1500:
        /*005c*/ 	.word	0x00000000
        /*0060*/ 	.short	0x0004
        /*0062*/ 	.short	0x0020
        /*0064*/ 	.byte	0x00, 0xf5, 0x21, 0x00


	//----- nvinfo : EIATTR_KPARAM_INFO
	.align		4
.L_1501:
        /*0068*/ 	.byte	0x04, 0x17
        /*006a*/ 	.short	(.L_1503 - .L_1502)
.L_1502:
        /*006c*/ 	.word	0x00000000
        /*0070*/ 	.short	0x0003
        /*0072*/ 	.short	0x0018
        /*0074*/ 	.byte	0x00, 0xf5, 0x21, 0x00


	//----- nvinfo : EIATTR_KPARAM_INFO
	.align		4
.L_1503:
        /*0078*/ 	.byte	0x04, 0x17
        /*007a*/ 	.short	(.L_1505 - .L_1504)
.L_1504:
        /*007c*/ 	.word	0x00000000
        /*0080*/ 	.short	0x0002
        /*0082*/ 	.short	0x0010
        /*0084*/ 	.byte	0x00, 0xf5, 0x21, 0x00


	//----- nvinfo : EIATTR_KPARAM_INFO
	.align		4
.L_1505:
        /*0088*/ 	.byte	0x04, 0x17
        /*008a*/ 	.short	(.L_1507 - .L_1506)
.L_1506:
        /*008c*/ 	.word	0x00000000
        /*0090*/ 	.short	0x0001
        /*0092*/ 	.short	0x0008
        /*0094*/ 	.byte	0x00, 0xf5, 0x21, 0x00


	//----- nvinfo : EIATTR_KPARAM_INFO
	.align		4
.L_1507:
        /*0098*/ 	.byte	0x04, 0x17
        /*009a*/ 	.short	(.L_1509 - .L_1508)
.L_1508:
        /*009c*/ 	.word	0x00000000
        /*00a0*/ 	.short	0x0000
        /*00a2*/ 	.short	0x0000
        /*00a4*/ 	.byte	0x00, 0xf5, 0x21, 0x00


	//----- nvinfo : EIATTR_SPARSE_MMA_MASK
	.align		4
.L_1509:
        /*00a8*/ 	.byte	0x03, 0x50
        /*00aa*/ 	.short	0x0000


	//----- nvinfo : EIATTR_MAXREG_COUNT
	.align		4
        /*00ac*/ 	.byte	0x03, 0x1b
        /*00ae*/ 	.short	0x00ff


	//----- nvinfo : EIATTR_NUM_BARRIERS
	.align		4
        /*00b0*/ 	.byte	0x02, 0x4c
        /*00b2*/ 	.byte	0x01
	.zero		1


	//----- nvinfo : EIATTR_MERCURY_ISA_VERSION
	.align		4
        /*00b4*/ 	.byte	0x03, 0x5f
        /*00b6*/ 	.short	0x0101


	//----- nvinfo : EIATTR_UNUSED_LOAD_BYTE_OFFSET
	.align		4
        /*00b8*/ 	.byte	0x04, 0x44
        /*00ba*/ 	.short	(.L_1511 - .L_1510)


	//   ....[0]....
.L_1510:
        /*00bc*/ 	.word	0x00000b00
        /*00c0*/ 	.word	0x0000fff0


	//   ....[1]....
        /*00c4*/ 	.word	0x00000fe0
        /*00c8*/ 	.word	0x0000fff0


	//----- nvinfo : EIATTR_COOP_GROUP_MASK_REGIDS
	.align		4
.L_1511:
        /*00cc*/ 	.byte	0x04, 0x29
        /*00ce*/ 	.short	(.L_1513 - .L_1512)


	//   ....[0]....
.L_1512:
        /*00d0*/ 	.word	0xffffffff


	//   ....[1]....
        /*00d4*/ 	.word	0xffffffff


	//   ....[2]....
        /*00d8*/ 	.word	0xffffffff


	//   ....[3]....
        /*00dc*/ 	.word	0xffffffff


	//   ....[4]....
        /*00e0*/ 	.word	0xffffffff


	//   ....[5]....
        /*00e4*/ 	.word	0xffffffff


	//   ....[6]....
        /*00e8*/ 	.word	0xffffffff


	//   ....[7]....
        /*00ec*/ 	.word	0xffffffff


	//   ....[8]....
        /*00f0*/ 	.word	0xffffffff


	//   ....[9]....
        /*00f4*/ 	.word	0xffffffff


	//----- nvinfo : EIATTR_COOP_GROUP_INSTR_OFFSETS
	.align		4
.L_1513:
        /*00f8*/ 	.byte	0x04, 0x28
        /*00fa*/ 	.short	(.L_1515 - .L_1514)


	//   ....[0]....
.L_1514:
        /*00fc*/ 	.word	0x00000950


	//   ....[1]....
        /*0100*/ 	.word	0x00000980


	//   ....[2]....
        /*0104*/ 	.word	0x000009f0


	//   ....[3]....
        /*0108*/ 	.word	0x00000a40


	//   ....[4]....
        /*010c*/ 	.word	0x00000a60


	//   ....[5]....
        /*0110*/ 	.word	0x00000df0


	//   ....[6]....
        /*0114*/ 	.word	0x00000e40


	//   ....[7]....
        /*0118*/ 	.word	0x00000e90


	//   ....[8]....
        /*011c*/ 	.word	0x00000ed0


	//   ....[9]....
        /*0120*/ 	.word	0x00000ef0


	//----- nvinfo : EIATTR_VRC_CTA_INIT_COUNT
	.align		4
.L_1515:
        /*0124*/ 	.byte	0x02, 0x4a
	.zero		1
	.zero		1


	//----- nvinfo : EIATTR_EXIT_INSTR_OFFSETS
	.align		4
        /*0128*/ 	.byte	0x04, 0x1c
        /*012a*/ 	.short	(.L_1517 - .L_1516)


	//   ....[0]....
.L_1516:
        /*012c*/ 	.word	0x00003ce0


	//   ....[1]....
        /*0130*/ 	.word	0x00004240


	//   ....[2]....
        /*0134*/ 	.word	0x00004750


	//   ....[3]....
        /*0138*/ 	.word	0x00004c60


	//   ....[4]....
        /*013c*/ 	.word	0x00005180


	//----- nvinfo : EIATTR_CRS_STACK_SIZE
	.align		4
.L_1517:
        /*0140*/ 	.byte	0x04, 0x1e
        /*0142*/ 	.short	(.L_1519 - .L_1518)
.L_1518:
        /*0144*/ 	.word	0x00000000


	//----- nvinfo : EIATTR_CBANK_PARAM_SIZE
	.align		4
.L_1519:
        /*0148*/ 	.byte	0x03, 0x19
        /*014a*/ 	.short	0x0048


	//----- nvinfo : EIATTR_PARAM_CBANK
	.align		4
        /*014c*/ 	.byte	0x04, 0x0a
        /*014e*/ 	.short	(.L_1521 - .L_1520)
	.align		4
.L_1520:
        /*0150*/ 	.word	index@(.nv.constant0._ZN4vllm31rms_norm_per_block_quant_kernelIN3c108BFloat16EaLb1ELb0ELi128EEEvPT0_PfPKT_S8_PKffiiPS6_l)
        /*0154*/ 	.short	0x0380
        /*0156*/ 	.short	0x0048


	//----- nvinfo : EIATTR_SW_WAR
	.align		4
.L_1521:
        /*0158*/ 	.byte	0x04, 0x36
        /*015a*/ 	.short	(.L_1523 - .L_1522)
.L_1522:
        /*015c*/ 	.word	0x00000008
.L_1523:


//--------------------- .nv.info._ZN4vllm31rms_norm_per_block_quant_kernelIN3c108BFloat16ENS1_13Float8_e4m3fnELb1ELb0ELi128EEEvPT0_PfPKT_S9_PKffiiPS7_l --------------------------
	.section	.nv.info._ZN4vllm31rms_norm_per_block_quant_kernelIN3c108BFloat16ENS1_13Float8_e4m3fnELb1ELb0ELi128EEEvPT0_PfPKT_S9_PKffiiPS7_l,"",@"SHT_CUDA_INFO"
	.sectionflags	@""
	.align	4


	//----- nvinfo : EIATTR_CUDA_API_VERSION
	.align		4
        /*0000*/ 	.byte	0x04, 0x37
        /*0002*/ 	.short	(.L_1525 - .L_1524)
.L_1524:
        /*0004*/ 	.word	0x00000082


	//----- nvinfo : EIATTR_KPARAM_INFO
	.align		4
.L_1525:
        /*0008*/ 	.byte	0x04, 0x17
        /*000a*/ 	.short	(.L_1527 - .L_1526)
.L_1526:
        /*000c*/ 	.word	0x00000000
        /*0010*/ 	.short	0x0009
        /*0012*/ 	.short	0x0040
        /*0014*/ 	.byte	0x00, 0xf0, 0x21, 0x00


	//----- nvinfo : EIATTR_KPARAM_INFO
	.align		4
.L_1527:
        /*0018*/ 	.byte	0x04, 0x17
        /*001a*/ 	.short	(.L_1529 - .L_1528)
.L_1528:
        /*001c*/ 	.word	0x00000000
        /*0020*/ 	.short	0x0008
        /*0022*/ 	.short	0x0038
        /*0024*/ 	.byte	0x00, 0xf5, 0x21, 0x00


	//----- nvinfo : EIATTR_KPARAM_INFO
	.align		4
.L_1529:
        /*0028*/ 	.byte	0x04, 0x17
        /*002a*/ 	.short	(.L_1531 - .L_1530)
.L_1530:
        /*002c*/ 	.word	0x00000000
        /*0030*/ 	.short	0x0007
        /*0032*/ 	.short	0x0030
        /*0034*/ 	.byte	0x00, 0xf0, 0x11, 0x00


	//----- nvinfo : EIATTR_KPARAM_INFO
	.align		4
.L_1531:
        /*0038*/ 	.byte	0x04, 0x17
        /*003a*/ 	.short	(.L_1533 - .L_1532)
.L_1532:
        /*003c*/ 	.word	0x00000000
        /*0040*/ 	.short	0x0006
        /*0042*/ 	.short	0x002c
        /*0044*/ 	.byte	0x00, 0xf0, 0x11, 0x00


	//----- nvinfo : EIATTR_KPARAM_INFO
	.align		4
.L_1533:
        /*0048*/ 	.byte	0x04, 0x17
        /*004a*/ 	.short	(.L_1535 - .L_1534)
.L_1534:
        /*004c*/ 	.word	0x00000000
        /*0050*/ 	.short	0x0005
        /*0052*/ 	.short	0x0028
        /*0054*/ 	.byte	0x00, 0xf0, 0x11, 0x00


	//----- nvinfo : EIATTR_KPARAM_INFO
	.align		4
.L_1535:
        /*0058*/ 	.byte	0x04, 0x17
        /*005a*/ 	.short	(.L_1537 - .L_1536)
.L_1536:
        /*005c*/ 	.word	0x00000000
        /*0060*/ 	.short	0x0004
        /*0062*/ 	.short	0x0020
        /*0064*/ 	.byte	0x00, 0xf5, 0x21, 0x00


	//----- nvinfo : EIATTR_KPARAM_INFO
	.align		4
.L_1537:
        /*0068*/ 	.byte	0x04, 0x17
        /*006a*/ 	.short	(.L_1539 - .L_1538)
.L_1538:
        /*006c*/ 	.word	0x00000000
        /*0070*/ 	.short	0x0003
        /*0072*/ 	.short	0x0018
        /*0074*/ 	.byte	0x00, 0xf5, 0x21, 0x00


	//----- nvinfo : EIATTR_KPARAM_INFO
	.align		4
.L_1539:
        /*0078*/ 	.byte	0x04, 0x17
        /*007a*/ 	.short	(.L_1541 - .L_1540)
.L_1540:
        /*007c*/ 	.word	0x00000000
        /*0080*/ 	.short	0x0002
        /*0082*/ 	.short	0x0010
        /*0084*/ 	.byte	0x00, 0xf5, 0x21, 0x00


	//----- nvinfo : EIATTR_KPARAM_INFO
	.align		4
.L_1541:
        /*0088*/ 	.byte	0x04, 0x17
        /*008a*/ 	.short	(.L_1543 - .L_1542)
.L_1542:
        /*008c*/ 	.word	0x00000000
        /*0090*/ 	.short	0x0001
        /*0092*/ 	.short	0x0008
        /*0094*/ 	.byte	0x00, 0xf5, 0x21, 0x00


	//----- nvinfo : EIATTR_KPARAM_INFO
	.align		4
.L_1543:
        /*0098*/ 	.byte	0x04, 0x17
        /*009a*/ 	.short	(.L_1545 - .L_1544)
.L_1544:
        /*009c*/ 	.word	0x00000000
        /*00a0*/ 	.short	0x0000
        /*00a2*/ 	.short	0x0000
        /*00a4*/ 	.byte	0x00, 0xf5, 0x21, 0x00


	//----- nvinfo : EIATTR_SPARSE_MMA_MASK
	.align		4
.L_1545:
        /*00a8*/ 	.byte	0x03, 0x50
        /*00aa*/ 	.short	0x0000


	//----- nvinfo : EIATTR_MAXREG_COUNT
	.align		4
        /*00ac*/ 	.byte	0x03, 0x1b
        /*00ae*/ 	.short	0x00ff


	//----- nvinfo : EIATTR_NUM_BARRIERS
	.align		4
        /*00b0*/ 	.byte	0x02, 0x4c
        /*00b2*/ 	.byte	0x01
	.zero		1


	//----- nvinfo : EIATTR_MERCURY_ISA_VERSION
	.align		4
        /*00b4*/ 	.byte	0x03, 0x5f
        /*00b6*/ 	.short	0x0101


	//----- nvinfo : EIATTR_UNUSED_LOAD_BYTE_OFFSET
	.align		4
        /*00b8*/ 	.byte	0x04, 0x44
        /*00ba*/ 	.short	(.L_1547 - .L_1546)


	//   ....[0]....
.L_1546:
        /*00bc*/ 	.word	0x00000b00
        /*00c0*/ 	.word	0x0000fff0


	//   ....[1]....
        /*00c4*/ 	.word	0x00000fe0
        /*00c8*/ 	.word	0x0000fff0


	//----- nvinfo : EIATTR_COOP_GROUP_MASK_REGIDS
	.align		4
.L_1547:
        /*00cc*/ 	.byte	0x04, 0x29
        /*00ce*/ 	.short	(.L_1549 - .L_1548)


	//   ....[0]....
.L_1548:
        /*00d0*/ 	.word	0xffffffff


	//   ....[1]....
        /*00d4*/ 	.word	0xffffffff


	//   ....[2]....
        /*00d8*/ 	.word	0xffffffff


	//   ....[3]....
        /*00dc*/ 	.word	0xffffffff


	//   ....[4]....
        /*00e0*/ 	.word	0xffffffff


	//   ....[5]....
        /*00e4*/ 	.word	0xffffffff


	//   ....[6]....
        /*00e8*/ 	.word	0xffffffff


	//   ....[7]....
        /*00ec*/ 	.word	0xffffffff


	//   ....[8]....
        /*00f0*/ 	.word	0xffffffff


	//   ....[9]....
        /*00f4*/ 	.word	0xffffffff


	//----- nvinfo : EIATTR_COOP_GROUP_INSTR_OFFSETS
	.align		4
.L_1549:
        /*00f8*/ 	.byte	0x04, 0x28
        /*00fa*/ 	.short	(.L_1551 - .L_1550)


	//   ....[0]....
.L_1550:
        /*00fc*/ 	.word	0x00000950


	//   ....[1]....
        /*0100*/ 	.word	0x00000980


	//   ....[2]....
        /*0104*/ 	.word	0x000009f0


	//   ....[3]....
        /*0108*/ 	.word	0x00000a40


	//   ....[4]....
        /*010c*/ 	.word	0x00000a60


	//   ....[5]....
        /*0110*/ 	.word	0x00000df0


	//   ....[6]....
        /*0114*/ 	.word	0x00000e40


	//   ....[7]....
        /*0118*/ 	.word	0x00000e90


	//   ....[8]....
        /*011c*/ 	.word	0x00000ed0


	//   ....[9]....
        /*0120*/ 	.word	0x00000ef0


	//----- nvinfo : EIATTR_VRC_CTA_INIT_COUNT
	.align		4
.L_1551:
        /*0124*/ 	.byte	0x02, 0x4a
	.zero		1
	.zero		1


	//----- nvinfo : EIATTR_EXIT_INSTR_OFFSETS
	.align		4
        /*0128*/ 	.byte	0x04, 0x1c
        /*012a*/ 	.short	(.L_1553 - .L_1552)


	//   ....[0]....
.L_1552:
        /*012c*/ 	.word	0x00003ce0


	//   ....[1]....
        /*0130*/ 	.word	0x00004600


	//   ....[2]....
        /*0134*/ 	.word	0x00004ed0


	//   ....[3]....
        /*0138*/ 	.word	0x000057a0


	//   ....[4]....
        /*013c*/ 	.word	0x00006080


	//----- nvinfo : EIATTR_CRS_STACK_SIZE
	.align		4
.L_1553:
        /*0140*/ 	.byte	0x04, 0x1e
        /*0142*/ 	.short	(.L_1555 - .L_1554)
.L_1554:
        /*0144*/ 	.word	0x00000000


	//----- nvinfo : EIATTR_CBANK_PARAM_SIZE
	.align		4
.L_1555:
        /*0148*/ 	.byte	0x03, 0x19
        /*014a*/ 	.short	0x0048


	//----- nvinfo : EIATTR_PARAM_CBANK
	.align		4
        /*014c*/ 	.byte	0x04, 0x0a
        /*014e*/ 	.short	(.L_1557 - .L_1556)
	.align		4
.L_1556:
        /*0150*/ 	.word	index@(.nv.constant0._ZN4vllm31rms_norm_per_block_quant_kernelIN3c108BFloat16ENS1_13Float8_e4m3fnELb1ELb0ELi128EEEvPT0_PfPKT_S9_PKffiiPS7_l)
        /*0154*/ 	.short	0x0380
        /*0156*/ 	.short	0x0048


	//----- nvinfo : EIATTR_SW_WAR
	.align		4
.L_1557:
        /*0158*/ 	.byte	0x04, 0x36
        /*015a*/ 	.short	(.L_1559 - .L_1558)
.L_1558:
        /*015c*/ 	.word	0x00000008
.L_1559:


//--------------------- .nv.info._ZN4vllm31rms_norm_per_block_quant_kernelIN3c108BFloat16EaLb1ELb1ELi128EEEvPT0_PfPKT_S8_PKffiiPS6_l --------------------------
	.section	.nv.info._ZN4vllm31rms_norm_per_block_quant_kernelIN3c108BFloat16EaLb1ELb1ELi128EEEvPT0_PfPKT_S8_PKffiiPS6_l,"",@"SHT_CUDA_INFO"
	.sectionflags	@""
	.align	4


	//----- nvinfo : EIATTR_CUDA_API_VERSION
	.align		4
        /*0000*/ 	.byte	0x04, 0x37
        /*0002*/ 	.short	(.L_1561 - .L_1560)
.L_1560:
        /*0004*/ 	.word	0x00000082


	//----- nvinfo : EIATTR_KPARAM_INFO
	.align		4
.L_1561:
        /*0008*/ 	.byte	0x04, 0x17
        /*000a*/ 	.short	(.L_1563 - .L_1562)
.L_1562:
        /*000c*/ 	.word	0x00000000
        /*0010*/ 	.short	0x0009
        /*0012*/ 	.short	0x0040
        /*0014*/ 	.byte	0x00, 0xf0, 0x21, 0x00


	//----- nvinfo : EIATTR_KPARAM_INFO
	.align		4
.L_1563:
        /*0018*/ 	.byte	0x04, 0x17
        /*001a*/ 	.short	(.L_1565 - .L_1564)
.L_1564:
        /*001c*/ 	.word	0x00000000
        /*0020*/ 	.short	0x0008
        /*0022*/ 	.short	0x0038
        /*0024*/ 	.byte	0x00, 0xf5, 0x21, 0x00


	//----- nvinfo : EIATTR_KPARAM_INFO
	.align		4
.L_1565:
        /*0028*/ 	.byte	0x04, 0x17
        /*002a*/ 	.short	(.L_1567 - .L_1566)
.L_1566:
        /*002c*/ 	.word	0x00000000
        /*0030*/ 	.short	0x0007
        /*0032*/ 	.short	0x0030
        /*0034*/ 	.byte	0x00, 0xf0, 0x11, 0x00


	//----- nvinfo : EIATTR_KPARAM_INFO
	.align		4
.L_1567:
        /*0038*/ 	.byte	0x04, 0x17
        /*003a*/ 	.short	(.L_1569 - .L_1568)
.L_1568:
        /*003c*/ 	.word	0x00000000
        /*0040*/ 	.short	0x0006
        /*0042*/ 	.short	0x002c
        /*0044*/ 	.byte	0x00, 0xf0, 0x11, 0x00


	//----- nvinfo : EIATTR_KPARAM_INFO
	.align		4
.L_1569:
        /*0048*/ 	.byte	0x04, 0x17
        /*004a*/ 	.short	(.L_1571 - .L_1570)
.L_1570:
        /*004c*/ 	.word	0x00000000
        /*0050*/ 	.short	0x0005
        /*0052*/ 	.short	0x0028
        /*0054*/ 	.byte	0x00, 0xf0, 0x11, 0x00


	//----- nvinfo : EIATTR_KPARAM_INFO
	.align		4
.L_1571:
        /*0058*/ 	.byte	0x04, 0x17
        /*005a*/ 	.short	(.L_1573 - .L_1572)
.L_1572:
        /*005c*/ 	.word	0x00000000
        /*0060*/ 	.short	0x0004
        /*0062*/ 	.short	0x0020
        /*0064*/ 	.byte	0x00, 0xf5, 0x21, 0x00


	//----- nvinfo : EIATTR_KPARAM_INFO
	.align		4
.L_1573:
        /*0068*/ 	.byte	0x04, 0x17
        /*006a*/ 	.short	(.L_1575 - .L_1574)
.L_1574:
        /*006c*/ 	.word	0x00000000
        /*0070*/ 	.short	0x0003
        /*0072*/ 	.short	0x0018
        /*0074*/ 	.byte	0x00, 0xf5, 0x21, 0x00


	//----- nvinfo : EIATTR_KPARAM_INFO
	.align		4
.L_1575:
        /*0078*/ 	.byte	0x04, 0x17
        /*007a*/ 	.short	(.L_1577 - .L_1576)
.L_1576:
        /*007c*/ 	.word	0x00000000
        /*0080*/ 	.short	0x0002
        /*0082*/ 	.short	0x0010
        /*0084*/ 	.byte	0x00, 0xf5, 0x21, 0x00


	//----- nvinfo : EIATTR_KPARAM_INFO
	.align		4
.L_1577:
        /*0088*/ 	.byte	0x04, 0x17
        /*008a*/ 	.short	(.L_1579 - .L_1578)
.L_1578:
        /*008c*/ 	.word	0x00000000
        /*0090*/ 	.short	0x0001
        /*0092*/ 	.short	0x0008
        /*0094*/ 	.byte	0x00, 0xf5, 0x21, 0x00


	//----- nvinfo : EIATTR_KPARAM_INFO
	.align		4
.L_1579:
        /*0098*/ 	.byte	0x04, 0x17
        /*009a*/ 	.short	(.L_1581 - .L_1580)
.L_1580:
        /*009c*/ 	.word	0x00000000
        /*00a0*/ 	.short	0x0000
        /*00a2*/ 	.short	0x0000
        /*00a4*/ 	.byte	0x00, 0xf5, 0x21, 0x00


	//----- nvinfo : EIATTR_SPARSE_MMA_MASK
	.align		4
.L_1581:
        /*00a8*/ 	.byte	0x03, 0x50
        /*00aa*/ 	.short	0x0000


	//----- nvinfo : EIATTR_MAXREG_COUNT
	.align		4
        /*00ac*/ 	.byte	0x03, 0x1b
        /*00ae*/ 	.short	0x00ff


	//----- nvinfo : EIATTR_NUM_BARRIERS
	.align		4
        /*00b0*/ 	.byte	0x02, 0x4c
        /*00b2*/ 	.byte	0x01
	.zero		1


	//----- nvinfo : EIATTR_MERCURY_ISA_VERSION
	.align		4
        /*00b4*/ 	.byte	0x03, 0x5f
        /*00b6*/ 	.short	0x0101


	//----- nvinfo : EIATTR_UNUSED_LOAD_BYTE_OFFSET
	.align		4
        /*00b8*/ 	.byte	0x04, 0x44
        /*00ba*/ 	.short	(.L_1583 - .L_1582)


	//   ....[0]....
.L_1582:
        /*00bc*/ 	.word	0x00000b00
        /*00c0*/ 	.word	0x0000fff0


	//   ....[1]....
        /*00c4*/ 	.word	0x00001050
        /*00c8*/ 	.word	0x0000fff0


	//----- nvinfo : EIATTR_COOP_GROUP_MASK_REGIDS
	.align		4
.L_1583:
        /*00cc*/ 	.byte	0x04, 0x29
        /*00ce*/ 	.short	(.L_1585 - .L_1584)


	//   ....[0]....
.L_1584:
        /*00d0*/ 	.word	0xffffffff


	//   ....[1]....
        /*00d4*/ 	.word	0xffffffff


	//   ....[2]....
        /*00d8*/ 	.word	0xffffffff


	//   ....[3]....
        /*00dc*/ 	.word	0xffffffff


	//   ....[4]....
        /*00e0*/ 	.word	0xffffffff


	//   ....[5]....
        /*00e4*/ 	.word	0xffffffff


	//   ....[6]....
        /*00e8*/ 	.word	0xffffffff


	//   ....[7]....
        /*00ec*/ 	.word	0xffffffff


	//   ....[8]....
        /*00f0*/ 	.word	0xffffffff


	//   ....[9]....
        /*00f4*/ 	.word	0xffffffff


	//----- nvinfo : EIATTR_COOP_GROUP_INSTR_OFFSETS
	.align		4
.L_1585:
        /*00f8*/ 	.byte	0x04, 0x28
        /*00fa*/ 	.short	(.L_1587 - .L_1586)


	//   ....[0]....
.L_1586:
        /*00fc*/ 	.word	0x00000950


	//   ....[1]....
        /*0100*/ 	.word	0x00000980


	//   ....[2]....
        /*0104*/ 	.word	0x000009f0


	//   ....[3]....
        /*0108*/ 	.word	0x00000a40


	//   ....[4]....
        /*010c*/ 	.word	0x00000a60


	//   ....[5]....
        /*0110*/ 	.word	0x00000df0


	//   ....[6]....
        /*0114*/ 	.word	0x00000e40


	//   ....[7]....
        /*0118*/ 	.word	0x00000e90


	//   ....[8]....
        /*011c*/ 	.word	0x00000ed0


	//   ....[9]....
        /*0120*/ 	.word	0x00000ef0


	//----- nvinfo : EIATTR_VRC_CTA_INIT_COUNT
	.align		4
.L_1587:
        /*0124*/ 	.byte	0x02, 0x4a
	.zero		1
	.zero		1


	//----- nvinfo : EIATTR_EXIT_INSTR_OFFSETS
	.align		4
        /*0128*/ 	.byte	0x04, 0x1c
        /*012a*/ 	.short	(.L_1589 - .L_1588)


	//   ....[0]....
.L_1588:
        /*012c*/ 	.word	0x00004130


	//   ....[1]....
        /*0130*/ 	.word	0x000048c0


	//   ....[2]....
        /*0134*/ 	.word	0x00004de0


	//   ....[3]....
        /*0138*/ 	.word	0x00005300


	//   ....[4]....
        /*013c*/ 	.word	0x00005830


	//----- nvinfo : EIATTR_CRS_STACK_SIZE
	.align		4
.L_1589:
        /*0140*/ 	.byte	0x04, 0x1e
        /*0142*/ 	.short	(.L_1591 - .L_1590)
.L_1590:
        /*0144*/ 	.word	0x00000000


	//----- nvinfo : EIATTR_CBANK_PARAM_SIZE
	.align		4
.L_1591:
        /*0148*/ 	.byte	0x03, 0x19
        /*014a*/ 	.short	0x0048


	//----- nvinfo : EIATTR_PARAM_CBANK
	.align		4
        /*014c*/ 	.byte	0x04, 0x0a
        /*014e*/ 	.short	(.L_1593 - .L_1592)
	.align		4
.L_1592:
        /*0150*/ 	.word	index@(.nv.constant0._ZN4vllm31rms_norm_per_block_quant_kernelIN3c108BFloat16EaLb1ELb1ELi128EEEvPT0_PfPKT_S8_PKffiiPS6_l)
        /*0154*/ 	.short	0x0380
        /*0156*/ 	.short	0x0048


	//----- nvinfo : EIATTR_SW_WAR
	.align		4
.L_1593:
        /*0158*/ 	.byte	0x04, 0x36
        /*015a*/ 	.short	(.L_1595 - .L_1594)
.L_1594:
        /*015c*/ 	.word	0x00000008
.L_1595:


//--------------------- .nv.info._ZN4vllm31rms_norm_per_block_quant_kernelIN3c108BFloat16ENS1_13Float8_e4m3fnELb1ELb1ELi128EEEvPT0_PfPKT_S9_PKffiiPS7_l --------------------------
	.section	.nv.info._ZN4vllm31rms_norm_per_block_quant_kernelIN3c108BFloat16ENS1_13Float8_e4m3fnELb1ELb1ELi128EEEvPT0_PfPKT_S9_PKffiiPS7_l,"",@"SHT_CUDA_INFO"
	.sectionflags	@""
	.align	4


	//----- nvinfo : EIATTR_CUDA_API_VERSION
	.align		4
        /*0000*/ 	.byte	0x04, 0x37
        /*0002*/ 	.short	(.L_1597 - .L_1596)
.L_1596:
        /*0004*/ 	.word	0x00000082


	//----- nvinfo : EIATTR_KPARAM_INFO
	.align		4
.L_1597:
        /*0008*/ 	.byte	0x04, 0x17
        /*000a*/ 	.short	(.L_1599 - .L_1598)
.L_1598:
        /*000c*/ 	.word	0x00000000
        /*0010*/ 	.short	0x0009
        /*0012*/ 	.short	0x0040
        /*0014*/ 	.byte	0x00, 0xf0, 0x21, 0x00


	//----- nvinfo : EIATTR_KPARAM_INFO
	.align		4
.L_1599:
        /*0018*/ 	.byte	0x04, 0x17
        /*001a*/ 	.short	(.L_1601 - .L_1600)
.L_1600:
        /*001c*/ 	.word	0x00000000
        /*0020*/ 	.short	0x0008
        /*0022*/ 	.short	0x0038
        /*0024*/ 	.byte	0x00, 0xf5, 0x21, 0x00


	//----- nvinfo : EIATTR_KPARAM_INFO
	.align		4
.L_1601:
        /*0028*/ 	.byte	0x04, 0x17
        /*002a*/ 	.short	(.L_1603 - .L_1602)
.L_1602:
        /*002c*/ 	.word	0x00000000
        /*0030*/ 	.short	0x0007
        /*0032*/ 	.short	0x0030
        /*0034*/ 	.byte	0x00, 0xf0, 0x11, 0x00


	//----- nvinfo : EIATTR_KPARAM_INFO
	.align		4
.L_1603:
        /*0038*/ 	.byte	0x04, 0x17
        /*003a*/ 	.short	(.L_1605 - .L_1604)
.L_1604:
        /*003c*/ 	.word	0x00000000
        /*0040*/ 	.short	0x0006
        /*0042*/ 	.short	0x002c
        /*0044*/ 	.byte	0x00, 0xf0, 0x11, 0x00


	//----- nvinfo : EIATTR_KPARAM_INFO
	.align		4
.L_1605:
        /*0048*/ 	.byte	0x04, 0x17
        /*004a*/ 	.short	(.L_1607 - .L_1606)
.L_1606:
        /*004c*/ 	.word	0x00000000
        /*0050*/ 	.short	0x0005
        /*0052*/ 	.short	0x0028
        /*0054*/ 	.byte	0x00, 0xf0, 0x11, 0x00


	//----- nvinfo : EIATTR_KPARAM_INFO
	.align		4
.L_1607:
        /*0058*/ 	.byte	0x04, 0x17
        /*005a*/ 	.short	(.L_1609 - .L_1608)
.L_1608:
        /*005c*/ 	.word	0x00000000
        /*0060*/ 	.short	0x0004
        /*0062*/ 	.short	0x0020
        /*0064*/ 	.byte	0x00, 0xf5, 0x21, 0x00


	//----- nvinfo : EIATTR_KPARAM_INFO
	.align		4
.L_1609:
        /*0068*/ 	.byte	0x04, 0x17
        /*006a*/ 	.short	(.L_1611 - .L_1610)
.L_1610:
        /*006c*/ 	.word	0x00000000
        /*0070*/ 	.short	0x0003
        /*0072*/ 	.short	0x0018
        /*0074*/ 	.byte	0x00, 0xf5, 0x21, 0x00


	//----- nvinfo : EIATTR_KPARAM_INFO
	.align		4
.L_1611:
        /*0078*/ 	.byte	0x04, 0x17
        /*007a*/ 	.short	(.L_1613 - .L_1612)
.L_1612:
        /*007c*/ 	.word	0x00000000
        /*0080*/ 	.short	0x0002
        /*0082*/ 	.short	0x0010
        /*0084*/ 	.byte	0x00, 0xf5, 0x21, 0x00


	//----- nvinfo : EIATTR_KPARAM_INFO
	.align		4
.L_1613:
        /*0088*/ 	.byte	0x04, 0x17
        /*008a*/ 	.short	(.L_1615 - .L_1614)
.L_1614:
        /*008c*/ 	.word	0x00000000
        /*0090*/ 	.short	0x0001
        /*0092*/ 	.short	0x0008
        /*0094*/ 	.byte	0x00, 0xf5, 0x21, 0x00


	//----- nvinfo : EIATTR_KPARAM_INFO
	.align		4
.L_1615:
        /*0098*/ 	.byte	0x04, 0x17
        /*009a*/ 	.short	(.L_1617 - .L_1616)
.L_1616:
        /*009c*/ 	.word	0x00000000
        /*00a0*/ 	.short	0x0000
        /*00a2*/ 	.short	0x0000
        /*00a4*/ 	.byte	0x00, 0xf5, 0x21, 0x00


	//----- nvinfo : EIATTR_SPARSE_MMA_MASK
	.align		4
.L_1617:
        /*00a8*/ 	.byte	0x03, 0x50
        /*00aa*/ 	.short	0x0000


	//----- nvinfo : EIATTR_MAXREG_COUNT
	.align		4
        /*00ac*/ 	.byte	0x03, 0x1b
        /*00ae*/ 	.short	0x00ff


	//----- nvinfo : EIATTR_NUM_BARRIERS
	.align		4
        /*00b0*/ 	.byte	0x02, 0x4c
        /*00b2*/ 	.byte	0x01
	.zero		1


	//----- nvinfo : EIATTR_MERCURY_ISA_VERSION
	.align		4
        /*00b4*/ 	.byte	0x03, 0x5f
        /*00b6*/ 	.short	0x0101


	//----- nvinfo : EIATTR_UNUSED_LOAD_BYTE_OFFSET
	.align		4
        /*00b8*/ 	.byte	0x04, 0x44
        /*00ba*/ 	.short	(.L_1619 - .L_1618)


	//   ....[0]....
.L_1618:
        /*00bc*/ 	.word	0x00000b00
        /*00c0*/ 	.word	0x0000fff0


	//   ....[1]....
        /*00c4*/ 	.word	0x00001050
        /*00c8*/ 	.word	0x0000fff0


	//----- nvinfo : EIATTR_COOP_GROUP_MASK_REGIDS
	.align		4
.L_1619:
        /*00cc*/ 	.byte	0x04, 0x29
        /*00ce*/ 	.short	(.L_1621 - .L_1620)


	//   ....[0]....
.L_1620:
        /*00d0*/ 	.word	0xffffffff


	//   ....[1]....
        /*00d4*/ 	.word	0xffffffff


	//   ....[2]....
        /*00d8*/ 	.word	0xffffffff


	//   ....[3]....
        /*00dc*/ 	.word	0xffffffff


	//   ....[4]....
        /*00e0*/ 	.word	0xffffffff


	//   ....[5]....
        /*00e4*/ 	.word	0xffffffff


	//   ....[6]....
        /*00e8*/ 	.word	0xffffffff


	//   ....[7]....
        /*00ec*/ 	.word	0xffffffff


	//   ....[8]....
        /*00f0*/ 	.word	0xffffffff


	//   ....[9]....
        /*00f4*/ 	.word	0xffffffff


	//----- nvinfo : EIATTR_COOP_GROUP_INSTR_OFFSETS
	.align		4
.L_1621:
        /*00f8*/ 	.byte	0x04, 0x28
        /*00fa*/ 	.short	(.L_1623 - .L_1622)


	//   ....[0]....
.L_1622:
        /*00fc*/ 	.word	0x00000950


	//   ....[1]....
        /*0100*/ 	.word	0x00000980


	//   ....[2]....
        /*0104*/ 	.word	0x000009f0


	//   ....[3]....
        /*0108*/ 	.word	0x00000a40


	//   ....[4]....
        /*010c*/ 	.word	0x00000a60


	//   ....[5]....
        /*0110*/ 	.word	0x00000df0


	//   ....[6]....
        /*0114*/ 	.word	0x00000e40


	//   ....[7]....
        /*0118*/ 	.word	0x00000e90


	//   ....[8]....
        /*011c*/ 	.word	0x00000ed0


	//   ....[9]....
        /*0120*/ 	.word	0x00000ef0


	//----- nvinfo : EIATTR_VRC_CTA_INIT_COUNT
	.align		4
.L_1623:
        /*0124*/ 	.byte	0x02, 0x4a
	.zero		1
	.zero		1


	//----- nvinfo : EIATTR_EXIT_INSTR_OFFSETS
	.align		4
        /*0128*/ 	.byte	0x04, 0x1c
        /*012a*/ 	.short	(.L_1625 - .L_1624)


	//   ....[0]....
.L_1624:
        /*012c*/ 	.word	0x00004130


	//   ....[1]....
        /*0130*/ 	.word	0x00004c50


	//   ....[2]....
        /*0134*/ 	.word	0x00005530


	//   ....[3]....
        /*0138*/ 	.word	0x00005e10


	//   ....[4]....
        /*013c*/ 	.word	0x00006700


	//----- nvinfo : EIATTR_CRS_STACK_SIZE
	.align		4
.L_1625:
        /*0140*/ 	.byte	0x04, 0x1e
        /*0142*/ 	.short	(.L_1627 - .L_1626)
.L_1626:
        /*0144*/ 	.word	0x00000000


	//----- nvinfo : EIATTR_CBANK_PARAM_SIZE
	.align		4
.L_1627:
        /*0148*/ 	.byte	0x03, 0x19
        /*014a*/ 	.short	0x0048


	//----- nvinfo : EIATTR_PARAM_CBANK
	.align		4
        /*014c*/ 	.byte	0x04, 0x0a
        /*014e*/ 	.short	(.L_1629 - .L_1628)
	.align		4
.L_1628:
        /*0150*/ 	.word	index@(.nv.constant0._ZN4vllm31rms_norm_per_block_quant_kernelIN3c108BFloat16ENS1_13Float8_e4m3fnELb1ELb1ELi128EEEvPT0_PfPKT_S9_PKffiiPS7_l)
        /*0154*/ 	.short	0x0380
        /*0156*/ 	.short	0x0048


	//----- nvinfo : EIATTR_SW_WAR
	.align		4
.L_1629:
        /*0158*/ 	.byte	0x04, 0x36
        /*015a*/ 	.short	(.L_1631 - .L_1630)
.L_1630:
        /*015c*/ 	.word	0x00000008
.L_1631:


//--------------------- .nv.info._ZN4vllm31rms_norm_per_block_quant_kernelIN3c104HalfEaLb0ELb0ELi64EEEvPT0_PfPKT_S8_PKffiiPS6_l --------------------------
	.section	.nv.info._ZN4vllm31rms_norm_per_block_quant_kernelIN3c104HalfEaLb0ELb0ELi64EEEvPT0_PfPKT_S8_PKffiiPS6_l,"",@"SHT_CUDA_INFO"
	.sectionflags	@""
	.align	4


	//----- nvinfo : EIATTR_CUDA_API_VERSION
	.align		4
        /*0000*/ 	.byte	0x04, 0x37
        /*0002*/ 	.short	(.L_1633 - .L_1632)
.L_1632:
        /*0004*/ 	.word	0x00000082


	//----- nvinfo : EIATTR_KPARAM_INFO
	.align		4
.L_1633:
        /*0008*/ 	.byte	0x04, 0x17
        /*000a*/ 	.short	(.L_1635 - .L_1634)
.L_1634:
        /*000c*/ 	.word	0x00000000
        /*0010*/ 	.short	0x0009
        /*0012*/ 	.short	0x0040
        /*0014*/ 	.byte	0x00, 0xf0, 0x21, 0x00


	//----- nvinfo : EIATTR_KPARAM_INFO
	.align		4
.L_1635:
        /*0018*/ 	.byte	0x04, 0x17
        /*001a*/ 	.short	(.L_1637 - .L_1636)
.L_1636:
        /*001c*/ 	.word	0x00000000
        /*0020*/ 	.short	0x0008
        /*0022*/ 	.short	0x0038
        /*0024*/ 	.byte	0x00, 0xf5, 0x21, 0x00


	//----- nvinfo : EIATTR_KPARAM_INFO
	.align		4
.L_1637:
        /*0028*/ 	.byte	0x04, 0x17
        /*002a*/ 	.short	(.L_1639 - .L_1638)
.L_1638:
        /*002c*/ 	.word	0x00000000
        /*0030*/ 	.short	0x0007
        /*0032*/ 	.short	0x0030
        /*0034*/ 	.byte	0x00, 0xf0, 0x11, 0x00


	//----- nvinfo : EIATTR_KPARAM_INFO
	.align		4
.L_1639:
        /*0038*/ 	.byte	0x04, 0x17
        /*003a*/ 	.short	(.L_1641 - .L_1640)
.L_1640:
        /*003c*/ 	.word	0x00000000
        /*0040*/ 	.short	0x0006
        /*0042*/ 	.short	0x002c
        /*0044*/ 	.byte	0x00, 0xf0, 0x11, 0x00


	//----- nvinfo : EIATTR_KPARAM_INFO
	.align		4
.L_1641:
        /*0048*/ 	.byte	0x04, 0x17
        /*004a*/ 	.short	(.L_1643 - .L_1642)
.L_1642:
        /*004c*/ 	.word	0x00000000
        /*0050*/ 	.short	0x0005
        /*0052*/ 	.short	0x0028
        /*0054*/ 	.byte	0x00, 0xf0, 0x11, 0x00


	//----- nvinfo : EIATTR_KPARAM_INFO
	.align		4
.L_1643:
        /*0058*/ 	.byte	0x04, 0x17
        /*005a*/ 	.short	(.L_1645 - .L_1644)
.L_1644:
        /*005c*/ 	.word	0x00000000
        /*0060*/ 	.short	0x0004
        /*0062*/ 	.short	0x0020
        /*0064*/ 	.byte	0x00, 0xf5, 0x21, 0x00


	//----- nvinfo : EIATTR_KPARAM_INFO
	.align		4
.L_1645:
        /*0068*/ 	.byte	0x04, 0x17
        /*006a*/ 	.short	(.L_1647 - .L_1646)
.L_1646:
        /*006c*/ 	.word	0x00000000
        /*0070*/ 	.short	0x0003
        /*0072*/ 	.short	0x0018
        /*0074*/ 	.byte	0x00, 0xf5, 0x21, 0x00


	//----- nvinfo : EIATTR_KPARAM_INFO
	.align		4
.L_1647:
        /*0078*/ 	.byte	0x04, 0x17
        /*007a*/ 	.short	(.L_1649 - .L_1648)
.L_1648:
        /*007c*/ 	.word	0x00000000
        /*0080*/ 	.short	0x0002
        /*0082*/ 	.short	0x0010
        /*0084*/ 	.byte	0x00, 0xf5, 0x21, 0x00


	//----- nvinfo : EIATTR_KPARAM_INFO
	.align		4
.L_1649:
        /*0088*/ 	.byte	0x04, 0x17
        /*008a*/ 	.short	(.L_1651 - .L_1650)
.L_1650:
        /*008c*/ 	.word	0x00000000
        /*0090*/ 	.short	0x0001
        /*0092*/ 	.short	0x0008
        /*0094*/ 	.byte	0x00, 0xf5, 0x21, 0x00


	//----- nvinfo : EIATTR_KPARAM_INFO
	.align		4
.L_1651:
        /*0098*/ 	.byte	0x04, 0x17
        /*009a*/ 	.short	(.L_1653 - .L_1652)
.L_1652:
        /*009c*/ 	.word	0x00000000
        /*00a0*/ 	.short	0x0000
        /*00a2*/ 	.short	0x0000
        /*00a4*/ 	.byte	0x00, 0xf5, 0x21, 0x00


	//----- nvinfo : EIATTR_SPARSE_MMA_MASK
	.align		4
.L_1653:
        /*00a8*/ 	.byte	0x03, 0x50
        /*00aa*/ 	.short	0x0000


	//----- nvinfo : EIATTR_MAXREG_COUNT
	.align		4
        /*00ac*/ 	.byte	0x03, 0x1b
        /*00ae*/ 	.short	0x00ff


	//----- nvinfo : EIATTR_NUM_BARRIERS
	.align		4
        /*00b0*/ 	.byte	0x02, 0x4c
        /*00b2*/ 	.byte	0x01
	.zero		1


	//----- nvinfo : EIATTR_MERCURY_ISA_VERSION
	.align		4
        /*00b4*/ 	.byte	0x03, 0x5f
        /*00b6*/ 	.short	0x0101


	//----- nvinfo : EIATTR_UNUSED_LOAD_BYTE_OFFSET
	.align		4
        /*00b8*/ 	.byte	0x04, 0x44
        /*00ba*/ 	.short	(.L_1655 - .L_1654)


	//   ....[0]....
.L_1654:
        /*00bc*/ 	.word	0x000006d0
        /*00c0*/ 	.word	0x0000fff0


	//   ....[1]....
        /*00c4*/ 	.word	0x00000ba0
        /*00c8*/ 	.word	0x0000fff0


	//----- nvinfo : EIATTR_COOP_GROUP_MASK_REGIDS
	.align		4
.L_1655:
        /*00cc*/ 	.byte	0x04, 0x29
        /*00ce*/ 	.short	(.L_1657 - .L_1656)


	//   ....[0]....
.L_1656:
        /*00d0*/ 	.word	0xffffffff


	//   ....[1]....
        /*00d4*/ 	.word	0xffffffff


	//   ....[2]....
        /*00d8*/ 	.word	0xffffffff


	//   ....[3]....
        /*00dc*/ 	.word	0xffffffff


	//   ....[4]....
        /*00e0*/ 	.word	0xffffffff


	//   ....[5]....
        /*00e4*/ 	.word	0xffffffff


	//   ....[6]....
        /*00e8*/ 	.word	0xffffffff


	//   ....[7]....
        /*00ec*/ 	.word	0xffffffff


	//   ....[8]....
        /*00f0*/ 	.word	0xffffffff


	//   ....[9]....
        /*00f4*/ 	.word	0xffffffff


	//----- nvinfo : EIATTR_COOP_GROUP_INSTR_OFFSETS
	.align		4
.L_1657:
        /*00f8*/ 	.byte	0x04, 0x28
        /*00fa*/ 	.short	(.L_1659 - .L_1658)


	//   ....[0]....
.L_1658:
        /*00fc*/ 	.word	0x00000520


	//   ....[1]....
        /*0100*/ 	.word	0x00000550


	//   ....[2]....
        /*0104*/ 	.word	0x000005d0


	//   ....[3]....
        /*0108*/ 	.word	0x00000610


	//   ....[4]....
        /*010c*/ 	.word	0x00000630


	//   ....[5]....
        /*0110*/ 	.word	0x000009c0


	//   ....[6]....
        /*0114*/ 	.word	0x00000a20


	//   ....[7]....
        /*0118*/ 	.word	0x00000a70


	//   ....[8]....
        /*011c*/ 	.word	0x00000aa0


	//   ....[9]....
        /*0120*/ 	.word	0x00000ac0


	//----- nvinfo : EIATTR_VRC_CTA_INIT_COUNT
	.align		4
.L_1659:
        /*0124*/ 	.byte	0x02, 0x4a
	.zero		1
	.zero		1


	//----- nvinfo : EIATTR_EXIT_INSTR_OFFSETS
	.align		4
        /*0128*/ 	.byte	0x04, 0x1c
        /*012a*/ 	.short	(.L_1661 - .L_1660)


	//   ....[0]....
.L_1660:
        /*012c*/ 	.word	0x00003330


	//   ....[1]....
        /*0130*/ 	.word	0x00003760


	//   ....[2]....
        /*0134*/ 	.word	0x00003b30


	//   ....[3]....
        /*0138*/ 	.word	0x00003f00


	//   ....[4]....
        /*013c*/ 	.word	0x000042e0


	//----- nvinfo : EIATTR_CRS_STACK_SIZE
	.align		4
.L_1661:
        /*0140*/ 	.byte	0x04, 0x1e
        /*0142*/ 	.short	(.L_1663 - .L_1662)
.L_1662:
        /*0144*/ 	.word	0x00000000


	//----- nvinfo : EIATTR_CBANK_PARAM_SIZE
	.align		4
.L_1663:
        /*0148*/ 	.byte	0x03, 0x19
        /*014a*/ 	.short	0x0048


	//----- nvinfo : EIATTR_PARAM_CBANK
	.align		4
        /*014c*/ 	.byte	0x04, 0x0a
        /*014e*/ 	.short	(.L_1665 - .L_1664)
	.align		4
.L_1664:
        /*0150*/ 	.word	index@(.nv.constant0._ZN4vllm31rms_norm_per_block_quant_kernelIN3c104HalfEaLb0ELb0ELi64EEEvPT0_PfPKT_S8_PKffiiPS6_l)
        /*0154*/ 	.short	0x0380
        /*0156*/ 	.short	0x0048


	//----- nvinfo : EIATTR_SW_WAR
	.align		4
.L_1665:
        /*0158*/ 	.byte	0x04, 0x36
        /*015a*/ 	.short	(.L_1667 - .L_1666)
.L_1666:
        /*015c*/ 	.word	0x00000008
.L_1667:


//--------------------- .nv.info._ZN4vllm31rms_norm_per_block_quant_kernelIN3c104HalfENS1_13Float8_e4m3fnELb0ELb0ELi64EEEvPT0_PfPKT_S9_PKffiiPS7_l --------------------------
	.section	.nv.info._ZN4vllm31rms_norm_per_block_quant_kernelIN3c104HalfENS1_13Float8_e4m3fnELb0ELb0ELi64EEEvPT0_PfPKT_S9_PKffiiPS7_l,"",@"SHT_CUDA_INFO"
	.sectionflags	@""
	.align	4


	//----- nvinfo : EIATTR_CUDA_API_VERSION
	.align		4
        /*0000*/ 	.byte	0x04, 0x37
        /*0002*/ 	.short	(.L_1669 - .L_1668)
.L_1668:
        /*0004*/ 	.word	0x00000082


	//----- nvinfo : EIATTR_KPARAM_INFO
	.align		4
.L_1669:
        /*0008*/ 	.byte	0x04, 0x17
        /*000a*/ 	.short	(.L_1671 - .L_1670)
.L_1670:
        /*000c*/ 	.word	0x00000000
        /*0010*/ 	.short	0x0009
        /*0012*/ 	.short	0x0040
        /*0014*/ 	.byte	0x00, 0xf0, 0x21, 0x00


	//----- nvinfo : EIATTR_KPARAM_INFO
	.align		4
.L_1671:
        /*0018*/ 	.byte	0x04, 0x17
        /*001a*/ 	.short	(.L_1673 - .L_1672)
.L_1672:
        /*001c*/ 	.word	0x00000000
        /*0020*/ 	.short	0x0008
        /*0022*/ 	.short	0x0038
        /*0024*/ 	.byte	0x00, 0xf5, 0x21, 0x00


	//----- nvinfo : EIATTR_KPARAM_INFO
	.align		4
.L_1673:
        /*0028*/ 	.byte	0x04, 0x17
        /*002a*/ 	.short	(.L_1675 - .L_1674)
.L_1674:
        /*002c*/ 	.word	0x00000000
        /*0030*/ 	.short	0x0007
        /*0032*/ 	.short	0x0030
        /*0034*/ 	.byte	0x00, 0xf0, 0x11, 0x00


	//----- nvinfo : EIATTR_KPARAM_INFO
	.align		4
.L_1675:
        /*0038*/ 	.byte	0x04, 0x17
        /*003a*/ 	.short	(.L_1677 - .L_1676)
.L_1676:
        /*003c*/ 	.word	0x00000000
        /*0040*/ 	.short	0x0006
        /*0042*/ 	.short	0x002c
        /*0044*/ 	.byte	0x00, 0xf0, 0x11, 0x00


	//----- nvinfo : EIATTR_KPARAM_INFO
	.align		4
.L_1677:
        /*0048*/ 	.byte	0x04, 0x17
        /*004a*/ 	.short	(.L_1679 - .L_1678)
.L_1678:
        /*004c*/ 	.word	0x00000000
        /*0050*/ 	.short	0x0005
        /*0052*/ 	.short	0x0028
        /*0054*/ 	.byte	0x00, 0xf0, 0x11, 0x00


	//----- nvinfo : EIATTR_KPARAM_INFO
	.align		4
.L_1679:
        /*0058*/ 	.byte	0x04, 0x17
        /*005a*/ 	.short	(.L_1681 - .L_1680)
.L_1680:
        /*005c*/ 	.word	0x00000000
        /*0060*/ 	.short	0x0004
        /*0062*/ 	.short	0x0020
        /*0064*/ 	.byte	0x00, 0xf5, 0x21, 0x00


	//----- nvinfo : EIATTR_KPARAM_INFO
	.align		4
.L_1681:
        /*0068*/ 	.byte	0x04, 0x17
        /*006a*/ 	.short	(.L_1683 - .L_1682)
.L_1682:
        /*006c*/ 	.word	0x00000000
        /*0070*/ 	.short	0x0003
        /*0072*/ 	.short	0x0018
        /*0074*/ 	.byte	0x00, 0xf5, 0x21, 0x00


	//----- nvinfo : EIATTR_KPARAM_INFO
	.align		4
.L_1683:
        /*0078*/ 	.byte	0x04, 0x17
        /*007a*/ 	.short	(.L_1685 - .L_1684)
.L_1684:
        /*007c*/ 	.word	0x00000000
        /*0080*/ 	.short	0x0002
        /*0082*/ 	.short	0x0010
        /*0084*/ 	.byte	0x00, 0xf5, 0x21, 0x00


	//----- nvinfo : EIATTR_KPARAM_INFO
	.align		4
.L_1685:
        /*0088*/ 	.byte	0x04, 0x17
        /*008a*/ 	.short	(.L_1687 - .L_1686)
.L_1686:
        /*008c*/ 	.word	0x00000000
        /*0090*/ 	.short	0x0001
        /*0092*/ 	.short	0x0008
        /*0094*/ 	.byte	0x00, 0xf5, 0x21, 0x00


	//----- nvinfo : EIATTR_KPARAM_INFO
	.align		4
.L_1687:
        /*0098*/ 	.byte	0x04, 0x17
        /*009a*/ 	.short	(.L_1689 - .L_1688)
.L_1688:
        /*009c*/ 	.word	0x00000000
        /*00a0*/ 	.short	0x0000
        /*00a2*/ 	.short	0x0000
        /*00a4*/ 	.byte	0x00, 0xf5, 0x21, 0x00


	//----- nvinfo : EIATTR_SPARSE_MMA_MASK
	.align		4
.L_1689:
        /*00a8*/ 	.byte	0x03, 0x50
        /*00aa*/ 	.short	0x0000


	//----- nvinfo : EIATTR_MAXREG_COUNT
	.align		4
        /*00ac*/ 	.byte	0x03, 0x1b
        /*00ae*/ 	.short	0x00ff


	//----- nvinfo : EIATTR_NUM_BARRIERS
	.align		4
        /*00b0*/ 	.byte	0x02, 0x4c
        /*00b2*/ 	.byte	0x01
	.zero		1


	//----- nvinfo : EIATTR_MERCURY_ISA_VERSION
	.align		4
        /*00b4*/ 	.byte	0x03, 0x5f
        /*00b6*/ 	.short	0x0101


	//----- nvinfo : EIATTR_UNUSED_LOAD_BYTE_OFFSET
	.align		4
        /*00b8*/ 	.byte	0x04, 0x44
        /*00ba*/ 	.short	(.L_1691 - .L_1690)


	//   ....[0]....
.L_1690:
        /*00bc*/ 	.word	0x000006d0
        /*00c0*/ 	.word	0x0000fff0


	//   ....[1]....
        /*00c4*/ 	.word	0x00000ba0
        /*00c8*/ 	.word	0x0000fff0


	//----- nvinfo : EIATTR_COOP_GROUP_MASK_REGIDS
	.align		4
.L_1691:
        /*00cc*/ 	.byte	0x04, 0x29
        /*00ce*/ 	.short	(.L_1693 - .L_1692)


	//   ....[0]....
.L_1692:
        /*00d0*/ 	.word	0xffffffff


	//   ....[1]....
        /*00d4*/ 	.word	0xffffffff


	//   ....[2]....
        /*00d8*/ 	.word	0xffffffff


	//   ....[3]....
        /*00dc*/ 	.word	0xffffffff


	//   ....[4]....
        /*00e0*/ 	.word	0xffffffff


	//   ....[5]....
        /*00e4*/ 	.word	0xffffffff


	//   ....[6]....
        /*00e8*/ 	.word	0xffffffff


	//   ....[7]....
        /*00ec*/ 	.word	0xffffffff


	//   ....[8]....
        /*00f0*/ 	.word	0xffffffff


	//   ....[9]....
        /*00f4*/ 	.word	0xffffffff


	//----- nvinfo : EIATTR_COOP_GROUP_INSTR_OFFSETS
	.align		4
.L_1693:
        /*00f8*/ 	.byte	0x04, 0x28
        /*00fa*/ 	.short	(.L_1695 - .L_1694)


	//   ....[0]....
.L_1694:
        /*00fc*/ 	.word	0x00000520


	//   ....[1]....
        /*0100*/ 	.word	0x00000550


	//   ....[2]....
        /*0104*/ 	.word	0x000005d0


	//   ....[3]....
        /*0108*/ 	.word	0x00000610


	//   ....[4]....
        /*010c*/ 	.word	0x00000630


	//   ....[5]....
        /*0110*/ 	.word	0x000009c0


	//   ....[6]....
        /*0114*/ 	.word	0x00000a20


	//   ....[7]....
        /*0118*/ 	.word	0x00000a70


	//   ....[8]....
        /*011c*/ 	.word	0x00000aa0


	//   ....[9]....
        /*0120*/ 	.word	0x00000ac0


	//----- nvinfo : EIATTR_VRC_CTA_INIT_COUNT
	.align		4
.L_1695:
        /*0124*/ 	.byte	0x02, 0x4a
	.zero		1
	.zero		1


	//----- nvinfo : EIATTR_EXIT_INSTR_OFFSETS
	.align		4
        /*0128*/ 	.byte	0x04, 0x1c
        /*012a*/ 	.short	(.L_1697 - .L_1696)


	//   ....[0]....
.L_1696:
        /*012c*/ 	.word	0x00003330


	//   ....[1]....
        /*0130*/ 	.word	0x00003b20


	//   ....[2]....
        /*0134*/ 	.word	0x000042b0


	//   ....[3]....
        /*0138*/ 	.word	0x00004a40


	//   ....[4]....
        /*013c*/ 	.word	0x000051e0


	//----- nvinfo : EIATTR_CRS_STACK_SIZE
	.align		4
.L_1697:
        /*0140*/ 	.byte	0x04, 0x1e
        /*0142*/ 	.short	(.L_1699 - .L_1698)
.L_1698:
        /*0144*/ 	.word	0x00000000


	//----- nvinfo : EIATTR_CBANK_PARAM_SIZE
	.align		4
.L_1699:
        /*0148*/ 	.byte	0x03, 0x19
        /*014a*/ 	.short	0x0048


	//----- nvinfo : EIATTR_PARAM_CBANK
	.align		4
        /*014c*/ 	.byte	0x04, 0x0a
        /*014e*/ 	.short	(.L_1701 - .L_1700)
	.align		4
.L_1700:
        /*0150*/ 	.word	index@(.nv.constant0._ZN4vllm31rms_norm_per_block_quant_kernelIN3c104HalfENS1_13Float8_e4m3fnELb0ELb0ELi64EEEvPT0_PfPKT_S9_PKffiiPS7_l)
        /*0154*/ 	.short	0x0380
        /*0156*/ 	.short	0x0048


	//----- nvinfo : EIATTR_SW_WAR
	.align		4
.L_1701:
        /*0158*/ 	.byte	0x04, 0x36
        /*015a*/ 	.short	(.L_1703 - .L_1702)
.L_1702:
        /*015c*/ 	.word	0x00000008
.L_1703:


//--------------------- .nv.info._ZN4vllm31rms_norm_per_block_quant_kernelIN3c104HalfEaLb0ELb1ELi64EEEvPT0_PfPKT_S8_PKffiiPS6_l --------------------------
	.section	.nv.info._ZN4vllm31rms_norm_per_block_quant_kernelIN3c104HalfEaLb0ELb1ELi64EEEvPT0_PfPKT_S8_PKffiiPS6_l,"",@"SHT_CUDA_INFO"
	.sectionflags	@""
	.align	4


	//----- nvinfo : EIATTR_CUDA_API_VERSION
	.align		4
        /*0000*/ 	.byte	0x04, 0x37
        /*0002*/ 	.short	(.L_1705 - .L_1704)
.L_1704:
        /*0004*/ 	.word	0x00000082


	//----- nvinfo : EIATTR_KPARAM_INFO
	.align		4
.L_1705:
        /*0008*/ 	.byte	0x04, 0x17
        /*000a*/ 	.short	(.L_1707 - .L_1706)
.L_1706:
        /*000c*/ 	.word	0x00000000
        /*0010*/ 	.short	0x0009
        /*0012*/ 	.short	0x0040
        /*0014*/ 	.byte	0x00, 0xf0, 0x21, 0x00


	//----- nvinfo : EIATTR_KPARAM_INFO
	.align		4
.L_1707:
        /*0018*/ 	.byte	0x04, 0x17
        /*001a*/ 	.short	(.L_1709 - .L_1708)
.L_1708:
        /*001c*/ 	.word	0x00000000
        /*0020*/ 	.short	0x0008
        /*0022*/ 	.short	0x0038
        /*0024*/ 	.byte	0x00, 0xf5, 0x21, 0x00


	//----- nvinfo : EIATTR_KPARAM_INFO
	.align		4
.L_1709:
        /*0028*/ 	.byte	0x04, 0x17
        /*002a*/ 	.short	(.L_1711 - .L_1710)
.L_1710:
        /*002c*/ 	.word	0x00000000
        /*0030*/ 	.short	0x0007
        /*0032*/ 	.short	0x0030
        /*0034*/ 	.byte	0x00, 0xf0, 0x11, 0x00


	//----- nvinfo : EIATTR_KPARAM_INFO
	.align		4
.L_1711:
        /*0038*/ 	.byte	0x04, 0x17
        /*003a*/ 	.short	(.L_1713 - .L_1712)
.L_1712:
        /*003c*/ 	.word	0x00000000
        /*0040*/ 	.short	0x0006
        /*0042*/ 	.short	0x002c
        /*0044*/ 	.byte	0x00, 0xf0, 0x11, 0x00


	//----- nvinfo : EIATTR_KPARAM_INFO
	.align		4
.L_1713:
        /*0048*/ 	.byte	0x04, 0x17
        /*004a*/ 	.short	(.L_1715 - .L_1714)
.L_1714:
        /*004c*/ 	.word	0x00000000
        /*0050*/ 	.short	0x0005
        /*0052*/ 	.short	0x0028
        /*0054*/ 	.byte	0x00, 0xf0, 0x11, 0x00


	//----- nvinfo : EIATTR_KPARAM_INFO
	.align		4
.L_1715:
        /*0058*/ 	.byte	0x04, 0x17
        /*005a*/ 	.short	(.L_1717 - .L_1716)
.L_1716:
        /*005c*/ 	.word	0x00000000
        /*0060*/ 	.short	0x0004
        /*0062*/ 	.short	0x0020
        /*0064*/ 	.byte	0x00, 0xf5, 0x21, 0x00


	//----- nvinfo : EIATTR_KPARAM_INFO
	.align		4
.L_1717:
        /*0068*/ 	.byte	0x04, 0x17
        /*006a*/ 	.short	(.L_1719 - .L_1718)
.L_1718:
        /*006c*/ 	.word	0x00000000
        /*0070*/ 	.short	0x0003
        /*0072*/ 	.short	0x0018
        /*0074*/ 	.byte	0x00, 0xf5, 0x21, 0x00


	//----- nvinfo : EIATTR_KPARAM_INFO
	.align		4
.L_1719:
        /*0078*/ 	.byte	0x04, 0x17
        /*007a*/ 	.short	(.L_1721 - .L_1720)
.L_1720:
        /*007c*/ 	.word	0x00000000
        /*0080*/ 	.short	0x0002
        /*0082*/ 	.short	0x0010
        /*0084*/ 	.byte	0x00, 0xf5, 0x21, 0x00


	//----- nvinfo : EIATTR_KPARAM_INFO
	.align		4
.L_1721:
        /*0088*/ 	.byte	0x04, 0x17
        /*008a*/ 	.short	(.L_1723 - .L_1722)
.L_1722:
        /*008c*/ 	.word	0x00000000
        /*0090*/ 	.short	0x0001
        /*0092*/ 	.short	0x0008
        /*0094*/ 	.byte	0x00, 0xf5, 0x21, 0x00


	//----- nvinfo : EIATTR_KPARAM_INFO
	.align		4
.L_1723:
        /*0098*/ 	.byte	0x04, 0x17
        /*009a*/ 	.short	(.L_1725 - .L_1724)
.L_1724:
        /*009c*/ 	.word	0x00000000
        /*00a0*/ 	.short	0x0000
        /*00a2*/ 	.short	0x0000
        /*00a4*/ 	.byte	0x00, 0xf5, 0x21, 0x00


	//----- nvinfo : EIATTR_SPARSE_MMA_MASK
	.align		4
.L_1725:
        /*00a8*/ 	.byte	0x03, 0x50
        /*00aa*/ 	.short	0x0000


	//----- nvinfo : EIATTR_MAXREG_COUNT
	.align		4
        /*00ac*/ 	.byte	0x03, 0x1b
        /*00ae*/ 	.short	0x00ff


	//----- nvinfo : EIATTR_NUM_BARRIERS
	.align		4
        /*00b0*/ 	.byte	0x02, 0x4c
        /*00b2*/ 	.byte	0x01
	.zero		1


	//----- nvinfo : EIATTR_MERCURY_ISA_VERSION
	.align		4
        /*00b4*/ 	.byte	0x03, 0x5f
        /*00b6*/ 	.short	0x0101


	//----- nvinfo : EIATTR_UNUSED_LOAD_BYTE_OFFSET
	.align		4
        /*00b8*/ 	.byte	0x04, 0x44
        /*00ba*/ 	.short	(.L_1727 - .L_1726)


	//   ....[0]....
.L_1726:
        /*00bc*/ 	.word	0x000006d0
        /*00c0*/ 	.word	0x0000fff0


	//   ....[1]....
        /*00c4*/ 	.word	0x00000bb0
        /*00c8*/ 	.word	0x0000fff0


	//----- nvinfo : EIATTR_COOP_GROUP_MASK_REGIDS
	.align		4
.L_1727:
        /*00cc*/ 	.byte	0x04, 0x29
        /*00ce*/ 	.short	(.L_1729 - .L_1728)


	//   ....[0]....
.L_1728:
        /*00d0*/ 	.word	0xffffffff


	//   ....[1]....
        /*00d4*/ 	.word	0xffffffff


	//   ....[2]....
        /*00d8*/ 	.word	0xffffffff


	//   ....[3]....
        /*00dc*/ 	.word	0xffffffff


	//   ....[4]....
        /*00e0*/ 	.word	0xffffffff


	//   ....[5]....
        /*00e4*/ 	.word	0xffffffff


	//   ....[6]....
        /*00e8*/ 	.word	0xffffffff


	//   ....[7]....
        /*00ec*/ 	.word	0xffffffff


	//   ....[8]....
        /*00f0*/ 	.word	0xffffffff


	//   ....[9]....
        /*00f4*/ 	.word	0xffffffff


	//----- nvinfo : EIATTR_COOP_GROUP_INSTR_OFFSETS
	.align		4
.L_1729:
        /*00f8*/ 	.byte	0x04, 0x28
        /*00fa*/ 	.short	(.L_1731 - .L_1730)


	//   ....[0]....
.L_1730:
        /*00fc*/ 	.word	0x00000520


	//   ....[1]....
        /*0100*/ 	.word	0x00000550


	//   ....[2]....
        /*0104*/ 	.word	0x000005c0


	//   ....[3]....
        /*0108*/ 	.word	0x00000610


	//   ....[4]....
        /*010c*/ 	.word	0x00000630


	//   ....[5]....
        /*0110*/ 	.word	0x000009c0


	//   ....[6]....
        /*0114*/ 	.word	0x00000a10


	//   ....[7]....
        /*0118*/ 	.word	0x00000a60


	//   ....[8]....
        /*011c*/ 	.word	0x00000aa0


	//   ....[9]....
        /*0120*/ 	.word	0x00000ac0


	//----- nvinfo : EIATTR_VRC_CTA_INIT_COUNT
	.align		4
.L_1731:
        /*0124*/ 	.byte	0x02, 0x4a
	.zero		1
	.zero		1


	//----- nvinfo : EIATTR_EXIT_INSTR_OFFSETS
	.align		4
        /*0128*/ 	.byte	0x04, 0x1c
        /*012a*/ 	.short	(.L_1733 - .L_1732)


	//   ....[0]....
.L_1732:
        /*012c*/ 	.word	0x00003600


	//   ....[1]....
        /*0130*/ 	.word	0x00003c50


	//   ....[2]....
        /*0134*/ 	.word	0x00004030


	//   ....[3]....
        /*0138*/ 	.word	0x00004410


	//   ....[4]....
        /*013c*/ 	.word	0x00004800


	//----- nvinfo : EIATTR_CRS_STACK_SIZE
	.align		4
.L_1733:
        /*0140*/ 	.byte	0x04, 0x1e
        /*0142*/ 	.short	(.L_1735 - .L_1734)
.L_1734:
        /*0144*/ 	.word	0x00000000


	//----- nvinfo : EIATTR_CBANK_PARAM_SIZE
	.align		4
.L_1735:
        /*0148*/ 	.byte	0x03, 0x19
        /*014a*/ 	.short	0x0048


	//----- nvinfo : EIATTR_PARAM_CBANK
	.align		4
        /*014c*/ 	.byte	0x04, 0x0a
        /*014e*/ 	.short	(.L_1737 - .L_1736)
	.align		4
.L_1736:
        /*0150*/ 	.word	index@(.nv.constant0._ZN4vllm31rms_norm_per_block_quant_kernelIN3c104HalfEaLb0ELb1ELi64EEEvPT0_PfPKT_S8_PKffiiPS6_l)
        /*0154*/ 	.short	0x0380
        /*0156*/ 	.short	0x0048


	//----- nvinfo : EIATTR_SW_WAR
	.align		4
.L_1737:
        /*0158*/ 	.byte	0x04, 0x36
        /*015a*/ 	.short	(.L_1739 - .L_1738)
.L_1738:
        /*015c*/ 	.word	0x00000008
.L_1739:


//--------------------- .nv.info._ZN4vllm31rms_norm_per_block_quant_kernelIN3c104HalfENS1_13Float8_e4m3fnELb0ELb1ELi64EEEvPT0_PfPKT_S9_PKffiiPS7_l --------------------------
	.section	.nv.info._ZN4vllm31rms_norm_per_block_quant_kernelIN3c104HalfENS1_13Float8_e4m3fnELb0ELb1ELi64EEEvPT0_PfPKT_S9_PKffiiPS7_l,"",@"SHT_CUDA_INFO"
	.sectionflags	@""
	.align	4


	//----- nvinfo : EIATTR_CUDA_API_VERSION
	.align		4
        /*0000*/ 	.byte	0x04, 0x37
        /*0002*/ 	.short	(.L_1741 - .L_1740)
.L_1740:
        /*0004*/ 	.word	0x00000082


	//----- nvinfo : EIATTR_KPARAM_INFO
	.align		4
.L_1741:
        /*0008*/ 	.byte	0x04, 0x17
        /*000a*/ 	.short	(.L_1743 - .L_1742)
.L_1742:
        /*000c*/ 	.word	0x00000000
        /*0010*/ 	.short	0x0009
        /*0012*/ 	.short	0x0040
        /*0014*/ 	.byte	0x00, 0xf0, 0x21, 0x00


	//----- nvinfo : EIATTR_KPARAM_INFO
	.align		4
.L_1743:
        /*0018*/ 	.byte	0x04, 0x17
        /*001a*/ 	.short	(.L_1745 - .L_1744)
.L_1744:
        /*001c*/ 	.word	0x00000000
        /*0020*/ 	.short	0x0008
        /*0022*/ 	.short	0x0038
        /*0024*/ 	.byte	0x00, 0xf5, 0x21, 0x00


	//----- nvinfo : EIATTR_KPARAM_INFO
	.align		4
.L_1745:
        /*0028*/ 	.byte	0x04, 0x17
        /*002a*/ 	.short	(.L_1747 - .L_1746)
.L_1746:
        /*002c*/ 	.word	0x00000000
        /*0030*/ 	.short	0x0007
        /*0032*/ 	.short	0x0030
        /*0034*/ 	.byte	0x00, 0xf0, 0x11, 0x00


	//----- nvinfo : EIATTR_KPARAM_INFO
	.align		4
.L_1747:
        /*0038*/ 	.byte	0x04, 0x17
        /*003a*/ 	.short	(.L_1749 - .L_1748)
.L_1748:
        /*003c*/ 	.word	0x00000000
        /*0040*/ 	.short	0x0006
        /*0042*/ 	.short	0x002c
        /*0044*/ 	.byte	0x00, 0xf0, 0x11, 0x00


	//----- nvinfo : EIATTR_KPARAM_INFO
	.align		4
.L_1749:
        /*0048*/ 	.byte	0x04, 0x17
        /*004a*/ 	.short	(.L_1751 - .L_1750)
.L_1750:
        /*004c*/ 	.word	0x00000000
        /*0050*/ 	.short	0x0005
        /*0052*/ 	.short	0x0028
        /*0054*/ 	.byte	0x00, 0xf0, 0x11, 0x00


	//----- nvinfo : EIATTR_KPARAM_INFO
	.align		4
.L_1751:
        /*0058*/ 	.byte	0x04, 0x17
        /*005a*/ 	.short	(.L_1753 - .L_1752)
.L_1752:
        /*005c*/ 	.word	0x00000000
        /*0060*/ 	.short	0x0004
        /*0062*/ 	.short	0x0020
        /*0064*/ 	.byte	0x00, 0xf5, 0x21, 0x00


	//----- nvinfo : EIATTR_KPARAM_INFO
	.align		4
.L_1753:
        /*0068*/ 	.byte	0x04, 0x17
        /*006a*/ 	.short	(.L_1755 - .L_1754)
.L_1754:
        /*006c*/ 	.word	0x00000000
        /*0070*/ 	.short	0x0003
        /*0072*/ 	.short	0x0018
        /*0074*/ 	.byte	0x00, 0xf5, 0x21, 0x00


	//----- nvinfo : EIATTR_KPARAM_INFO
	.align		4
.L_1755:
        /*0078*/ 	.byte	0x04, 0x17
        /*007a*/ 	.short	(.L_1757 - .L_1756)
.L_1756:
        /*007c*/ 	.word	0x00000000
        /*0080*/ 	.short	0x0002
        /*0082*/ 	.short	0x0010
        /*0084*/ 	.byte	0x00, 0xf5, 0x21, 0x00


	//----- nvinfo : EIATTR_KPARAM_INFO
	.align		4
.L_1757:
        /*0088*/ 	.byte	0x04, 0x17
        /*008a*/ 	.short	(.L_1759 - .L_1758)
.L_1758:
        /*008c*/ 	.word	0x00000000
        /*0090*/ 	.short	0x0001
        /*0092*/ 	.short	0x0008
        /*0094*/ 	.byte	0x00, 0xf5, 0x21, 0x00


	//----- nvinfo : EIATTR_KPARAM_INFO
	.align		4
.L_1759:
        /*0098*/ 	.byte	0x04, 0x17
        /*009a*/ 	.short	(.L_1761 - .L_1760)
.L_1760:
        /*009c*/ 	.word	0x00000000
        /*00a0*/ 	.short	0x0000
        /*00a2*/ 	.short	0x0000
        /*00a4*/ 	.byte	0x00, 0xf5, 0x21, 0x00


	//----- nvinfo : EIATTR_SPARSE_MMA_MASK
	.align		4
.L_1761:
        /*00a8*/ 	.byte	0x03, 0x50
        /*00aa*/ 	.short	0x0000


	//----- nvinfo : EIATTR_MAXREG_COUNT
	.align		4
        /*00ac*/ 	.byte	0x03, 0x1b
        /*00ae*/ 	.short	0x00ff


	//----- nvinfo : EIATTR_NUM_BARRIERS
	.align		4
        /*00b0*/ 	.byte	0x02, 0x4c
        /*00b2*/ 	.byte	0x01
	.zero		1


	//----- nvinfo : EIATTR_MERCURY_ISA_VERSION
	.align		4
        /*00b4*/ 	.byte	0x03, 0x5f
        /*00b6*/ 	.short	0x0101


	//----- nvinfo : EIATTR_UNUSED_LOAD_BYTE_OFFSET
	.align		4
        /*00b8*/ 	.byte	0x04, 0x44
        /*00ba*/ 	.short	(.L_1763 - .L_1762)


	//   ....[0]....
.L_1762:
        /*00bc*/ 	.word	0x000006d0
        /*00c0*/ 	.word	0x0000fff0


	//   ....[1]....
        /*00c4*/ 	.word	0x00000bb0
        /*00c8*/ 	.word	0x0000fff0


	//----- nvinfo : EIATTR_COOP_GROUP_MASK_REGIDS
	.align		4
.L_1763:
        /*00cc*/ 	.byte	0x04, 0x29
        /*00ce*/ 	.short	(.L_1765 - .L_1764)


	//   ....[0]....
.L_1764:
        /*00d0*/ 	.word	0xffffffff


	//   ....[1]....
        /*00d4*/ 	.word	0xffffffff


	//   ....[2]....
        /*00d8*/ 	.word	0xffffffff


	//   ....[3]....
        /*00dc*/ 	.word	0xffffffff


	//   ....[4]....
        /*00e0*/ 	.word	0xffffffff


	//   ....[5]....
        /*00e4*/ 	.word	0xffffffff


	//   ....[6]....
        /*00e8*/ 	.word	0xffffffff


	//   ....[7]....
        /*00ec*/ 	.word	0xffffffff


	//   ....[8]....
        /*00f0*/ 	.word	0xffffffff


	//   ....[9]....
        /*00f4*/ 	.word	0xffffffff


	//----- nvinfo : EIATTR_COOP_GROUP_INSTR_OFFSETS
	.align		4
.L_1765:
        /*00f8*/ 	.byte	0x04, 0x28
        /*00fa*/ 	.short	(.L_1767 - .L_1766)


	//   ....[0]....
.L_1766:
        /*00fc*/ 	.word	0x00000520


	//   ....[1]....
        /*0100*/ 	.word	0x00000550


	//   ....[2]....
        /*0104*/ 	.word	0x000005c0


	//   ....[3]....
        /*0108*/ 	.word	0x00000610


	//   ....[4]....
        /*010c*/ 	.word	0x00000630


	//   ....[5]....
        /*0110*/ 	.word	0x000009c0


	//   ....[6]....
        /*0114*/ 	.word	0x00000a10


	//   ....[7]....
        /*0118*/ 	.word	0x00000a60


	//   ....[8]....
        /*011c*/ 	.word	0x00000aa0


	//   ....[9]....
        /*0120*/ 	.word	0x00000ac0


	//----- nvinfo : EIATTR_VRC_CTA_INIT_COUNT
	.align		4
.L_1767:
        /*0124*/ 	.byte	0x02, 0x4a
	.zero		1
	.zero		1


	//----- nvinfo : EIATTR_EXIT_INSTR_OFFSETS
	.align		4
        /*0128*/ 	.byte	0x04, 0x1c
        /*012a*/ 	.short	(.L_1769 - .L_1768)


	//   ....[0]....
.L_1768:
        /*012c*/ 	.word	0x00003600


	//   ....[1]....
        /*0130*/ 	.word	0x00004010


	//   ....[2]....
        /*0134*/ 	.word	0x000047b0


	//   ....[3]....
        /*0138*/ 	.word	0x00004f50


	//   ....[4]....
        /*013c*/ 	.word	0x00005700


	//----- nvinfo : EIATTR_CRS_STACK_SIZE
	.align		4
.L_1769:
        /*0140*/ 	.byte	0x04, 0x1e
        /*0142*/ 	.short	(.L_1771 - .L_1770)
.L_1770:
        /*0144*/ 	.word	0x00000000


	//----- nvinfo : EIATTR_CBANK_PARAM_SIZE
	.align		4
.L_1771:
        /*0148*/ 	.byte	0x03, 0x19
        /*014a*/ 	.short	0x0048


	//----- nvinfo : EIATTR_PARAM_CBANK
	.align		4
        /*014c*/ 	.byte	0x04, 0x0a
        /*014e*/ 	.short	(.L_1773 - .L_1772)
	.align		4
.L_1772:
        /*0150*/ 	.word	index@(.nv.constant0._ZN4vllm31rms_norm_per_block_quant_kernelIN3c104HalfENS1_13Float8_e4m3fnELb0ELb1ELi64EEEvPT0_PfPKT_S9_PKffiiPS7_l)
        /*0154*/ 	.short	0x0380
        /*0156*/ 	.short	0x0048


	//----- nvinfo : EIATTR_SW_WAR
	.align		4
.L_1773:
        /*0158*/ 	.byte	0x04, 0x36
        /*015a*/ 	.short	(.L_1775 - .L_1774)
.L_1774:
        /*015c*/ 	.word	0x00000008
.L_1775:


//--------------------- .nv.info._ZN4vllm31rms_norm_per_block_quant_kernelIN3c104HalfEaLb1ELb0ELi64EEEvPT0_PfPKT_S8_PKffiiPS6_l --------------------------
	.section	.nv.info._ZN4vllm31rms_norm_per_block_quant_kernelIN3c104HalfEaLb1ELb0ELi64EEEvPT0_PfPKT_S8_PKffiiPS6_l,"",@"SHT_CUDA_INFO"
	.sectionflags	@""
	.align	4


	//----- nvinfo : EIATTR_CUDA_API_VERSION
	.align		4
        /*0000*/ 	.byte	0x04, 0x37
        /*0002*/ 	.short	(.L_1777 - .L_1776)
.L_1776:
        /*0004*/ 	.word	0x00000082


	//----- nvinfo : EIATTR_KPARAM_INFO
	.align		4
.L_1777:
        /*0008*/ 	.byte	0x04, 0x17
        /*000a*/ 	.short	(.L_1779 - .L_1778)
.L_1778:
        /*000c*/ 	.word	0x00000000
        /*0010*/ 	.short	0x0009
        /*0012*/ 	.short	0x0040
        /*0014*/ 	.byte	0x00, 0xf0, 0x21, 0x00


	//----- nvinfo : EIATTR_KPARAM_INFO
	.align		4
.L_1779:
        /*0018*/ 	.byte	0x04, 0x17
        /*001a*/ 	.short	(.L_1781 - .L_1780)
.L_1780:
        /*001c*/ 	.word	0x00000000
        /*0020*/ 	.short	0x0008
        /*0022*/ 	.short	0x0038
        /*0024*/ 	.byte	0x00, 0xf5, 0x21, 0x00


	//----- nvinfo : EIATTR_KPARAM_INFO
	.align		4
.L_1781:
        /*0028*/ 	.byte	0x04, 0x17
        /*002a*/ 	.short	(.L_1783 - .L_1782)
.L_1782:
        /*002c*/ 	.word	0x00000000
        /*0030*/ 	.short	0x0007
        /*0032*/ 	.short	0x0030
        /*0034*/ 	.byte	0x00, 0xf0, 0x11, 0x00


	//----- nvinfo : EIATTR_KPARAM_INFO
	.align		4
.L_1783:
        /*0038*/ 	.byte	0x04, 0x17
        /*003a*/ 	.short	(.L_1785 - .L_1784)
.L_1784:
        /*003c*/ 	.word	0x00000000
        /*0040*/ 	.short	0x0006
        /*0042*/ 	.short	0x002c
        /*0044*/ 	.byte	0x00, 0xf0, 0x11, 0x00


	//----- nvinfo : EIATTR_KPARAM_INFO
	.align		4
.L_1785:
        /*0048*/ 	.byte	0x04, 0x17
        /*004a*/ 	.short	(.L_1787 - .L_1786)
.L_1786:
        /*004c*/ 	.word	0x00000000
        /*0050*/ 	.short	0x0005
        /*0052*/ 	.short	0x0028
        /*0054*/ 	.byte	0x00, 0xf0, 0x11, 0x00


	//----- nvinfo : EIATTR_KPARAM_INFO
	.align		4
.L_1787:
        /*0058*/ 	.byte	0x04, 0x17
        /*005a*/ 	.short	(.L_1789 - .L_1788)
.L_1788:
        /*005c*/ 	.word	0x00000000
        /*0060*/ 	.short	0x0004
        /*0062*/ 	.short	0x0020
        /*0064*/ 	.byte	0x00, 0xf5, 0x21, 0x00


	//----- nvinfo : EIATTR_KPARAM_INFO
	.align		4
.L_1789:
        /*0068*/ 	.byte	0x04, 0x17
        /*006a*/ 	.short	(.L_1791 - .L_1790)
.L_1790:
        /*006c*/ 	.word	0x00000000
        /*0070*/ 	.short	0x0003
        /*0072*/ 	.short	0x0018
        /*0074*/ 	.byte	0x00, 0xf5, 0x21, 0x00


	//----- nvinfo : EIATTR_KPARAM_INFO
	.align		4
.L_1791:
        /*0078*/ 	.byte	0x04, 0x17
        /*007a*/ 	.short	(.L_1793 - .L_1792)
.L_1792:
        /*007c*/ 	.word	0x00000000
        /*0080*/ 	.short	0x0002
        /*0082*/ 	.short	0x0010
        /*0084*/ 	.byte	0x00, 0xf5, 0x21, 0x00


	//----- nvinfo : EIATTR_KPARAM_INFO
	.align		4
.L_1793:
        /*0088*/ 	.byte	0x04, 0x17
        /*008a*/ 	.short	(.L_1795 - .L_1794)
.L_1794:
        /*008c*/ 	.word	0x00000000
        /*0090*/ 	.short	0x0001
        /*0092*/ 	.short	0x0008
        /*0094*/ 	.byte	0x00, 0xf5, 0x21, 0x00


	//----- nvinfo : EIATTR_KPARAM_INFO
	.align		4
.L_1795:
        /*0098*/ 	.byte	0x04, 0x17
        /*009a*/ 	.short	(.L_1797 - .L_1796)
.L_1796:
        /*009c*/ 	.word	0x00000000
        /*00a0*/ 	.short	0x0000
        /*00a2*/ 	.short	0x0000
        /*00a4*/ 	.byte	0x00, 0xf5, 0x21, 0x00


	//----- nvinfo : EIATTR_SPARSE_MMA_MASK
	.align		4
.L_1797:
        /*00a8*/ 	.byte	0x03, 0x50
        /*00aa*/ 	.short	0x0000


	//----- nvinfo : EIATTR_MAXREG_COUNT
	.align		4
        /*00ac*/ 	.byte	0x03, 0x1b
        /*00ae*/ 	.short	0x00ff


	//----- nvinfo : EIATTR_NUM_BARRIERS
	.align		4
        /*00b0*/ 	.byte	0x02, 0x4c
        /*00b2*/ 	.byte	0x01
	.zero		1


	//----- nvinfo : EIATTR_MERCURY_ISA_VERSION
	.align		4
        /*00b4*/ 	.byte	0x03, 0x5f
        /*00b6*/ 	.short	0x0101


	//----- nvinfo : EIATTR_UNUSED_LOAD_BYTE_OFFSET
	.align		4
        /*00b8*/ 	.byte	0x04, 0x44
        /*00ba*/ 	.short	(.L_1799 - .L_1798)


	//   ....[0]....
.L_1798:
        /*00bc*/ 	.word	0x00000a00
        /*00c0*/ 	.word	0x0000fff0


	//   ....[1]....
        /*00c4*/ 	.word	0x00000ee0
        /*00c8*/ 	.word	0x0000fff0


	//----- nvinfo : EIATTR_COOP_GROUP_MASK_REGIDS
	.align		4
.L_1799:
        /*00cc*/ 	.byte	0x04, 0x29
        /*00ce*/ 	.short	(.L_1801 - .L_1800)


	//   ....[0]....
.L_1800:
        /*00d0*/ 	.word	0xffffffff


	//   ....[1]....
        /*00d4*/ 	.word	0xffffffff


	//   ....[2]....
        /*00d8*/ 	.word	0xffffffff


	//   ....[3]....
        /*00dc*/ 	.word	0xffffffff


	//   ....[4]....
        /*00e0*/ 	.word	0xffffffff


	//   ....[5]....
        /*00e4*/ 	.word	0xffffffff


	//   ....[6]....
        /*00e8*/ 	.word	0xffffffff


	//   ....[7]....
        /*00ec*/ 	.word	0xffffffff


	//   ....[8]....
        /*00f0*/ 	.word	0xffffffff


	//   ....[9]....
        /*00f4*/ 	.word	0xffffffff


	//----- nvinfo : EIATTR_COOP_GROUP_INSTR_OFFSETS
	.align		4
.L_1801:
        /*00f8*/ 	.byte	0x04, 0x28
        /*00fa*/ 	.short	(.L_1803 - .L_1802)


	//   ....[0]....
.L_1802:
        /*00fc*/ 	.word	0x00000850


	//   ....[1]....
        /*0100*/ 	.word	0x00000880


	//   ....[2]....
        /*0104*/ 	.word	0x000008f0


	//   ....[3]....
        /*0108*/ 	.word	0x00000940


	//   ....[4]....
        /*010c*/ 	.word	0x00000960


	//   ....[5]....
        /*0110*/ 	.word	0x00000cf0


	//   ....[6]....
        /*0114*/ 	.word	0x00000d40


	//   ....[7]....
        /*0118*/ 	.word	0x00000d90


	//   ....[8]....
        /*011c*/ 	.word	0x00000dd0


	//   ....[9]....
        /*0120*/ 	.word	0x00000df0


	//----- nvinfo : EIATTR_VRC_CTA_INIT_COUNT
	.align		4
.L_1803:
        /*0124*/ 	.byte	0x02, 0x4a
	.zero		1
	.zero		1


	//----- nvinfo : EIATTR_EXIT_INSTR_OFFSETS
	.align		4
        /*0128*/ 	.byte	0x04, 0x1c
        /*012a*/ 	.short	(.L_1805 - .L_1804)


	//   ....[0]....
.L_1804:
        /*012c*/ 	.word	0x00003a30


	//   ....[1]....
        /*0130*/ 	.word	0x00003f30


	//   ....[2]....
        /*0134*/ 	.word	0x000043e0


	//   ....[3]....
        /*0138*/ 	.word	0x00004890


	//   ....[4]....
        /*013c*/ 	.word	0x00004d50


	//----- nvinfo : EIATTR_CRS_STACK_SIZE
	.align		4
.L_1805:
        /*0140*/ 	.byte	0x04, 0x1e
        /*0142*/ 	.short	(.L_1807 - .L_1806)
.L_1806:
        /*0144*/ 	.word	0x00000000


	//----- nvinfo : EIATTR_CBANK_PARAM_SIZE
	.align		4
.L_1807:
        /*0148*/ 	.byte	0x03, 0x19
        /*014a*/ 	.short	0x0048


	//----- nvinfo : EIATTR_PARAM_CBANK
	.align		4
        /*014c*/ 	.byte	0x04, 0x0a
        /*014e*/ 	.short	(.L_1809 - .L_1808)
	.align		4
.L_1808:
        /*0150*/ 	.word	index@(.nv.constant0._ZN4vllm31rms_norm_per_block_quant_kernelIN3c104HalfEaLb1ELb0ELi64EEEvPT0_PfPKT_S8_PKffiiPS6_l)
        /*0154*/ 	.short	0x0380
        /*0156*/ 	.short	0x0048


	//----- nvinfo : EIATTR_SW_WAR
	.align		4
.L_1809:
        /*0158*/ 	.byte	0x04, 0x36
        /*015a*/ 	.short	(.L_1811 - .L_1810)
.L_1810:
        /*015c*/ 	.word	0x00000008
.L_1811:


//--------------------- .nv.info._ZN4vllm31rms_norm_per_block_quant_kernelIN3c104HalfENS1_13Float8_e4m3fnELb1ELb0ELi64EEEvPT0_PfPKT_S9_PKffiiPS7_l --------------------------
	.section	.nv.info._ZN4vllm31rms_norm_per_block_quant_kernelIN3c104HalfENS1_13Float8_e4m3fnELb1ELb0ELi64EEEvPT0_PfPKT_S9_PKffiiPS7_l,"",@"SHT_CUDA_INFO"
	.sectionflags	@""
	.align	4


	//----- nvinfo : EIATTR_CUDA_API_VERSION
	.align		4
        /*0000*/ 	.byte	0x04, 0x37
        /*0002*/ 	.short	(.L_1813 - .L_1812)
.L_1812:
        /*0004*/ 	.word	0x00000082


	//----- nvinfo : EIATTR_KPARAM_INFO
	.align		4
.L_1813:
        /*0008*/ 	.byte	0x04, 0x17
        /*000a*/ 	.short	(.L_1815 - .L_1814)
.L_1814:
        /*000c*/ 	.word	0x00000000
        /*0010*/ 	.short	0x0009
        /*0012*/ 	.short	0x0040
        /*0014*/ 	.byte	0x00, 0xf0, 0x21, 0x00


	//----- nvinfo : EIATTR_KPARAM_INFO
	.align		4
.L_1815:
        /*0018*/ 	.byte	0x04, 0x17
        /*001a*/ 	.short	(.L_1817 - .L_1816)
.L_1816:
        /*001c*/ 	.word	0x00000000
        /*0020*/ 	.short	0x0008
        /*0022*/ 	.short	0x0038
        /*0024*/ 	.byte	0x00, 0xf5, 0x21, 0x00


	//----- nvinfo : EIATTR_KPARAM_INFO
	.align		4
.L_1817:
        /*0028*/ 	.byte	0x04, 0x17
        /*002a*/ 	.short	(.L_1819 - .L_1818)
.L_1818:
        /*002c*/ 	.word	0x00000000
        /*0030*/ 	.short	0x0007
        /*0032*/ 	.short	0x0030
        /*0034*/ 	.byte	0x00, 0xf0, 0x11, 0x00


	//----- nvinfo : EIATTR_KPARAM_INFO
	.align		4
.L_1819:
        /*0038*/ 	.byte	0x04, 0x17
        /*003a*/ 	.short	(.L_1821 - .L_1820)
.L_1820:
        /*003c*/ 	.word	0x00000000
        /*0040*/ 	.short	0x0006
        /*0042*/ 	.short	0x002c
        /*0044*/ 	.byte	0x00, 0xf0, 0x11, 0x00


	//----- nvinfo : EIATTR_KPARAM_INFO
	.align		4
.L_1821:
        /*0048*/ 	.byte	0x04, 0x17
        /*004a*/ 	.short	(.L_1823 - .L_1822)
.L_1822:
        /*004c*/ 	.word	0x00000000
        /*0050*/ 	.short	0x0005
        /*0052*/ 	.short	0x0028
        /*0054*/ 	.byte	0x00, 0xf0, 0x11, 0x00


	//----- nvinfo : EIATTR_KPARAM_INFO
	.align		4
.L_1823:
        /*0058*/ 	.byte	0x04, 0x17
        /*005a*/ 	.short	(.L_1825 - .L_1824)
.L_1824:
        /*005c*/ 	.word	0x00000000
        /*0060*/ 	.short	0x0004
        /*0062*/ 	.short	0x0020
        /*0064*/ 	.byte	0x00, 0xf5, 0x21, 0x00


	//----- nvinfo : EIATTR_KPARAM_INFO
	.align		4
.L_1825:
        /*0068*/ 	.byte	0x04, 0x17
        /*006a*/ 	.short	(.L_1827 - .L_1826)
.L_1826:
        /*006c*/ 	.word	0x00000000
        /*0070*/ 	.short	0x0003
        /*0072*/ 	.short	0x0018
        /*0074*/ 	.byte	0x00, 0xf5, 0x21, 0x00


	//----- nvinfo : EIATTR_KPARAM_INFO
	.align		4
.L_1827:
        /*0078*/ 	.byte	0x04, 0x17
        /*007a*/ 	.short	(.L_1829 - .L_1828)
.L_1828:
        /*007c*/ 	.word	0x00000000
        /*0080*/ 	.short	0x0002
        /*0082*/ 	.short	0x0010
        /*0084*/ 	.byte	0x00, 0xf5, 0x21, 0x00


	//----- nvinfo : EIATTR_KPARAM_INFO
	.align		4
.L_1829:
        /*0088*/ 	.byte	0x04, 0x17
        /*008a*/ 	.short	(.L_1831 - .L_1830)
.L_1830:
        /*008c*/ 	.word	0x00000000
        /*0090*/ 	.short	0x0001
        /*0092*/ 	.short	0x0008
        /*0094*/ 	.byte	0x00, 0xf5, 0x21, 0x00


	//----- nvinfo : EIATTR_KPARAM_INFO
	.align		4
.L_1831:
        /*0098*/ 	.byte	0x04, 0x17
        /*009a*/ 	.short	(.L_1833 - .L_1832)
.L_1832:
        /*009c*/ 	.word	0x00000000
        /*00a0*/ 	.short	0x0000
        /*00a2*/ 	.short	0x0000
        /*00a4*/ 	.byte	0x00, 0xf5, 0x21, 0x00


	//----- nvinfo : EIATTR_SPARSE_MMA_MASK
	.align		4
.L_1833:
        /*00a8*/ 	.byte	0x03, 0x50
        /*00aa*/ 	.short	0x0000


	//----- nvinfo : EIATTR_MAXREG_COUNT
	.align		4
        /*00ac*/ 	.byte	0x03, 0x1b
        /*00ae*/ 	.short	0x00ff


	//----- nvinfo : EIATTR_NUM_BARRIERS
	.align		4
        /*00b0*/ 	.byte	0x02, 0x4c
        /*00b2*/ 	.byte	0x01
	.zero		1


	//----- nvinfo : EIATTR_MERCURY_ISA_VERSION
	.align		4
        /*00b4*/ 	.byte	0x03, 0x5f
        /*00b6*/ 	.short	0x0101


	//----- nvinfo : EIATTR_UNUSED_LOAD_BYTE_OFFSET
	.align		4
        /*00b8*/ 	.byte	0x04, 0x44
        /*00ba*/ 	.short	(.L_1835 - .L_1834)


	//   ....[0]....
.L_1834:
        /*00bc*/ 	.word	0x00000a00
        /*00c0*/ 	.word	0x0000fff0


	//   ....[1]....
        /*00c4*/ 	.word	0x00000ee0
        /*00c8*/ 	.word	0x0000fff0


	//----- nvinfo : EIATTR_COOP_GROUP_MASK_REGIDS
	.align		4
.L_1835:
        /*00cc*/ 	.byte	0x04, 0x29
        /*00ce*/ 	.short	(.L_1837 - .L_1836)


	//   ....[0]....
.L_1836:
        /*00d0*/ 	.word	0xffffffff


	//   ....[1]....
        /*00d4*/ 	.word	0xffffffff


	//   ....[2]....
        /*00d8*/ 	.word	0xffffffff


	//   ....[3]....
        /*00dc*/ 	.word	0xffffffff


	//   ....[4]....
        /*00e0*/ 	.word	0xffffffff


	//   ....[5]....
        /*00e4*/ 	.word	0xffffffff


	//   ....[6]....
        /*00e8*/ 	.word	0xffffffff


	//   ....[7]....
        /*00ec*/ 	.word	0xffffffff


	//   ....[8]....
        /*00f0*/ 	.word	0xffffffff


	//   ....[9]....
        /*00f4*/ 	.word	0xffffffff


	//----- nvinfo : EIATTR_COOP_GROUP_INSTR_OFFSETS
	.align		4
.L_1837:
        /*00f8*/ 	.byte	0x04, 0x28
        /*00fa*/ 	.short	(.L_1839 - .L_1838)


	//   ....[0]....
.L_1838:
        /*00fc*/ 	.word	0x00000850


	//   ....[1]....
        /*0100*/ 	.word	0x00000880


	//   ....[2]....
        /*0104*/ 	.word	0x000008f0


	//   ....[3]....
        /*0108*/ 	.word	0x00000940


	//   ....[4]....
        /*010c*/ 	.word	0x00000960


	//   ....[5]....
        /*0110*/ 	.word	0x00000cf0


	//   ....[6]....
        /*0114*/ 	.word	0x00000d40


	//   ....[7]....
        /*0118*/ 	.word	0x00000d90


	//   ....[8]....
        /*011c*/ 	.word	0x00000dd0


	//   ....[9]....
        /*0120*/ 	.word	0x00000df0


	//----- nvinfo : EIATTR_VRC_CTA_INIT_COUNT
	.align		4
.L_1839:
        /*0124*/ 	.byte	0x02, 0x4a
	.zero		1
	.zero		1


	//----- nvinfo : EIATTR_EXIT_INSTR_OFFSETS
	.align		4
        /*0128*/ 	.byte	0x04, 0x1c
        /*012a*/ 	.short	(.L_1841 - .L_1840)


	//   ....[0]....
.L_1840:
        /*012c*/ 	.word	0x00003a30


	//   ....[1]....
        /*0130*/ 	.word	0x000042f0


	//   ....[2]....
        /*0134*/ 	.word	0x00004b60


	//   ....[3]....
        /*0138*/ 	.word	0x000053d0


	//   ....[4]....
        /*013c*/ 	.word	0x00005c50


	//----- nvinfo : EIATTR_CRS_STACK_SIZE
	.align		4
.L_1841:
        /*0140*/ 	.byte	0x04, 0x1e
        /*0142*/ 	.short	(.L_1843 - .L_1842)
.L_1842:
        /*0144*/ 	.word	0x00000000


	//----- nvinfo : EIATTR_CBANK_PARAM_SIZE
	.align		4
.L_1843:
        /*0148*/ 	.byte	0x03, 0x19
        /*014a*/ 	.short	0x0048


	//----- nvinfo : EIATTR_PARAM_CBANK
	.align		4
        /*014c*/ 	.byte	0x04, 0x0a
        /*014e*/ 	.short	(.L_1845 - .L_1844)
	.align		4
.L_1844:
        /*0150*/ 	.word	index@(.nv.constant0._ZN4vllm31rms_norm_per_block_quant_kernelIN3c104HalfENS1_13Float8_e4m3fnELb1ELb0ELi64EEEvPT0_PfPKT_S9_PKffiiPS7_l)
        /*0154*/ 	.short	0x0380
        /*0156*/ 	.short	0x0048


	//----- nvinfo : EIATTR_SW_WAR
	.align		4
.L_1845:
        /*0158*/ 	.byte	0x04, 0x36
        /*015a*/ 	.short	(.L_1847 - .L_1846)
.L_1846:
        /*015c*/ 	.word	0x00000008
.L_1847:


//--------------------- .nv.info._ZN4vllm31rms_norm_per_block_quant_kernelIN3c104HalfEaLb1ELb1ELi64EEEvPT0_PfPKT_S8_PKffiiPS6_l --------------------------
	.section	.nv.info._ZN4vllm31rms_norm_per_block_quant_kernelIN3c104HalfEaLb1ELb1ELi64EEEvPT0_PfPKT_S8_PKffiiPS6_l,"",@"SHT_CUDA_INFO"
	.sectionflags	@""
	.align	4


	//----- nvinfo : EIATTR_CUDA_API_VERSION
	.align		4
        /*0000*/ 	.byte	0x04, 0x37
        /*0002*/ 	.short	(.L_1849 - .L_1848)
.L_1848:
        /*0004*/ 	.word	0x00000082


	//----- nvinfo : EIATTR_KPARAM_INFO
	.align		4
.L_1849:
        /*0008*/ 	.byte	0x04, 0x17
        /*000a*/ 	.short	(.L_1851 - .L_1850)
.L_1850:
        /*000c*/ 	.word	0x00000000
        /*0010*/ 	.short	0x0009
        /*0012*/ 	.short	0x0040
        /*0014*/ 	.byte	0x00, 0xf0, 0x21, 0x00


	//----- nvinfo : EIATTR_KPARAM_INFO
	.align		4
.L_1851:
        /*0018*/ 	.byte	0x04, 0x17
        /*001a*/ 	.short	(.L_1853 - .L_1852)
.L_1852:
        /*001c*/ 	.word	0x00000000
        /*0020*/ 	.short	0x0008
        /*0022*/ 	.short	0x0038
        /*0024*/ 	.byte	0x00, 0xf5, 0x21, 0x00


	//----- nvinfo : EIATTR_KPARAM_INFO
	.align		4
.L_1853:
        /*0028*/ 	.byte	0x04, 0x17
        /*002a*/ 	.short	(.L_1855 - .L_1854)
.L_1854:
        /*002c*/ 	.word	0x00000000
        /*0030*/ 	.short	0x0007
        /*0032*/ 	.short	0x0030
        /*0034*/ 	.byte	0x00, 0xf0, 0x11, 0x00


	//----- nvinfo : EIATTR_KPARAM_INFO
	.align		4
.L_1855:
        /*0038*/ 	.byte	0x04, 0x17
        /*003a*/ 	.short	(.L_1857 - .L_1856)
.L_1856:
        /*003c*/ 	.word	0x00000000
        /*0040*/ 	.short	0x0006
        /*0042*/ 	.short	0x002c
        /*0044*/ 	.byte	0x00, 0xf0, 0x11, 0x00


	//----- nvinfo : EIATTR_KPARAM_INFO
	.align		4
.L_1857:
        /*0048*/ 	.byte	0x04, 0x17
        /*004a*/ 	.short	(.L_1859 - .L_1858)
.L_1858:
        /*004c*/ 	.word	0x00000000
        /*0050*/ 	.short	0x0005
        /*0052*/ 	.short	0x0028
        /*0054*/ 	.byte	0x00, 0xf0, 0x11, 0x00


	//----- nvinfo : EIATTR_KPARAM_INFO
	.align		4
.L_1859:
        /*0058*/ 	.byte	0x04, 0x17
        /*005a*/ 	.short	(.L_1861 - .L_1860)
.L_1860:
        /*005c*/ 	.word	0x00000000
        /*0060*/ 	.short	0x0004
        /*0062*/ 	.short	0x0020
        /*0064*/ 	.byte	0x00, 0xf5, 0x21, 0x00


	//----- nvinfo : EIATTR_KPARAM_INFO
	.align		4
.L_1861:
        /*0068*/ 	.byte	0x04, 0x17
        /*006a*/ 	.short	(.L_1863 - .L_1862)
.L_1862:
        /*006c*/ 	.word	0x00000000
        /*0070*/ 	.short	0x0003
        /*0072*/ 	.short	0x0018
        /*0074*/ 	.byte	0x00, 0xf5, 0x21, 0x00


	//----- nvinfo : EIATTR_KPARAM_INFO
	.align		4
.L_1863:
        /*0078*/ 	.byte	0x04, 0x17
        /*007a*/ 	.short	(.L_1865 - .L_1864)
.L_1864:
        /*007c*/ 	.word	0x00000000
        /*0080*/ 	.short	0x0002
        /*0082*/ 	.short	0x0010
        /*0084*/ 	.byte	0x00, 0xf5, 0x21, 0x00


	//----- nvinfo : EIATTR_KPARAM_INFO
	.align		4
.L_1865:
        /*0088*/ 	.byte	0x04, 0x17
        /*008a*/ 	.short	(.L_1867 - .L_1866)
.L_1866:
        /*008c*/ 	.word	0x00000000
        /*0090*/ 	.short	0x0001
        /*0092*/ 	.short	0x0008
        /*0094*/ 	.byte	0x00, 0xf5, 0x21, 0x00


	//----- nvinfo : EIATTR_KPARAM_INFO
	.align		4
.L_1867:
        /*0098*/ 	.byte	0x04, 0x17
        /*009a*/ 	.short	(.L_1869 - .L_1868)
.L_1868:
        /*009c*/ 	.word	0x00000000
        /*00a0*/ 	.short	0x0000
        /*00a2*/ 	.short	0x0000
        /*00a4*/ 	.byte	0x00, 0xf5, 0x21, 0x00


	//----- nvinfo : EIATTR_SPARSE_MMA_MASK
	.align		4
.L_1869:
        /*00a8*/ 	.byte	0x03, 0x50
        /*00aa*/ 	.short	0x0000


	//----- nvinfo : EIATTR_MAXREG_COUNT
	.align		4
        /*00ac*/ 	.byte	0x03, 0x1b
        /*00ae*/ 	.short	0x00ff


	//----- nvinfo : EIATTR_NUM_BARRIERS
	.align		4
        /*00b0*/ 	.byte	0x02, 0x4c
        /*00b2*/ 	.byte	0x01
	.zero		1


	//----- nvinfo : EIATTR_MERCURY_ISA_VERSION
	.align		4
        /*00b4*/ 	.byte	0x03, 0x5f
        /*00b6*/ 	.short	0x0101


	//----- nvinfo : EIATTR_UNUSED_LOAD_BYTE_OFFSET
	.align		4
        /*00b8*/ 	.byte	0x04, 0x44
        /*00ba*/ 	.short	(.L_1871 - .L_1870)


	//   ....[0]....
.L_1870:
        /*00bc*/ 	.word	0x00000a00
        /*00c0*/ 	.word	0x0000fff0


	//   ....[1]....
        /*00c4*/ 	.word	0x00000ee0
        /*00c8*/ 	.word	0x0000fff0


	//----- nvinfo : EIATTR_COOP_GROUP_MASK_REGIDS
	.align		4
.L_1871:
        /*00cc*/ 	.byte	0x04, 0x29
        /*00ce*/ 	.short	(.L_1873 - .L_1872)


	//   ....[0]....
.L_1872:
        /*00d0*/ 	.word	0xffffffff


	//   ....[1]....
        /*00d4*/ 	.word	0xffffffff


	//   ....[2]....
        /*00d8*/ 	.word	0xffffffff


	//   ....[3]....
        /*00dc*/ 	.word	0xffffffff


	//   ....[4]....
        /*00e0*/ 	.word	0xffffffff


	//   ....[5]....
        /*00e4*/ 	.word	0xffffffff


	//   ....[6]....
        /*00e8*/ 	.word	0xffffffff


	//   ....[7]....
        /*00ec*/ 	.word	0xffffffff


	//   ....[8]....
        /*00f0*/ 	.word	0xffffffff


	//   ....[9]....
        /*00f4*/ 	.word	0xffffffff


	//----- nvinfo : EIATTR_COOP_GROUP_INSTR_OFFSETS
	.align		4
.L_1873:
        /*00f8*/ 	.byte	0x04, 0x28
        /*00fa*/ 	.short	(.L_1875 - .L_1874)


	//   ....[0]....
.L_1874:
        /*00fc*/ 	.word	0x00000850


	//   ....[1]....
        /*0100*/ 	.word	0x00000880


	//   ....[2]....
        /*0104*/ 	.word	0x000008f0


	//   ....[3]....
        /*0108*/ 	.word	0x00000940


	//   ....[4]....
        /*010c*/ 	.word	0x00000960


	//   ....[5]....
        /*0110*/ 	.word	0x00000cf0


	//   ....[6]....
        /*0114*/ 	.word	0x00000d40


	//   ....[7]....
        /*0118*/ 	.word	0x00000d90


	//   ....[8]....
        /*011c*/ 	.word	0x00000dd0


	//   ....[9]....
        /*0120*/ 	.word	0x00000df0


	//----- nvinfo : EIATTR_VRC_CTA_INIT_COUNT
	.align		4
.L_1875:
        /*0124*/ 	.byte	0x02, 0x4a
	.zero		1
	.zero		1


	//----- nvinfo : EIATTR_EXIT_INSTR_OFFSETS
	.align		4
        /*0128*/ 	.byte	0x04, 0x1c
        /*012a*/ 	.short	(.L_1877 - .L_1876)


	//   ....[0]....
.L_1876:
        /*012c*/ 	.word	0x00003c40


	//   ....[1]....
        /*0130*/ 	.word	0x00004360


	//   ....[2]....
        /*0134*/ 	.word	0x00004820


	//   ....[3]....
        /*0138*/ 	.word	0x00004ce0


	//   ....[4]....
        /*013c*/ 	.word	0x000051b0


	//----- nvinfo : EIATTR_CRS_STACK_SIZE
	.align		4
.L_1877:
        /*0140*/ 	.byte	0x04, 0x1e
        /*0142*/ 	.short	(.L_1879 - .L_1878)
.L_1878:
        /*0144*/ 	.word	0x00000000


	//----- nvinfo : EIATTR_CBANK_PARAM_SIZE
	.align		4
.L_1879:
        /*0148*/ 	.byte	0x03, 0x19
        /*014a*/ 	.short	0x0048


	//----- nvinfo : EIATTR_PARAM_CBANK
	.align		4
        /*014c*/ 	.byte	0x04, 0x0a
        /*014e*/ 	.short	(.L_1881 - .L_1880)
	.align		4
.L_1880:
        /*0150*/ 	.word	index@(.nv.constant0._ZN4vllm31rms_norm_per_block_quant_kernelIN3c104HalfEaLb1ELb1ELi64EEEvPT0_PfPKT_S8_PKffiiPS6_l)
        /*0154*/ 	.short	0x0380
        /*0156*/ 	.short	0x0048


	//----- nvinfo : EIATTR_SW_WAR
	.align		4
.L_1881:
        /*0158*/ 	.byte	0x04, 0x36
        /*015a*/ 	.short	(.L_1883 - .L_1882)
.L_1882:
        /*015c*/ 	.word	0x00000008
.L_1883:


//--------------------- .nv.info._ZN4vllm31rms_norm_per_block_quant_kernelIN3c104HalfENS1_13Float8_e4m3fnELb1ELb1ELi64EEEvPT0_PfPKT_S9_PKffiiPS7_l --------------------------
	.section	.nv.info._ZN4vllm31rms_norm_per_block_quant_kernelIN3c104HalfENS1_13Float8_e4m3fnELb1ELb1ELi64EEEvPT0_PfPKT_S9_PKffiiPS7_l,"",@"SHT_CUDA_INFO"
	.sectionflags	@""
	.align	4


	//----- nvinfo : EIATTR_CUDA_API_VERSION
	.align		4
        /*0000*/ 	.byte	0x04, 0x37
        /*0002*/ 	.short	(.L_1885 - .L_1884)
.L_1884:
        /*0004*/ 	.word	0x00000082


	//----- nvinfo : EIATTR_KPARAM_INFO
	.align		4
.L_1885:
        /*0008*/ 	.byte	0x04, 0x17
        /*000a*/ 	.short	(.L_1887 - .L_1886)
.L_1886:
        /*000c*/ 	.word	0x00000000
        /*0010*/ 	.short	0x0009
        /*0012*/ 	.short	0x0040
        /*0014*/ 	.byte	0x00, 0xf0, 0x21, 0x00


	//----- nvinfo : EIATTR_KPARAM_INFO
	.align		4
.L_1887:
        /*0018*/ 	.byte	0x04, 0x17
        /*001a*/ 	.short	(.L_1889 - .L_1888)
.L_1888:
        /*001c*/ 	.word	0x00000000
        /*0020*/ 	.short	0x0008
        /*0022*/ 	.short	0x0038
        /*0024*/ 	.byte	0x00, 0xf5, 0x21, 0x00


	//----- nvinfo : EIATTR_KPARAM_INFO
	.align		4
.L_1889:
        /*0028*/ 	.byte	0x04, 0x17
        /*002a*/ 	.short	(.L_1891 - .L_1890)
.L_1890:
        /*002c*/ 	.word	0x00000000
        /*0030*/ 	.short	0x0007
        /*0032*/ 	.short	0x0030
        /*0034*/ 	.byte	0x00, 0xf0, 0x11, 0x00


	//----- nvinfo : EIATTR_KPARAM_INFO
	.align		4
.L_1891:
        /*0038*/ 	.byte	0x04, 0x17
        /*003a*/ 	.short	(.L_1893 - .L_1892)
.L_1892:
        /*003c*/ 	.word	0x00000000
        /*0040*/ 	.short	0x0006
        /*0042*/ 	.short	0x002c
        /*0044*/ 	.byte	0x00, 0xf0, 0x11, 0x00


	//----- nvinfo : EIATTR_KPARAM_INFO
	.align		4
.L_1893:
        /*0048*/ 	.byte	0x04, 0x17
        /*004a*/ 	.short	(.L_1895 - .L_1894)
.L_1894:
        /*004c*/ 	.word	0x00000000
        /*0050*/ 	.short	0x0005
        /*0052*/ 	.short	0x0028
        /*0054*/ 	.byte	0x00, 0xf0, 0x11, 0x00


	//----- nvinfo : EIATTR_KPARAM_INFO
	.align		4
.L_1895:
        /*0058*/ 	.byte	0x04, 0x17
        /*005a*/ 	.short	(.L_1897 - .L_1896)
.L_1896:
        /*005c*/ 	.word	0x00000000
        /*0060*/ 	.short	0x0004
        /*0062*/ 	.short	0x0020
        /*0064*/ 	.byte	0x00, 0xf5, 0x21, 0x00


	//----- nvinfo : EIATTR_KPARAM_INFO
	.align		4
.L_1897:
        /*0068*/ 	.byte	0x04, 0x17
        /*006a*/ 	.short	(.L_1899 - .L_1898)
.L_1898:
        /*006c*/ 	.word	0x00000000
        /*0070*/ 	.short	0x0003
        /*0072*/ 	.short	0x0018
        /*0074*/ 	.byte	0x00, 0xf5, 0x21, 0x00


	//----- nvinfo : EIATTR_KPARAM_INFO
	.align		4
.L_1899:
        /*0078*/ 	.byte	0x04, 0x17
        /*007a*/ 	.short	(.L_1901 - .L_1900)
.L_1900:
        /*007c*/ 	.word	0x00000000
        /*0080*/ 	.short	0x0002
        /*0082*/ 	.short	0x0010
        /*0084*/ 	.byte	0x00, 0xf5, 0x21, 0x00


	//----- nvinfo : EIATTR_KPARAM_INFO
	.align		4
.L_1901:
        /*0088*/ 	.byte	0x04, 0x17
        /*008a*/ 	.short	(.L_1903 - .L_1902)
.L_1902:
        /*008c*/ 	.word	0x00000000
        /*0090*/ 	.short	0x0001
        /*0092*/ 	.short	0x0008
        /*0094*/ 	.byte	0x00, 0xf5, 0x21, 0x00


	//----- nvinfo : EIATTR_KPARAM_INFO
	.align		4
.L_1903:
        /*0098*/ 	.byte	0x04, 0x17
        /*009a*/ 	.short	(.L_1905 - .L_1904)
.L_1904:
        /*009c*/ 	.word	0x00000000
        /*00a0*/ 	.short	0x0000
        /*00a2*/ 	.short	0x0000
        /*00a4*/ 	.byte	0x00, 0xf5, 0x21, 0x00


	//----- nvinfo : EIATTR_SPARSE_MMA_MASK
	.align		4
.L_1905:
        /*00a8*/ 	.byte	0x03, 0x50
        /*00aa*/ 	.short	0x0000


	//----- nvinfo : EIATTR_MAXREG_COUNT
	.align		4
        /*00ac*/ 	.byte	0x03, 0x1b
        /*00ae*/ 	.short	0x00ff


	//----- nvinfo : EIATTR_NUM_BARRIERS
	.align		4
        /*00b0*/ 	.byte	0x02, 0x4c
        /*00b2*/ 	.byte	0x01
	.zero		1


	//----- nvinfo : EIATTR_MERCURY_ISA_VERSION
	.align		4
        /*00b4*/ 	.byte	0x03, 0x5f
        /*00b6*/ 	.short	0x0101


	//----- nvinfo : EIATTR_UNUSED_LOAD_BYTE_OFFSET
	.align		4
        /*00b8*/ 	.byte	0x04, 0x44
        /*00ba*/ 	.short	(.L_1907 - .L_1906)


	//   ....[0]....
.L_1906:
        /*00bc*/ 	.word	0x00000a00
        /*00c0*/ 	.word	0x0000fff0


	//   ....[1]....
        /*00c4*/ 	.word	0x00000ee0
        /*00c8*/ 	.word	0x0000fff0


	//----- nvinfo : EIATTR_COOP_GROUP_MASK_REGIDS
	.align		4
.L_1907:
        /*00cc*/ 	.byte	0x04, 0x29
        /*00ce*/ 	.short	(.L_1909 - .L_1908)


	//   ....[0]....
.L_1908:
        /*00d0*/ 	.word	0xffffffff


	//   ....[1]....
        /*00d4*/ 	.word	0xffffffff


	//   ....[2]....
        /*00d8*/ 	.word	0xffffffff


	//   ....[3]....
        /*00dc*/ 	.word	0xffffffff


	//   ....[4]....
        /*00e0*/ 	.word	0xffffffff


	//   ....[5]....
        /*00e4*/ 	.word	0xffffffff


	//   ....[6]....
        /*00e8*/ 	.word	0xffffffff


	//   ....[7]....
        /*00ec*/ 	.word	0xffffffff


	//   ....[8]....
        /*00f0*/ 	.word	0xffffffff


	//   ....[9]....
        /*00f4*/ 	.word	0xffffffff


	//----- nvinfo : EIATTR_COOP_GROUP_INSTR_OFFSETS
	.align		4
.L_1909:
        /*00f8*/ 	.byte	0x04, 0x28
        /*00fa*/ 	.short	(.L_1911 - .L_1910)


	//   ....[0]....
.L_1910:
        /*00fc*/ 	.word	0x00000850


	//   ....[1]....
        /*0100*/ 	.word	0x00000880


	//   ....[2]....
        /*0104*/ 	.word	0x000008f0


	//   ....[3]....
        /*0108*/ 	.word	0x00000940


	//   ....[4]....
        /*010c*/ 	.word	0x00000960


	//   ....[5]....
        /*0110*/ 	.word	0x00000cf0


	//   ....[6]....
        /*0114*/ 	.word	0x00000d40


	//   ....[7]....
        /*0118*/ 	.word	0x00000d90


	//   ....[8]....
        /*011c*/ 	.word	0x00000dd0


	//   ....[9]....
        /*0120*/ 	.word	0x00000df0


	//----- nvinfo : EIATTR_VRC_CTA_INIT_COUNT
	.align		4
.L_1911:
        /*0124*/ 	.byte	0x02, 0x4a
	.zero		1
	.zero		1


	//----- nvinfo : EIATTR_EXIT_INSTR_OFFSETS
	.align		4
        /*0128*/ 	.byte	0x04, 0x1c
        /*012a*/ 	.short	(.L_1913 - .L_1912)


	//   ....[0]....
.L_1912:
        /*012c*/ 	.word	0x00003c40


	//   ....[1]....
        /*0130*/ 	.word	0x00004720


	//   ....[2]....
        /*0134*/ 	.word	0x00004fa0


	//   ....[3]....
        /*0138*/ 	.word	0x00005820


	//   ....[4]....
        /*013c*/ 	.word	0x000060b0


	//----- nvinfo : EIATTR_CRS_STACK_SIZE
	.align		4
.L_1913:
        /*0140*/ 	.byte	0x04, 0x1e
        /*0142*/ 	.short	(.L_1915 - .L_1914)
.L_1914:
        /*0144*/ 	.word	0x00000000


	//----- nvinfo : EIATTR_CBANK_PARAM_SIZE
	.align		4
.L_1915:
        /*0148*/ 	.byte	0x03, 0x19
        /*014a*/ 	.short	0x0048


	//----- nvinfo : EIATTR_PARAM_CBANK
	.align		4
        /*014c*/ 	.byte	0x04, 0x0a
        /*014e*/ 	.short	(.L_1917 - .L_1916)
	.align		4
.L_1916:
        /*0150*/ 	.word	index@(.nv.constant0._ZN4vllm31rms_norm_per_block_quant_kernelIN3c104HalfENS1_13Float8_e4m3fnELb1ELb1ELi64EEEvPT0_PfPKT_S9_PKffiiPS7_l)
        /*0154*/ 	.short	0x0380
        /*0156*/ 	.short	0x0048


	//----- nvinfo : EIATTR_SW_WAR
	.align		4
.L_1917:
        /*0158*/ 	.byte	0x04, 0x36
        /*015a*/ 	.short	(.L_1919 - .L_1918)
.L_1918:
        /*015c*/ 	.word	0x00000008
.L_1919:


//--------------------- .nv.info._ZN4vllm31rms_norm_per_block_quant_kernelIN3c104HalfEaLb0ELb0ELi128EEEvPT0_PfPKT_S8_PKffiiPS6_l --------------------------
	.section	.nv.info._ZN4vllm31rms_norm_per_block_quant_kernelIN3c104HalfEaLb0ELb0ELi128EEEvPT0_PfPKT_S8_PKffiiPS6_l,"",@"SHT_CUDA_INFO"
	.sectionflags	@""
	.align	4


	//----- nvinfo : EIATTR_CUDA_API_VERSION
	.align		4
        /*0000*/ 	.byte	0x04, 0x37
        /*0002*/ 	.short	(.L_1921 - .L_1920)
.L_1920:
        /*0004*/ 	.word	0x00000082


	//----- nvinfo : EIATTR_KPARAM_INFO
	.align		4
.L_1921:
        /*0008*/ 	.byte	0x04, 0x17
        /*000a*/ 	.short	(.L_1923 - .L_1922)
.L_1922:
        /*000c*/ 	.word	0x00000000
        /*0010*/ 	.short	0x0009
        /*0012*/ 	.short	0x0040
        /*0014*/ 	.byte	0x00, 0xf0, 0x21, 0x00


	//----- nvinfo : EIATTR_KPARAM_INFO
	.align		4
.L_1923:
        /*0018*/ 	.byte	0x04, 0x17
        /*001a*/ 	.short	(.L_1925 - .L_1924)
.L_1924:
        /*001c*/ 	.word	0x00000000
        /*0020*/ 	.short	0x0008
        /*0022*/ 	.short	0x0038
        /*0024*/ 	.byte	0x00, 0xf5, 0x21, 0x00


	//----- nvinfo : EIATTR_KPARAM_INFO
	.align		4
.L_1925:
        /*0028*/ 	.byte	0x04, 0x17
        /*002a*/ 	.short	(.L_1927 - .L_1926)
.L_1926:
        /*002c*/ 	.word	0x00000000
        /*0030*/ 	.short	0x0007
        /*0032*/ 	.short	0x0030
        /*0034*/ 	.byte	0x00, 0xf0, 0x11, 0x00


	//----- nvinfo : EIATTR_KPARAM_INFO
	.align		4
.L_1927:
        /*0038*/ 	.byte	0x04, 0x17
        /*003a*/ 	.short	(.L_1929 - .L_1928)
.L_1928:
        /*003c*/ 	.word	0x00000000
        /*0040*/ 	.short	0x0006
        /*0042*/ 	.short	0x002c
        /*0044*/ 	.byte	0x00, 0xf0, 0x11, 0x00


	//----- nvinfo : EIATTR_KPARAM_INFO
	.align		4
.L_1929:
        /*0048*/ 	.byte	0x04, 0x17
        /*004a*/ 	.short	(.L_1931 - .L_1930)
.L_1930:
        /*004c*/ 	.word	0x00000000
        /*0050*/ 	.short	0x0005
        /*0052*/ 	.short	0x0028
        /*0054*/ 	.byte	0x00, 0xf0, 0x11, 0x00


	//----- nvinfo : EIATTR_KPARAM_INFO
	.align		4
.L_1931:
        /*0058*/ 	.byte	0x04, 0x17
        /*005a*/ 	.short	(.L_1933 - .L_1932)
.L_1932:
        /*005c*/ 	.word	0x00000000
        /*0060*/ 	.short	0x0004
        /*0062*/ 	.short	0x0020
        /*0064*/ 	.byte	0x00, 0xf5, 0x21, 0x00


	//----- nvinfo : EIATTR_KPARAM_INFO
	.align		4
.L_1933:
        /*0068*/ 	.byte	0x04, 0x17
        /*006a*/ 	.short	(.L_1935 - .L_1934)
.L_1934:
        /*006c*/ 	.word	0x00000000
        /*0070*/ 	.short	0x0003
        /*0072*/ 	.short	0x0018
        /*0074*/ 	.byte	0x00, 0xf5, 0x21, 0x00


	//----- nvinfo : EIATTR_KPARAM_INFO
	.align		4
.L_1935:
        /*0078*/ 	.byte	0x04, 0x17
        /*007a*/ 	.short	(.L_1937 - .L_1936)
.L_1936:
        /*007c*/ 	.word	0x00000000
        /*0080*/ 	.short	0x0002
        /*0082*/ 	.short	0x0010
        /*0084*/ 	.byte	0x00, 0xf5, 0x21, 0x00


	//----- nvinfo : EIATTR_KPARAM_INFO
	.align		4
.L_1937:
        /*0088*/ 	.byte	0x04, 0x17
        /*008a*/ 	.short	(.L_1939 - .L_1938)
.L_1938:
        /*008c*/ 	.word	0x00000000
        /*0090*/ 	.short	0x0001
        /*0092*/ 	.short	0x0008
        /*0094*/ 	.byte	0x00, 0xf5, 0x21, 0x00


	//----- nvinfo : EIATTR_KPARAM_INFO
	.align		4
.L_1939:
        /*0098*/ 	.byte	0x04, 0x17
        /*009a*/ 	.short	(.L_1941 - .L_1940)
.L_1940:
        /*009c*/ 	.word	0x00000000
        /*00a0*/ 	.short	0x0000
        /*00a2*/ 	.short	0x0000
        /*00a4*/ 	.byte	0x00, 0xf5, 0x21, 0x00


	//----- nvinfo : EIATTR_SPARSE_MMA_MASK
	.align		4
.L_1941:
        /*00a8*/ 	.byte	0x03, 0x50
        /*00aa*/ 	.short	0x0000


	//----- nvinfo : EIATTR_MAXREG_COUNT
	.align		4
        /*00ac*/ 	.byte	0x03, 0x1b
        /*00ae*/ 	.short	0x00ff


	//----- nvinfo : EIATTR_NUM_BARRIERS
	.align		4
        /*00b0*/ 	.byte	0x02, 0x4c
        /*00b2*/ 	.byte	0x01
	.zero		1


	//----- nvinfo : EIATTR_MERCURY_ISA_VERSION
	.align		4
        /*00b4*/ 	.byte	0x03, 0x5f
        /*00b6*/ 	.short	0x0101


	//----- nvinfo : EIATTR_UNUSED_LOAD_BYTE_OFFSET
	.align		4
        /*00b8*/ 	.byte	0x04, 0x44
        /*00ba*/ 	.short	(.L_1943 - .L_1942)


	//   ....[0]....
.L_1942:
        /*00bc*/ 	.word	0x000006d0
        /*00c0*/ 	.word	0x0000fff0


	//   ....[1]....
        /*00c4*/ 	.word	0x00000ba0
        /*00c8*/ 	.word	0x0000fff0


	//----- nvinfo : EIATTR_COOP_GROUP_MASK_REGIDS
	.align		4
.L_1943:
        /*00cc*/ 	.byte	0x04, 0x29
        /*00ce*/ 	.short	(.L_1945 - .L_1944)


	//   ....[0]....
.L_1944:
        /*00d0*/ 	.word	0xffffffff


	//   ....[1]....
        /*00d4*/ 	.word	0xffffffff


	//   ....[2]....
        /*00d8*/ 	.word	0xffffffff


	//   ....[3]....
        /*00dc*/ 	.word	0xffffffff


	//   ....[4]....
        /*00e0*/ 	.word	0xffffffff


	//   ....[5]....
        /*00e4*/ 	.word	0xffffffff


	//   ....[6]....
        /*00e8*/ 	.word	0xffffffff


	//   ....[7]....
        /*00ec*/ 	.word	0xffffffff


	//   ....[8]....
        /*00f0*/ 	.word	0xffffffff


	//   ....[9]....
        /*00f4*/ 	.word	0xffffffff


	//----- nvinfo : EIATTR_COOP_GROUP_INSTR_OFFSETS
	.align		4
.L_1945:
        /*00f8*/ 	.byte	0x04, 0x28
        /*00fa*/ 	.short	(.L_1947 - .L_1946)


	//   ....[0]....
.L_1946:
        /*00fc*/ 	.word	0x00000520


	//   ....[1]....
        /*0100*/ 	.word	0x00000550


	//   ....[2]....
        /*0104*/ 	.word	0x000005d0


	//   ....[3]....
        /*0108*/ 	.word	0x00000610


	//   ....[4]....
        /*010c*/ 	.word	0x00000630


	//   ....[5]....
        /*0110*/ 	.word	0x000009c0


	//   ....[6]....
        /*0114*/ 	.word	0x00000a20


	//   ....[7]....
        /*0118*/ 	.word	0x00000a70


	//   ....[8]....
        /*011c*/ 	.word	0x00000aa0


	//   ....[9]....
        /*0120*/ 	.word	0x00000ac0


	//----- nvinfo : EIATTR_VRC_CTA_INIT_COUNT
	.align		4
.L_1947:
        /*0124*/ 	.byte	0x02, 0x4a
	.zero		1
	.zero		1


	//----- nvinfo : EIATTR_EXIT_INSTR_OFFSETS
	.align		4
        /*0128*/ 	.byte	0x04, 0x1c
        /*012a*/ 	.short	(.L_1949 - .L_1948)


	//   ....[0]....
.L_1948:
        /*012c*/ 	.word	0x00003330


	//   ....[1]....
        /*0130*/ 	.word	0x00003760


	//   ....[2]....
        /*0134*/ 	.word	0x00003b30


	//   ....[3]....
        /*0138*/ 	.word	0x00003f00


	//   ....[4]....
        /*013c*/ 	.word	0x000042e0


	//----- nvinfo : EIATTR_CRS_STACK_SIZE
	.align		4
.L_1949:
        /*0140*/ 	.byte	0x04, 0x1e
        /*0142*/ 	.short	(.L_1951 - .L_1950)
.L_1950:
        /*0144*/ 	.word	0x00000000


	//----- nvinfo : EIATTR_CBANK_PARAM_SIZE
	.align		4
.L_1951:
        /*0148*/ 	.byte	0x03, 0x19
        /*014a*/ 	.short	0x0048


	//----- nvinfo : EIATTR_PARAM_CBANK
	.align		4
        /*014c*/ 	.byte	0x04, 0x0a
        /*014e*/ 	.short	(.L_1953 - .L_1952)
	.align		4
.L_1952:
        /*0150*/ 	.word	index@(.nv.constant0._ZN4vllm31rms_norm_per_block_quant_kernelIN3c104HalfEaLb0ELb0ELi128EEEvPT0_PfPKT_S8_PKffiiPS6_l)
        /*0154*/ 	.short	0x0380
        /*0156*/ 	.short	0x0048


	//----- nvinfo : EIATTR_SW_WAR
	.align		4
.L_1953:
        /*0158*/ 	.byte	0x04, 0x36
        /*015a*/ 	.short	(.L_1955 - .L_1954)
.L_1954:
        /*015c*/ 	.word	0x00000008
.L_1955:


//--------------------- .nv.info._ZN4vllm31rms_norm_per_block_quant_kernelIN3c104HalfENS1_13Float8_e4m3fnELb0ELb0ELi128EEEvPT0_PfPKT_S9_PKffiiPS7_l --------------------------
	.section	.nv.info._ZN4vllm31rms_norm_per_block_quant_kernelIN3c104HalfENS1_13Float8_e4m3fnELb0ELb0ELi128EEEvPT0_PfPKT_S9_PKffiiPS7_l,"",@"SHT_CUDA_INFO"
	.sectionflags	@""
	.align	4


	//----- nvinfo : EIATTR_CUDA_API_VERSION
	.align		4
        /*0000*/ 	.byte	0x04, 0x37
        /*0002*/ 	.short	(.L_1957 - .L_1956)
.L_1956:
        /*0004*/ 	.word	0x00000082


	//----- nvinfo : EIATTR_KPARAM_INFO
	.align		4
.L_1957:
        /*0008*/ 	.byte	0x04, 0x17
        /*000a*/ 	.short	(.L_1959 - .L_1958)
.L_1958:
        /*000c*/ 	.word	0x00000000
        /*0010*/ 	.short	0x0009
        /*0012*/ 	.short	0x0040
        /*0014*/ 	.byte	0x00, 0xf0, 0x21, 0x00


	//----- nvinfo : EIATTR_KPARAM_INFO
	.align		4
.L_1959:
        /*0018*/ 	.byte	0x04, 0x17
        /*001a*/ 	.short	(.L_1961 - .L_1960)
.L_1960:
        /*001c*/ 	.word	0x00000000
        /*0020*/ 	.short	0x0008
        /*0022*/ 	.short	0x0038
        /*0024*/ 	.byte	0x00, 0xf5, 0x21, 0x00


	//----- nvinfo : EIATTR_KPARAM_INFO
	.align		4
.L_1961:
        /*0028*/ 	.byte	0x04, 0x17
        /*002a*/ 	.short	(.L_1963 - .L_1962)
.L_1962:
        /*002c*/ 	.word	0x00000000
        /*0030*/ 	.short	0x0007
        /*0032*/ 	.short	0x0030
        /*0034*/ 	.byte	0x00, 0xf0, 0x11, 0x00


	//----- nvinfo : EIATTR_KPARAM_INFO
	.align		4
.L_1963:
        /*0038*/ 	.byte	0x04, 0x17
        /*003a*/ 	.short	(.L_1965 - .L_1964)
.L_1964:
        /*003c*/ 	.word	0x00000000
        /*0040*/ 	.short	0x0006
        /*0042*/ 	.short	0x002c
        /*0044*/ 	.byte	0x00, 0xf0, 0x11, 0x00


	//----- nvinfo : EIATTR_KPARAM_INFO
	.align		4
.L_1965:
        /*0048*/ 	.byte	0x04, 0x17
        /*004a*/ 	.short	(.L_1967 - .L_1966)
.L_1966:
        /*004c*/ 	.word	0x00000000
        /*0050*/ 	.short	0x0005
        /*0052*/ 	.short	0x0028
        /*0054*/ 	.byte	0x00, 0xf0, 0x11, 0x00


	//----- nvinfo : EIATTR_KPARAM_INFO
	.align		4
.L_1967:
        /*0058*/ 	.byte	0x04, 0x17
        /*005a*/ 	.short	(.L_1969 - .L_1968)
.L_1968:
        /*005c*/ 	.word	0x00000000
        /*0060*/ 	.short	0x0004
        /*0062*/ 	.short	0x0020
        /*0064*/ 	.byte	0x00, 0xf5, 0x21, 0x00


	//----- nvinfo : EIATTR_KPARAM_INFO
	.align		4
.L_1969:
        /*0068*/ 	.byte	0x04, 0x17
        /*006a*/ 	.short	(.L_1971 - .L_1970)
.L_1970:
        /*006c*/ 	.word	0x00000000
        /*0070*/ 	.short	0x0003
        /*0072*/ 	.short	0x0018
        /*0074*/ 	.byte	0x00, 0xf5, 0x21, 0x00


	//----- nvinfo : EIATTR_KPARAM_INFO
	.align		4
.L_1971:
        /*0078*/ 	.byte	0x04, 0x17
        /*007a*/ 	.short	(.L_1973 - .L_1972)
.L_1972:
        /*007c*/ 	.word	0x00000000
        /*0080*/ 	.short	0x0002
        /*0082*/ 	.short	0x0010
        /*0084*/ 	.byte	0x00, 0xf5, 0x21, 0x00


	//----- nvinfo : EIATTR_KPARAM_INFO
	.align		4
.L_1973:
        /*0088*/ 	.byte	0x04, 0x17
        /*008a*/ 	.short	(.L_1975 - .L_1974)
.L_1974:
        /*008c*/ 	.word	0x00000000
        /*0090*/ 	.short	0x0001
        /*0092*/ 	.short	0x0008
        /*0094*/ 	.byte	0x00, 0xf5, 0x21, 0x00


	//----- nvinfo : EIATTR_KPARAM_INFO
	.align		4
.L_1975:
        /*0098*/ 	.byte	0x04, 0x17
        /*009a*/ 	.short	(.L_1977 - .L_1976)
.L_1976:
        /*009c*/ 	.word	0x00000000
        /*00a0*/ 	.short	0x0000
        /*00a2*/ 	.short	0x0000
        /*00a4*/ 	.byte	0x00, 0xf5, 0x21, 0x00


	//----- nvinfo : EIATTR_SPARSE_MMA_MASK
	.align		4
.L_1977:
        /*00a8*/ 	.byte	0x03, 0x50
        /*00aa*/ 	.short	0x0000


	//----- nvinfo : EIATTR_MAXREG_COUNT
	.align		4
        /*00ac*/ 	.byte	0x03, 0x1b
        /*00ae*/ 	.short	0x00ff


	//----- nvinfo : EIATTR_NUM_BARRIERS
	.align		4
        /*00b0*/ 	.byte	0x02, 0x4c
        /*00b2*/ 	.byte	0x01
	.zero		1


	//----- nvinfo : EIATTR_MERCURY_ISA_VERSION
	.align		4
        /*00b4*/ 	.byte	0x03, 0x5f
        /*00b6*/ 	.short	0x0101


	//----- nvinfo : EIATTR_UNUSED_LOAD_BYTE_OFFSET
	.align		4
        /*00b8*/ 	.byte	0x04, 0x44
        /*00ba*/ 	.short	(.L_1979 - .L_1978)


	//   ....[0]....
.L_1978:
        /*00bc*/ 	.word	0x000006d0
        /*00c0*/ 	.word	0x0000fff0


	//   ....[1]....
        /*00c4*/ 	.word	0x00000ba0
        /*00c8*/ 	.word	0x0000fff0


	//----- nvinfo : EIATTR_COOP_GROUP_MASK_REGIDS
	.align		4
.L_1979:
        /*00cc*/ 	.byte	0x04, 0x29
        /*00ce*/ 	.short	(.L_1981 - .L_1980)


	//   ....[0]....
.L_1980:
        /*00d0*/ 	.word	0xffffffff


	//   ....[1]....
        /*00d4*/ 	.word	0xffffffff


	//   ....[2]....
        /*00d8*/ 	.word	0xffffffff


	//   ....[3]....
        /*00dc*/ 	.word	0xffffffff


	//   ....[4]....
        /*00e0*/ 	.word	0xffffffff


	//   ....[5]....
        /*00e4*/ 	.word	0xffffffff


	//   ....[6]....
        /*00e8*/ 	.word	0xffffffff


	//   ....[7]....
        /*00ec*/ 	.word	0xffffffff


	//   ....[8]....
        /*00f0*/ 	.word	0xffffffff


	//   ....[9]....
        /*00f4*/ 	.word	0xffffffff


	//----- nvinfo : EIATTR_COOP_GROUP_INSTR_OFFSETS
	.align		4
.L_1981:
        /*00f8*/ 	.byte	0x04, 0x28
        /*00fa*/ 	.short	(.L_1983 - .L_1982)


	//   ....[0]....
.L_1982:
        /*00fc*/ 	.word	0x00000520


	//   ....[1]....
        /*0100*/ 	.word	0x00000550


	//   ....[2]....
        /*0104*/ 	.word	0x000005d0


	//   ....[3]....
        /*0108*/ 	.word	0x00000610


	//   ....[4]....
        /*010c*/ 	.word	0x00000630


	//   ....[5]....
        /*0110*/ 	.word	0x000009c0


	//   ....[6]....
        /*0114*/ 	.word	0x00000a20


	//   ....[7]....
        /*0118*/ 	.word	0x00000a70


	//   ....[8]....
        /*011c*/ 	.word	0x00000aa0


	//   ....[9]....
        /*0120*/ 	.word	0x00000ac0


	//----- nvinfo : EIATTR_VRC_CTA_INIT_COUNT
	.align		4
.L_1983:
        /*0124*/ 	.byte	0x02, 0x4a
	.zero		1
	.zero		1


	//----- nvinfo : EIATTR_EXIT_INSTR_OFFSETS
	.align		4
        /*0128*/ 	.byte	0x04, 0x1c
        /*012a*/ 	.short	(.L_1985 - .L_1984)


	//   ....[0]....
.L_1984:
        /*012c*/ 	.word	0x00003330


	//   ....[1]....
        /*0130*/ 	.word	0x00003b20


	//   ....[2]....
        /*0134*/ 	.word	0x000042b0


	//   ....[3]....
        /*0138*/ 	.word	0x00004a40


	//   ....[4]....
        /*013c*/ 	.word	0x000051e0


	//----- nvinfo : EIATTR_CRS_STACK_SIZE
	.align		4
.L_1985:
        /*0140*/ 	.byte	0x04, 0x1e
        /*0142*/ 	.short	(.L_1987 - .L_1986)
.L_1986:
        /*0144*/ 	.word	0x00000000


	//----- nvinfo : EIATTR_CBANK_PARAM_SIZE
	.align		4
.L_1987:
        /*0148*/ 	.byte	0x03, 0x19
        /*014a*/ 	.short	0x0048


	//----- nvinfo : EIATTR_PARAM_CBANK
	.align		4
        /*014c*/ 	.byte	0x04, 0x0a
        /*014e*/ 	.short	(.L_1989 - .L_1988)
	.align		4
.L_1988:
        /*0150*/ 	.word	index@(.nv.constant0._ZN4vllm31rms_norm_per_block_quant_kernelIN3c104HalfENS1_13Float8_e4m3fnELb0ELb0ELi128EEEvPT0_PfPKT_S9_PKffiiPS7_l)
        /*0154*/ 	.short	0x0380
        /*0156*/ 	.short	0x0048


	//----- nvinfo : EIATTR_SW_WAR
	.align		4
.L_1989:
        /*0158*/ 	.byte	0x04, 0x36
        /*015a*/ 	.short	(.L_1991 - .L_1990)
.L_1990:
        /*015c*/ 	.word	0x00000008
.L_1991:


//--------------------- .nv.info._ZN4vllm31rms_norm_per_block_quant_kernelIN3c104HalfEaLb0ELb1ELi128EEEvPT0_PfPKT_S8_PKffiiPS6_l --------------------------
	.section	.nv.info._ZN4vllm31rms_norm_per_block_quant_kernelIN3c104HalfEaLb0ELb1ELi128EEEvPT0_PfPKT_S8_PKffiiPS6_l,"",@"SHT_CUDA_INFO"
	.sectionflags	@""
	.align	4


	//----- nvinfo : EIATTR_CUDA_API_VERSION
	.align		4
        /*0000*/ 	.byte	0x04, 0x37
        /*0002*/ 	.short	(.L_1993 - .L_1992)
.L_1992:
        /*0004*/ 	.word	0x00000082


	//----- nvinfo : EIATTR_KPARAM_INFO
	.align		4
.L_1993:
        /*0008*/ 	.byte	0x04, 0x17
        /*000a*/ 	.short	(.L_1995 - .L_1994)
.L_1994:
        /*000c*/ 	.word	0x00000000
        /*0010*/ 	.short	0x0009
        /*0012*/ 	.short	0x0040
        /*0014*/ 	.byte	0x00, 0xf0, 0x21, 0x00


	//----- nvinfo : EIATTR_KPARAM_INFO
	.align		4
.L_1995:
        /*0018*/ 	.byte	0x04, 0x17
        /*001a*/ 	.short	(.L_1997 - .L_1996)
.L_1996:
        /*001c*/ 	.word	0x00000000
        /*0020*/ 	.short	0x0008
        /*0022*/ 	.short	0x0038
        /*0024*/ 	.byte	0x00, 0xf5, 0x21, 0x00


	//----- nvinfo : EIATTR_KPARAM_INFO
	.align		4
.L_1997:
        /*0028*/ 	.byte	0x04, 0x17
        /*002a*/ 	.short	(.L_1999 - .L_1998)
.L_1998:
        /*002c*/ 	.word	0x00000000
        /*0030*/ 	.short	0x0007
        /*0032*/ 	.short	0x0030
        /*0034*/ 	.byte	0x00, 0xf0, 0x11, 0x00


	//----- nvinfo : EIATTR_KPARAM_INFO
	.align		4
.L_1999:
        /*0038*/ 	.byte	0x04, 0x17
        /*003a*/ 	.short	(.L_2001 - .L_2000)
.L_2000:
        /*003c*/ 	.word	0x00000000
        /*0040*/ 	.short	0x0006
        /*0042*/ 	.short	0x002c
        /*0044*/ 	.byte	0x00, 0xf0, 0x11, 0x00


	//----- nvinfo : EIATTR_KPARAM_INFO
	.align		4
.L_2001:
        /*0048*/ 	.byte	0x04, 0x17
        /*004a*/ 	.short	(.L_2003 - .L_2002)
.L_2002:
        /*004c*/ 	.word	0x00000000
        /*0050*/ 	.short	0x0005
        /*0052*/ 	.short	0x0028
        /*0054*/ 	.byte	0x00, 0xf0, 0x11, 0x00


	//----- nvinfo : EIATTR_KPARAM_INFO
	.align		4
.L_2003:
        /*0058*/ 	.byte	0x04, 0x17
        /*005a*/ 	.short	(.L_2005 - .L_2004)
.L_2004:
        /*005c*/ 	.word	0x00000000
        /*0060*/ 	.short	0x0004
        /*0062*/ 	.short	0x0020
        /*0064*/ 	.byte	0x00, 0xf5, 0x21, 0x00


	//----- nvinfo : EIATTR_KPARAM_INFO
	.align		4
.L_2005:
        /*0068*/ 	.byte	0x04, 0x17
        /*006a*/ 	.short	(.L_2007 - .L_2006)
.L_2006:
        /*006c*/ 	.word	0x00000000
        /*0070*/ 	.short	0x0003
        /*0072*/ 	.short	0x0018
        /*0074*/ 	.byte	0x00, 0xf5, 0x21, 0x00


	//----- nvinfo : EIATTR_KPARAM_INFO
	.align		4
.L_2007:
        /*0078*/ 	.byte	0x04, 0x17
        /*007a*/ 	.short	(.L_2009 - .L_2008)
.L_2008:
        /*007c*/ 	.word	0x00000000
        /*0080*/ 	.short	0x0002
        /*0082*/ 	.short	0x0010
        /*0084*/ 	.byte	0x00, 0xf5, 0x21, 0x00


	//----- nvinfo : EIATTR_KPARAM_INFO
	.align		4
.L_2009:
        /*0088*/ 	.byte	0x04, 0x17
        /*008a*/ 	.short	(.L_2011 - .L_2010)
.L_2010:
        /*008c*/ 	.word	0x00000000
        /*0090*/ 	.short	0x0001
        /*0092*/ 	.short	0x0008
        /*0094*/ 	.byte	0x00, 0xf5, 0x21, 0x00


	//----- nvinfo : EIATTR_KPARAM_INFO
	.align		4
.L_2011:
        /*0098*/ 	.byte	0x04, 0x17
        /*009a*/ 	.short	(.L_2013 - .L_2012)
.L_2012:
        /*009c*/ 	.word	0x00000000
        /*00a0*/ 	.short	0x0000
        /*00a2*/ 	.short	0x0000
        /*00a4*/ 	.byte	0x00, 0xf5, 0x21, 0x00


	//----- nvinfo : EIATTR_SPARSE_MMA_MASK
	.align		4
.L_2013:
        /*00a8*/ 	.byte	0x03, 0x50
        /*00aa*/ 	.short	0x0000


	//----- nvinfo : EIATTR_MAXREG_COUNT
	.align		4
        /*00ac*/ 	.byte	0x03, 0x1b
        /*00ae*/ 	.short	0x00ff


	//----- nvinfo : EIATTR_NUM_BARRIERS
	.align		4
        /*00b0*/ 	.byte	0x02, 0x4c
        /*00b2*/ 	.byte	0x01
	.zero		1


	//----- nvinfo : EIATTR_MERCURY_ISA_VERSION
	.align		4
        /*00b4*/ 	.byte	0x03, 0x5f
        /*00b6*/ 	.short	0x0101


	//----- nvinfo : EIATTR_UNUSED_LOAD_BYTE_OFFSET
	.align		4
        /*00b8*/ 	.byte	0x04, 0x44
        /*00ba*/ 	.short	(.L_2015 - .L_2014)


	//   ....[0]....
.L_2014:
        /*00bc*/ 	.word	0x000006d0
        /*00c0*/ 	.word	0x0000fff0


	//   ....[1]....
        /*00c4*/ 	.word	0x00000bb0
        /*00c8*/ 	.word	0x0000fff0


	//----- nvinfo : EIATTR_COOP_GROUP_MASK_REGIDS
	.align		4
.L_2015:
        /*00cc*/ 	.byte	0x04, 0x29
        /*00ce*/ 	.short	(.L_2017 - .L_2016)


	//   ....[0]....
.L_2016:
        /*00d0*/ 	.word	0xffffffff


	//   ....[1]....
        /*00d4*/ 	.word	0xffffffff


	//   ....[2]....
        /*00d8*/ 	.word	0xffffffff


	//   ....[3]....
        /*00dc*/ 	.word	0xffffffff


	//   ....[4]....
        /*00e0*/ 	.word	0xffffffff


	//   ....[5]....
        /*00e4*/ 	.word	0xffffffff


	//   ....[6]....
        /*00e8*/ 	.word	0xffffffff


	//   ....[7]....
        /*00ec*/ 	.word	0xffffffff


	//   ....[8]....
        /*00f0*/ 	.word	0xffffffff


	//   ....[9]....
        /*00f4*/ 	.word	0xffffffff


	//----- nvinfo : EIATTR_COOP_GROUP_INSTR_OFFSETS
	.align		4
.L_2017:
        /*00f8*/ 	.byte	0x04, 0x28
        /*00fa*/ 	.short	(.L_2019 - .L_2018)


	//   ....[0]....
.L_2018:
        /*00fc*/ 	.word	0x00000520


	//   ....[1]....
        /*0100*/ 	.word	0x00000550


	//   ....[2]....
        /*0104*/ 	.word	0x000005c0


	//   ....[3]....
        /*0108*/ 	.word	0x00000610


	//   ....[4]....
        /*010c*/ 	.word	0x00000630


	//   ....[5]....
        /*0110*/ 	.word	0x000009c0


	//   ....[6]....
        /*0114*/ 	.word	0x00000a10


	//   ....[7]....
        /*0118*/ 	.word	0x00000a60


	//   ....[8]....
        /*011c*/ 	.word	0x00000aa0


	//   ....[9]....
        /*0120*/ 	.word	0x00000ac0


	//----- nvinfo : EIATTR_VRC_CTA_INIT_COUNT
	.align		4
.L_2019:
        /*0124*/ 	.byte	0x02, 0x4a
	.zero		1
	.zero		1


	//----- nvinfo : EIATTR_EXIT_INSTR_OFFSETS
	.align		4
        /*0128*/ 	.byte	0x04, 0x1c
        /*012a*/ 	.short	(.L_2021 - .L_2020)


	//   ....[0]....
.L_2020:
        /*012c*/ 	.word	0x00003600


	//   ....[1]....
        /*0130*/ 	.word	0x00003c50


	//   ....[2]....
        /*0134*/ 	.word	0x00004030


	//   ....[3]....
        /*0138*/ 	.word	0x00004410


	//   ....[4]....
        /*013c*/ 	.word	0x00004800


	//----- nvinfo : EIATTR_CRS_STACK_SIZE
	.align		4
.L_2021:
        /*0140*/ 	.byte	0x04, 0x1e
        /*0142*/ 	.short	(.L_2023 - .L_2022)
.L_2022:
        /*0144*/ 	.word	0x00000000


	//----- nvinfo : EIATTR_CBANK_PARAM_SIZE
	.align		4
.L_2023:
        /*0148*/ 	.byte	0x03, 0x19
        /*014a*/ 	.short	0x0048


	//----- nvinfo : EIATTR_PARAM_CBANK
	.align		4
        /*014c*/ 	.byte	0x04, 0x0a
        /*014e*/ 	.short	(.L_2025 - .L_2024)
	.align		4
.L_2024:
        /*0150*/ 	.word	index@(.nv.constant0._ZN4vllm31rms_norm_per_block_quant_kernelIN3c104HalfEaLb0ELb1ELi128EEEvPT0_PfPKT_S8_PKffiiPS6_l)
        /*0154*/ 	.short	0x0380
        /*0156*/ 	.short	0x0048


	//----- nvinfo : EIATTR_SW_WAR
	.align		4
.L_2025:
        /*0158*/ 	.byte	0x04, 0x36
        /*015a*/ 	.short	(.L_2027 - .L_2026)
.L_2026:
        /*015c*/ 	.word	0x00000008
.L_2027:


//--------------------- .nv.info._ZN4vllm31rms_norm_per_block_quant_kernelIN3c104HalfENS1_13Float8_e4m3fnELb0ELb1ELi128EEEvPT0_PfPKT_S9_PKffiiPS7_l --------------------------
	.section	.nv.info._ZN4vllm31rms_norm_per_block_quant_kernelIN3c104HalfENS1_13Float8_e4m3fnELb0ELb1ELi128EEEvPT0_PfPKT_S9_PKffiiPS7_l,"",@"SHT_CUDA_INFO"
	.sectionflags	@""
	.align	4


	//----- nvinfo : EIATTR_CUDA_API_VERSION
	.align		4
        /*0000*/ 	.byte	0x04, 0x37
        /*0002*/ 	.short	(.L_2029 - .L_2028)
.L_2028:
        /*0004*/ 	.word	0x00000082


	//----- nvinfo : EIATTR_KPARAM_INFO
	.align		4
.L_2029:
        /*0008*/ 	.byte	0x04, 0x17
        /*000a*/ 	.short	(.L_2031 - .L_2030)
.L_2030:
        /*000c*/ 	.word	0x00000000
        /*0010*/ 	.short	0x0009
        /*0012*/ 	.short	0x0040
        /*0014*/ 	.byte	0x00, 0xf0, 0x21, 0x00


	//----- nvinfo : EIATTR_KPARAM_INFO
	.align		4
.L_2031:
        /*0018*/ 	.byte	0x04, 0x17
        /*001a*/ 	.short	(.L_2033 - .L_2032)
.L_2032:
        /*001c*/ 	.word	0x00000000
        /*0020*/ 	.short	0x0008
        /*0022*/ 	.short	0x0038
        /*0024*/ 	.byte	0x00, 0xf5, 0x21, 0x00


	//----- nvinfo : EIATTR_KPARAM_INFO
	.align		4
.L_2033:
        /*0028*/ 	.byte	0x04, 0x17
        /*002a*/ 	.short	(.L_2035 - .L_2034)
.L_2034:
        /*002c*/ 	.word	0x00000000
        /*0030*/ 	.short	0x0007
        /*0032*/ 	.short	0x0030
        /*0034*/ 	.byte	0x00, 0xf0, 0x11, 0x00


	//----- nvinfo : EIATTR_KPARAM_INFO
	.align		4
.L_2035:
        /*0038*/ 	.byte	0x04, 0x17
        /*003a*/ 	.short	(.L_2037 - .L_2036)
.L_2036:
        /*003c*/ 	.word	0x00000000
        /*0040*/ 	.short	0x0006
        /*0042*/ 	.short	0x002c
        /*0044*/ 	.byte	0x00, 0xf0, 0x11, 0x00


	//----- nvinfo : EIATTR_KPARAM_INFO
	.align		4
.L_2037:
        /*0048*/ 	.byte	0x04, 0x17
        /*004a*/ 	.short	(.L_2039 - .L_2038)
.L_2038:
        /*004c*/ 	.word	0x00000000
        /*0050*/ 	.short	0x0005
        /*0052*/ 	.short	0x0028
        /*0054*/ 	.byte	0x00, 0xf0, 0x11, 0x00


	//----- nvinfo : EIATTR_KPARAM_INFO
	.align		4
.L_2039:
        /*0058*/ 	.byte	0x04, 0x17
        /*005a*/ 	.short	(.L_2041 - .L_2040)
.L_2040:
        /*005c*/ 	.word	0x00000000
        /*0060*/ 	.short	0x0004
        /*0062*/ 	.short	0x0020
        /*0064*/ 	.byte	0x00, 0xf5, 0x21, 0x00


	//----- nvinfo : EIATTR_KPARAM_INFO
	.align		4
.L_2041:
        /*0068*/ 	.byte	0x04, 0x17
        /*006a*/ 	.short	(.L_2043 - .L_2042)
.L_2042:
        /*006c*/ 	.word	0x00000000
        /*0070*/ 	.short	0x0003
        /*0072*/ 	.short	0x0018
        /*0074*/ 	.byte	0x00, 0xf5, 0x21, 0x00


	//----- nvinfo : EIATTR_KPARAM_INFO
	.align		4
.L_2043:
        /*0078*/ 	.byte	0x04, 0x17
        /*007a*/ 	.short	(.L_2045 - .L_2044)
.L_2044:
        /*007c*/ 	.word	0x00000000
        /*0080*/ 	.short	0x0002
        /*0082*/ 	.short	0x0010
        /*0084*/ 	.byte	0x00, 0xf5, 0x21, 0x00


	//----- nvinfo : EIATTR_KPARAM_INFO
	.align		4
.L_2045:
        /*0088*/ 	.byte	0x04, 0x17
        /*008a*/ 	.short	(.L_2047 - .L_2046)
.L_2046:
        /*008c*/ 	.word	0x00000000
        /*0090*/ 	.short	0x0001
        /*0092*/ 	.short	0x0008
        /*0094*/ 	.byte	0x00, 0xf5, 0x21, 0x00


	//----- nvinfo : EIATTR_KPARAM_INFO
	.align		4
.L_2047:
        /*0098*/ 	.byte	0x04, 0x17
        /*009a*/ 	.short	(.L_2049 - .L_2048)
.L_2048:
        /*009c*/ 	.word	0x00000000
        /*00a0*/ 	.short	0x0000
        /*00a2*/ 	.short	0x0000
        /*00a4*/ 	.byte	0x00, 0xf5, 0x21, 0x00


	//----- nvinfo : EIATTR_SPARSE_MMA_MASK
	.align		4
.L_2049:
        /*00a8*/ 	.byte	0x03, 0x50
        /*00aa*/ 	.short	0x0000


	//----- nvinfo : EIATTR_MAXREG_COUNT
	.align		4
        /*00ac*/ 	.byte	0x03, 0x1b
        /*00ae*/ 	.short	0x00ff


	//----- nvinfo : EIATTR_NUM_BARRIERS
	.align		4
        /*00b0*/ 	.byte	0x02, 0x4c
        /*00b2*/ 	.byte	0x01
	.zero		1


	//----- nvinfo : EIATTR_MERCURY_ISA_VERSION
	.align		4
        /*00b4*/ 	.byte	0x03, 0x5f
        /*00b6*/ 	.short	0x0101


	//----- nvinfo : EIATTR_UNUSED_LOAD_BYTE_OFFSET
	.align		4
        /*00b8*/ 	.byte	0x04, 0x44
        /*00ba*/ 	.short	(.L_2051 - .L_2050)


	//   ....[0]....
.L_2050:
        /*00bc*/ 	.word	0x000006d0
        /*00c0*/ 	.word	0x0000fff0


	//   ....[1]....
        /*00c4*/ 	.word	0x00000bb0
        /*00c8*/ 	.word	0x0000fff0


	//----- nvinfo : EIATTR_COOP_GROUP_MASK_REGIDS
	.align		4
.L_2051:
        /*00cc*/ 	.byte	0x04, 0x29
        /*00ce*/ 	.short	(.L_2053 - .L_2052)


	//   ....[0]....
.L_2052:
        /*00d0*/ 	.word	0xffffffff


	//   ....[1]....
        /*00d4*/ 	.word	0xffffffff


	//   ....[2]....
        /*00d8*/ 	.word	0xffffffff


	//   ....[3]....
        /*00dc*/ 	.word	0xffffffff


	//   ....[4]....
        /*00e0*/ 	.word	0xffffffff


	//   ....[5]....
        /*00e4*/ 	.word	0xffffffff


	//   ....[6]....
        /*00e8*/ 	.word	0xffffffff


	//   ....[7]....
        /*00ec*/ 	.word	0xffffffff


	//   ....[8]....
        /*00f0*/ 	.word	0xffffffff


	//   ....[9]....
        /*00f4*/ 	.word	0xffffffff


	//----- nvinfo : EIATTR_COOP_GROUP_INSTR_OFFSETS
	.align		4
.L_2053:
        /*00f8*/ 	.byte	0x04, 0x28
        /*00fa*/ 	.short	(.L_2055 - .L_2054)


	//   ....[0]....
.L_2054:
        /*00fc*/ 	.word	0x00000520


	//   ....[1]....
        /*0100*/ 	.word	0x00000550


	//   ....[2]....
        /*0104*/ 	.word	0x000005c0


	//   ....[3]....
        /*0108*/ 	.word	0x00000610


	//   ....[4]....
        /*010c*/ 	.word	0x00000630


	//   ....[5]....
        /*0110*/ 	.word	0x000009c0


	//   ....[6]....
        /*0114*/ 	.word	0x00000a10


	//   ....[7]....
        /*0118*/ 	.word	0x00000a60


	//   ....[8]....
        /*011c*/ 	.word	0x00000aa0


	//   ....[9]....
        /*0120*/ 	.word	0x00000ac0


	//----- nvinfo : EIATTR_VRC_CTA_INIT_COUNT
	.align		4
.L_2055:
        /*0124*/ 	.byte	0x02, 0x4a
	.zero		1
	.zero		1


	//----- nvinfo : EIATTR_EXIT_INSTR_OFFSETS
	.align		4
        /*0128*/ 	.byte	0x04, 0x1c
        /*012a*/ 	.short	(.L_2057 - .L_2056)


	//   ....[0]....
.L_2056:
        /*012c*/ 	.word	0x00003600


	//   ....[1]....
        /*0130*/ 	.word	0x00004010


	//   ....[2]....
        /*0134*/ 	.word	0x000047b0


	//   ....[3]....
        /*0138*/ 	.word	0x00004f50


	//   ....[4]....
        /*013c*/ 	.word	0x00005700


	//----- nvinfo : EIATTR_CRS_STACK_SIZE
	.align		4
.L_2057:
        /*0140*/ 	.byte	0x04, 0x1e
        /*0142*/ 	.short	(.L_2059 - .L_2058)
.L_2058:
        /*0144*/ 	.word	0x00000000


	//----- nvinfo : EIATTR_CBANK_PARAM_SIZE
	.align		4
.L_2059:
        /*0148*/ 	.byte	0x03, 0x19
        /*014a*/ 	.short	0x0048


	//----- nvinfo : EIATTR_PARAM_CBANK
	.align		4
        /*014c*/ 	.byte	0x04, 0x0a
        /*014e*/ 	.short	(.L_2061 - .L_2060)
	.align		4
.L_2060:
        /*0150*/ 	.word	index@(.nv.constant0._ZN4vllm31rms_norm_per_block_quant_kernelIN3c104HalfENS1_13Float8_e4m3fnELb0ELb1ELi128EEEvPT0_PfPKT_S9_PKffiiPS7_l)
        /*0154*/ 	.short	0x0380
        /*0156*/ 	.short	0x0048


	//----- nvinfo : EIATTR_SW_WAR
	.align		4
.L_2061:
        /*0158*/ 	.byte	0x04, 0x36
        /*015a*/ 	.short	(.L_2063 - .L_2062)
.L_2062:
        /*015c*/ 	.word	0x00000008
.L_2063:


//--------------------- .nv.info._ZN4vllm31rms_norm_per_block_quant_kernelIN3c104HalfEaLb1ELb0ELi128EEEvPT0_PfPKT_S8_PKffiiPS6_l --------------------------
	.section	.nv.info._ZN4vllm31rms_norm_per_block_quant_kernelIN3c104HalfEaLb1ELb0ELi128EEEvPT0_PfPKT_S8_PKffiiPS6_l,"",@"SHT_CUDA_INFO"
	.sectionflags	@""
	.align	4


	//----- nvinfo : EIATTR_CUDA_API_VERSION
	.align		4
        /*0000*/ 	.byte	0x04, 0x37
        /*0002*/ 	.short	(.L_2065 - .L_2064)
.L_2064:
        /*0004*/ 	.word	0x00000082


	//----- nvinfo : EIATTR_KPARAM_INFO
	.align		4
.L_2065:
        /*0008*/ 	.byte	0x04, 0x17
        /*000a*/ 	.short	(.L_2067 - .L_2066)
.L_2066:
        /*000c*/ 	.word	0x00000000
        /*0010*/ 	.short	0x0009
        /*0012*/ 	.short	0x0040
        /*0014*/ 	.byte	0x00, 0xf0, 0x21, 0x00


	//----- nvinfo : EIATTR_KPARAM_INFO
	.align		4
.L_2067:
        /*0018*/ 	.byte	0x04, 0x17
        /*001a*/ 	.short	(.L_2069 - .L_2068)
.L_2068:
        /*001c*/ 	.word	0x00000000
        /*0020*/ 	.short	0x0008
        /*0022*/ 	.short	0x0038
        /*0024*/ 	.byte	0x00, 0xf5, 0x21, 0x00


	//----- nvinfo : EIATTR_KPARAM_INFO
	.align		4
.L_2069:
        /*0028*/ 	.byte	0x04, 0x17
        /*002a*/ 	.short	(.L_2071 - .L_2070)
.L_2070:
        /*002c*/ 	.word	0x00000000
        /*0030*/ 	.short	0x0007
        /*0032*/ 	.short	0x0030
        /*0034*/ 	.byte	0x00, 0xf0, 0x11, 0x00


	//----- nvinfo : EIATTR_KPARAM_INFO
	.align		4
.L_2071:
        /*0038*/ 	.byte	0x04, 0x17
        /*003a*/ 	.short	(.L_2073 - .L_2072)
.L_2072:
        /*003c*/ 	.word	0x00000000
        /*0040*/ 	.short	0x0006
        /*0042*/ 	.short	0x002c
        /*0044*/ 	.byte	0x00, 0xf0, 0x11, 0x00


	//----- nvinfo : EIATTR_KPARAM_INFO
	.align		4
.L_2073:
        /*0048*/ 	.byte	0x04, 0x17
        /*004a*/ 	.short	(.L_2075 - .L_2074)
.L_2074:
        /*004c*/ 	.word	0x00000000
        /*0050*/ 	.short	0x0005
        /*0052*/ 	.short	0x0028
        /*0054*/ 	.byte	0x00, 0xf0, 0x11, 0x00


	//----- nvinfo : EIATTR_KPARAM_INFO
	.align		4
.L_2075:
        /*0058*/ 	.byte	0x04, 0x17
        /*005a*/ 	.short	(.L_2077 - .L_2076)
.L_2076:
        /*005c*/ 	.word	0x00000000
        /*0060*/ 	.short	0x0004
        /*0062*/ 	.short	0x0020
        /*0064*/ 	.byte	0x00, 0xf5, 0x21, 0x00


	//----- nvinfo : EIATTR_KPARAM_INFO
	.align		4
.L_2077:
        /*0068*/ 	.byte	0x04, 0x17
        /*006a*/ 	.short	(.L_2079 - .L_2078)
.L_2078:
        /*006c*/ 	.word	0x00000000
        /*0070*/ 	.short	0x0003
        /*0072*/ 	.short	0x0018
        /*0074*/ 	.byte	0x00, 0xf5, 0x21, 0x00


	//----- nvinfo : EIATTR_KPARAM_INFO
	.align		4
.L_2079:
        /*0078*/ 	.byte	0x04, 0x17
        /*007a*/ 	.short	(.L_2081 - .L_2080)
.L_2080:
        /*007c*/ 	.word	0x00000000
        /*0080*/ 	.short	0x0002
        /*0082*/ 	.short	0x0010
        /*0084*/ 	.byte	0x00, 0xf5, 0x21, 0x00


	//----- nvinfo : EIATTR_KPARAM_INFO
	.align		4
.L_2081:
        /*0088*/ 	.byte	0x04, 0x17
        /*008a*/ 	.short	(.L_2083 - .L_2082)
.L_2082:
        /*008c*/ 	.word	0x00000000
        /*0090*/ 	.short	0x0001
        /*0092*/ 	.short	0x0008
        /*0094*/ 	.byte	0x00, 0xf5, 0x21, 0x00


	//----- nvinfo : EIATTR_KPARAM_INFO
	.align		4
.L_2083:
        /*0098*/ 	.byte	0x04, 0x17
        /*009a*/ 	.short	(.L_2085 - .L_2084)
.L_2084:
        /*009c*/ 	.word	0x00000000
        /*00a0*/ 	.short	0x0000
        /*00a2*/ 	.short	0x0000
        /*00a4*/ 	.byte	0x00, 0xf5, 0x21, 0x00


	//----- nvinfo : EIATTR_SPARSE_MMA_MASK
	.align		4
.L_2085:
        /*00a8*/ 	.byte	0x03, 0x50
        /*00aa*/ 	.short	0x0000


	//----- nvinfo : EIATTR_MAXREG_COUNT
	.align		4
        /*00ac*/ 	.byte	0x03, 0x1b
        /*00ae*/ 	.short	0x00ff


	//----- nvinfo : EIATTR_NUM_BARRIERS
	.align		4
        /*00b0*/ 	.byte	0x02, 0x4c
        /*00b2*/ 	.byte	0x01
	.zero		1


	//----- nvinfo : EIATTR_MERCURY_ISA_VERSION
	.align		4
        /*00b4*/ 	.byte	0x03, 0x5f
        /*00b6*/ 	.short	0x0101


	//----- nvinfo : EIATTR_UNUSED_LOAD_BYTE_OFFSET
	.align		4
        /*00b8*/ 	.byte	0x04, 0x44
        /*00ba*/ 	.short	(.L_2087 - .L_2086)


	//   ....[0]....
.L_2086:
        /*00bc*/ 	.word	0x00000a00
        /*00c0*/ 	.word	0x0000fff0


	//   ....[1]....
        /*00c4*/ 	.word	0x00000ee0
        /*00c8*/ 	.word	0x0000fff0


	//----- nvinfo : EIATTR_COOP_GROUP_MASK_REGIDS
	.align		4
.L_2087:
        /*00cc*/ 	.byte	0x04, 0x29
        /*00ce*/ 	.short	(.L_2089 - .L_2088)


	//   ....[0]....
.L_2088:
        /*00d0*/ 	.word	0xffffffff


	//   ....[1]....
        /*00d4*/ 	.word	0xffffffff


	//   ....[2]....
        /*00d8*/ 	.word	0xffffffff


	//   ....[3]....
        /*00dc*/ 	.word	0xffffffff


	//   ....[4]....
        /*00e0*/ 	.word	0xffffffff


	//   ....[5]....
        /*00e4*/ 	.word	0xffffffff


	//   ....[6]....
        /*00e8*/ 	.word	0xffffffff


	//   ....[7]....
        /*00ec*/ 	.word	0xffffffff


	//   ....[8]....
        /*00f0*/ 	.word	0xffffffff


	//   ....[9]....
        /*00f4*/ 	.word	0xffffffff


	//----- nvinfo : EIATTR_COOP_GROUP_INSTR_OFFSETS
	.align		4
.L_2089:
        /*00f8*/ 	.byte	0x04, 0x28
        /*00fa*/ 	.short	(.L_2091 - .L_2090)


	//   ....[0]....
.L_2090:
        /*00fc*/ 	.word	0x00000850


	//   ....[1]....
        /*0100*/ 	.word	0x00000880


	//   ....[2]....
        /*0104*/ 	.word	0x000008f0


	//   ....[3]....
        /*0108*/ 	.word	0x00000940


	//   ....[4]....
        /*010c*/ 	.word	0x00000960


	//   ....[5]....
        /*0110*/ 	.word	0x00000cf0


	//   ....[6]....
        /*0114*/ 	.word	0x00000d40


	//   ....[7]....
        /*0118*/ 	.word	0x00000d90


	//   ....[8]....
        /*011c*/ 	.word	0x00000dd0


	//   ....[9]....
        /*0120*/ 	.word	0x00000df0


	//----- nvinfo : EIATTR_VRC_CTA_INIT_COUNT
	.align		4
.L_2091:
        /*0124*/ 	.byte	0x02, 0x4a
	.zero		1
	.zero		1


	//----- nvinfo : EIATTR_EXIT_INSTR_OFFSETS
	.align		4
        /*0128*/ 	.byte	0x04, 0x1c
        /*012a*/ 	.short	(.L_2093 - .L_2092)


	//   ....[0]....
.L_2092:
        /*012c*/ 	.word	0x00003a30


	//   ....[1]....
        /*0130*/ 	.word	0x00003f30


	//   ....[2]....
        /*0134*/ 	.word	0x000043e0


	//   ....[3]....
        /*0138*/ 	.word	0x00004890


	//   ....[4]....
        /*013c*/ 	.word	0x00004d50


	//----- nvinfo : EIATTR_CRS_STACK_SIZE
	.align		4
.L_2093:
        /*0140*/ 	.byte	0x04, 0x1e
        /*0142*/ 	.short	(.L_2095 - .L_2094)
.L_2094:
        /*0144*/ 	.word	0x00000000


	//----- nvinfo : EIATTR_CBANK_PARAM_SIZE
	.align		4
.L_2095:
        /*0148*/ 	.byte	0x03, 0x19
        /*014a*/ 	.short	0x0048


	//----- nvinfo : EIATTR_PARAM_CBANK
	.align		4
        /*014c*/ 	.byte	0x04, 0x0a
        /*014e*/ 	.short	(.L_2097 - .L_2096)
	.align		4
.L_2096:
        /*0150*/ 	.word	index@(.nv.constant0._ZN4vllm31rms_norm_per_block_quant_kernelIN3c104HalfEaLb1ELb0ELi128EEEvPT0_PfPKT_S8_PKffiiPS6_l)
        /*0154*/ 	.short	0x0380
        /*0156*/ 	.short	0x0048


	//----- nvinfo : EIATTR_SW_WAR
	.align		4
.L_2097:
        /*0158*/ 	.byte	0x04, 0x36
        /*015a*/ 	.short	(.L_2099 - .L_2098)
.L_2098:
        /*015c*/ 	.word	0x00000008
.L_2099:


//--------------------- .nv.info._ZN4vllm31rms_norm_per_block_quant_kernelIN3c104HalfENS1_13Float8_e4m3fnELb1ELb0ELi128EEEvPT0_PfPKT_S9_PKffiiPS7_l --------------------------
	.section	.nv.info._ZN4vllm31rms_norm_per_block_quant_kernelIN3c104HalfENS1_13Float8_e4m3fnELb1ELb0ELi128EEEvPT0_PfPKT_S9_PKffiiPS7_l,"",@"SHT_CUDA_INFO"
	.sectionflags	@""
	.align	4


	//----- nvinfo : EIATTR_CUDA_API_VERSION
	.align		4
        /*0000*/ 	.byte	0x04, 0x37
        /*0002*/ 	.short	(.L_2101 - .L_2100)
.L_2100:
        /*0004*/ 	.word	0x00000082


	//----- nvinfo : EIATTR_KPARAM_INFO
	.align		4
.L_2101:
        /*0008*/ 	.byte	0x04, 0x17
        /*000a*/ 	.short	(.L_2103 - .L_2102)
.L_2102:
        /*000c*/ 	.word	0x00000000
        /*0010*/ 	.short	0x0009
        /*0012*/ 	.short	0x0040
        /*0014*/ 	.byte	0x00, 0xf0, 0x21, 0x00


	//----- nvinfo : EIATTR_KPARAM_INFO
	.align		4
.L_2103:
        /*0018*/ 	.byte	0x04, 0x17
        /*001a*/ 	.short	(.L_2105 - .L_2104)
.L_2104:
        /*001c*/ 	.word	0x00000000
        /*0020*/ 	.short	0x0008
        /*0022*/ 	.short	0x0038
        /*0024*/ 	.byte	0x00, 0xf5, 0x21, 0x00


	//----- nvinfo : EIATTR_KPARAM_INFO
	.align		4
.L_2105:
        /*0028*/ 	.byte	0x04, 0x17
        /*002a*/ 	.short	(.L_2107 - .L_2106)
.L_2106:
        /*002c*/ 	.word	0x00000000
        /*0030*/ 	.short	0x0007
        /*0032*/ 	.short	0x0030
        /*0034*/ 	.byte	0x00, 0xf0, 0x11, 0x00


	//----- nvinfo : EIATTR_KPARAM_INFO
	.align		4
.L_2107:
        /*0038*/ 	.byte	0x04, 0x17
        /*003a*/ 	.short	(.L_2109 - .L_2108)
.L_2108:
        /*003c*/ 	.word	0x00000000
        /*0040*/ 	.short	0x0006
        /*0042*/ 	.short	0x002c
        /*0044*/ 	.byte	0x00, 0xf0, 0x11, 0x00


	//----- nvinfo : EIATTR_KPARAM_INFO
	.align		4
.L_2109:
        /*0048*/ 	.byte	0x04, 0x17
        /*004a*/ 	.short	(.L_2111 - .L_2110)
.L_2110:
        /*004c*/ 	.word	0x00000000
        /*0050*/ 	.short	0x0005
        /*0052*/ 	.short	0x0028
        /*0054*/ 	.byte	0x00, 0xf0, 0x11, 0x00


	//----- nvinfo : EIATTR_KPARAM_INFO
	.align		4
.L_2111:
        /*0058*/ 	.byte	0x04, 0x17
        /*005a*/ 	.short	(.L_2113 - .L_2112)
.L_2112:
        /*005c*/ 	.word	0x00000000
        /*0060*/ 	.short	0x0004
        /*0062*/ 	.short	0x0020
        /*0064*/ 	.byte	0x00, 0xf5, 0x21, 0x00


	//----- nvinfo : EIATTR_KPARAM_INFO
	.align		4
.L_2113:
        /*0068*/ 	.byte	0x04, 0x17
        /*006a*/ 	.short	(.L_2115 - .L_2114)
.L_2114:
        /*006c*/ 	.word	0x00000000
        /*0070*/ 	.short	0x0003
        /*0072*/ 	.short	0x0018
        /*0074*/ 	.byte	0x00, 0xf5, 0x21, 0x00


	//----- nvinfo : EIATTR_KPARAM_INFO
	.align		4
.L_2115:
        /*0078*/ 	.byte	0x04, 0x17
        /*007a*/ 	.short	(.L_2117 - .L_2116)
.L_2116:
        /*007c*/ 	.word	0x00000000
        /*0080*/ 	.short	0x0002
        /*0082*/ 	.short	0x0010
        /*0084*/ 	.byte	0x00, 0xf5, 0x21, 0x00


	//----- nvinfo : EIATTR_KPARAM_INFO
	.align		4
.L_2117:
        /*0088*/ 	.byte	0x04, 0x17
        /*008a*/ 	.short	(.L_2119 - .L_2118)
.L_2118:
        /*008c*/ 	.word	0x00000000
        /*0090*/ 	.short	0x0001
        /*0092*/ 	.short	0x0008
        /*0094*/ 	.byte	0x00, 0xf5, 0x21, 0x00


	//----- nvinfo : EIATTR_KPARAM_INFO
	.align		4
.L_2119:
        /*0098*/ 	.byte	0x04, 0x17
        /*009a*/ 	.short	(.L_2121 - .L_2120)
.L_2120:
        /*009c*/ 	.word	0x00000000
        /*00a0*/ 	.short	0x0000
        /*00a2*/ 	.short	0x0000
        /*00a4*/ 	.byte	0x00, 0xf5, 0x21, 0x00


	//----- nvinfo : EIATTR_SPARSE_MMA_MASK
	.align		4
.L_2121:
        /*00a8*/ 	.byte	0x03, 0x50
        /*00aa*/ 	.short	0x0000


	//----- nvinfo : EIATTR_MAXREG_COUNT
	.align		4
        /*00ac*/ 	.byte	0x03, 0x1b
        /*00ae*/ 	.short	0x00ff


	//----- nvinfo : EIATTR_NUM_BARRIERS
	.align		4
        /*00b0*/ 	.byte	0x02, 0x4c
        /*00b2*/ 	.byte	0x01
	.zero		1


	//----- nvinfo : EIATTR_MERCURY_ISA_VERSION
	.align		4
        /*00b4*/ 	.byte	0x03, 0x5f
        /*00b6*/ 	.short	0x0101


	//----- nvinfo : EIATTR_UNUSED_LOAD_BYTE_OFFSET
	.align		4
        /*00b8*/ 	.byte	0x04, 0x44
        /*00ba*/ 	.short	(.L_2123 - .L_2122)


	//   ....[0]....
.L_2122:
        /*00bc*/ 	.word	0x00000a00
        /*00c0*/ 	.word	0x0000fff0


	//   ....[1]....
        /*00c4*/ 	.word	0x00000ee0
        /*00c8*/ 	.word	0x0000fff0


	//----- nvinfo : EIATTR_COOP_GROUP_MASK_REGIDS
	.align		4
.L_2123:
        /*00cc*/ 	.byte	0x04, 0x29
        /*00ce*/ 	.short	(.L_2125 - .L_2124)


	//   ....[0]....
.L_2124:
        /*00d0*/ 	.word	0xffffffff


	//   ....[1]....
        /*00d4*/ 	.word	0xffffffff


	//   ....[2]....
        /*00d8*/ 	.word	0xffffffff


	//   ....[3]....
        /*00dc*/ 	.word	0xffffffff


	//   ....[4]....
        /*00e0*/ 	.word	0xffffffff


	//   ....[5]....
        /*00e4*/ 	.word	0xffffffff


	//   ....[6]....
        /*00e8*/ 	.word	0xffffffff


	//   ....[7]....
        /*00ec*/ 	.word	0xffffffff


	//   ....[8]....
        /*00f0*/ 	.word	0xffffffff


	//   ....[9]....
        /*00f4*/ 	.word	0xffffffff


	//----- nvinfo : EIATTR_COOP_GROUP_INSTR_OFFSETS
	.align		4
.L_2125:
        /*00f8*/ 	.byte	0x04, 0x28
        /*00fa*/ 	.short	(.L_2127 - .L_2126)


	//   ....[0]....
.L_2126:
        /*00fc*/ 	.word	0x00000850


	//   ....[1]....
        /*0100*/ 	.word	0x00000880


	//   ....[2]....
        /*0104*/ 	.word	0x000008f0


	//   ....[3]....
        /*0108*/ 	.word	0x00000940


	//   ....[4]....
        /*010c*/ 	.word	0x00000960


	//   ....[5]....
        /*0110*/ 	.word	0x00000cf0


	//   ....[6]....
        /*0114*/ 	.word	0x00000d40


	//   ....[7]....
        /*0118*/ 	.word	0x00000d90


	//   ....[8]....
        /*011c*/ 	.word	0x00000dd0


	//   ....[9]....
        /*0120*/ 	.word	0x00000df0


	//----- nvinfo : EIATTR_VRC_CTA_INIT_COUNT
	.align		4
.L_2127:
        /*0124*/ 	.byte	0x02, 0x4a
	.zero		1
	.zero		1


	//----- nvinfo : EIATTR_EXIT_INSTR_OFFSETS
	.align		4
        /*0128*/ 	.byte	0x04, 0x1c
        /*012a*/ 	.short	(.L_2129 - .L_2128)


	//   ....[0]....
.L_2128:
        /*012c*/ 	.word	0x00003a30


	//   ....[1]....
        /*0130*/ 	.word	0x000042f0


	//   ....[2]....
        /*0134*/ 	.word	0x00004b60


	//   ....[3]....
        /*0138*/ 	.word	0x000053d0


	//   ....[4]....
        /*013c*/ 	.word	0x00005c50


	//----- nvinfo : EIATTR_CRS_STACK_SIZE
	.align		4
.L_2129:
        /*0140*/ 	.byte	0x04, 0x1e
        /*0142*/ 	.short	(.L_2131 - .L_2130)
.L_2130:
        /*0144*/ 	.word	0x00000000


	//----- nvinfo : EIATTR_CBANK_PARAM_SIZE
	.align		4
.L_2131:
        /*0148*/ 	.byte	0x03, 0x19
        /*014a*/ 	.short	0x0048


	//----- nvinfo : EIATTR_PARAM_CBANK
	.align		4
        /*014c*/ 	.byte	0x04, 0x0a
        /*014e*/ 	.short	(.L_2133 - .L_2132)
	.align		4
.L_2132:
        /*0150*/ 	.word	index@(.nv.constant0._ZN4vllm31rms_norm_per_block_quant_kernelIN3c104HalfENS1_13Float8_e4m3fnELb1ELb0ELi128EEEvPT0_PfPKT_S9_PKffiiPS7_l)
        /*0154*/ 	.short	0x0380
        /*0156*/ 	.short	0x0048


	//----- nvinfo : EIATTR_SW_WAR
	.align		4
.L_2133:
        /*0158*/ 	.byte	0x04, 0x36
        /*015a*/ 	.short	(.L_2135 - .L_2134)
.L_2134:
        /*015c*/ 	.word	0x00000008
.L_2135:


//--------------------- .nv.info._ZN4vllm31rms_norm_per_block_quant_kernelIN3c104HalfEaLb1ELb1ELi128EEEvPT0_PfPKT_S8_PKffiiPS6_l --------------------------
	.section	.nv.info._ZN4vllm31rms_norm_per_block_quant_kernelIN3c104HalfEaLb1ELb1ELi128EEEvPT0_PfPKT_S8_PKffiiPS6_l,"",@"SHT_CUDA_INFO"
	.sectionflags	@""
	.align	4


	//----- nvinfo : EIATTR_CUDA_API_VERSION
	.align		4
        /*0000*/ 	.byte	0x04, 0x37
        /*0002*/ 	.short	(.L_2137 - .L_2136)
.L_2136:
        /*0004*/ 	.word	0x00000082


	//----- nvinfo : EIATTR_KPARAM_INFO
	.align		4
.L_2137:
        /*0008*/ 	.byte	0x04, 0x17
        /*000a*/ 	.short	(.L_2139 - .L_2138)
.L_2138:
        /*000c*/ 	.word	0x00000000
        /*0010*/ 	.short	0x0009
        /*0012*/ 	.short	0x0040
        /*0014*/ 	.byte	0x00, 0xf0, 0x21, 0x00


	//----- nvinfo : EIATTR_KPARAM_INFO
	.align		4
.L_2139:
        /*0018*/ 	.byte	0x04, 0x17
        /*001a*/ 	.short	(.L_2141 - .L_2140)
.L_2140:
        /*001c*/ 	.word	0x00000000
        /*0020*/ 	.short	0x0008
        /*0022*/ 	.short	0x0038
        /*0024*/ 	.byte	0x00, 0xf5, 0x21, 0x00


	//----- nvinfo : EIATTR_KPARAM_INFO
	.align		4
.L_2141:
        /*0028*/ 	.byte	0x04, 0x17
        /*002a*/ 	.short	(.L_2143 - .L_2142)
.L_2142:
        /*002c*/ 	.word	0x00000000
        /*0030*/ 	.short	0x0007
        /*0032*/ 	.short	0x0030
        /*0034*/ 	.byte	0x00, 0xf0, 0x11, 0x00


	//----- nvinfo : EIATTR_KPARAM_INFO
	.align		4
.L_2143:
        /*0038*/ 	.byte	0x04, 0x17
        /*003a*/ 	.short	(.L_2145 - .L_2144)
.L_2144:
        /*003c*/ 	.word	0x00000000
        /*0040*/ 	.short	0x0006
        /*0042*/ 	.short	0x002c
        /*0044*/ 	.byte	0x00, 0xf0, 0x11, 0x00


	//----- nvinfo : EIATTR_KPARAM_INFO
	.align		4
.L_2145:
        /*0048*/ 	.byte	0x04, 0x17
        /*004a*/ 	.short	(.L_2147 - .L_2146)
.L_2146:
        /*004c*/ 	.word	0x00000000
        /*0050*/ 	.short	0x0005
        /*0052*/ 	.short	0x0028
        /*0054*/ 	.byte	0x00, 0xf0, 0x11, 0x00


	//----- nvinfo : EIATTR_KPARAM_INFO
	.align		4
.L_2147:
        /*0058*/ 	.byte	0x04, 0x17
        /*005a*/ 	.short	(.L_2149 - .L_2148)
.L_2148:
        /*005c*/ 	.word	0x00000000
        /*0060*/ 	.short	0x0004
        /*0062*/ 	.short	0x0020
        /*0064*/ 	.byte	0x00, 0xf5, 0x21, 0x00


	//----- nvinfo : EIATTR_KPARAM_INFO
	.align		4
.L_2149:
        /*0068*/ 	.byte	0x04, 0x17
        /*006a*/ 	.short	(.L_2151 - .L_2150)
.L_2150:
        /*006c*/ 	.word	0x00000000
        /*0070*/ 	.short	0x0003
        /*0072*/ 	.short	0x0018
        /*0074*/ 	.byte	0x00, 0xf5, 0x21, 0x00


	//----- nvinfo : EIATTR_KPARAM_INFO
	.align		4
.L_2151:
        /*0078*/ 	.byte	0x04, 0x17
        /*007a*/ 	.short	(.L_2153 - .L_2152)
.L_2152:
        /*007c*/ 	.word	0x00000000
        /*0080*/ 	.short	0x0002
        /*0082*/ 	.short	0x0010
        /*0084*/ 	.byte	0x00, 0xf5, 0x21, 0x00


	//----- nvinfo : EIATTR_KPARAM_INFO
	.align		4
.L_2153:
        /*0088*/ 	.byte	0x04, 0x17
        /*008a*/ 	.short	(.L_2155 - .L_2154)
.L_2154:
        /*008c*/ 	.word	0x00000000
        /*0090*/ 	.short	0x0001
        /*0092*/ 	.short	0x0008
        /*0094*/ 	.byte	0x00, 0xf5, 0x21, 0x00


	//----- nvinfo : EIATTR_KPARAM_INFO
	.align		4
.L_2155:
        /*0098*/ 	.byte	0x04, 0x17
        /*009a*/ 	.short	(.L_2157 - .L_2156)
.L_2156:
        /*009c*/ 	.word	0x00000000
        /*00a0*/ 	.short	0x0000
        /*00a2*/ 	.short	0x0000
        /*00a4*/ 	.byte	0x00, 0xf5, 0x21, 0x00


	//----- nvinfo : EIATTR_SPARSE_MMA_MASK
	.align		4
.L_2157:
        /*00a8*/ 	.byte	0x03, 0x50
        /*00aa*/ 	.short	0x0000


	//----- nvinfo : EIATTR_MAXREG_COUNT
	.align		4
        /*00ac*/ 	.byte	0x03, 0x1b
        /*00ae*/ 	.short	0x00ff


	//----- nvinfo : EIATTR_NUM_BARRIERS
	.align		4
        /*00b0*/ 	.byte	0x02, 0x4c
        /*00b2*/ 	.byte	0x01
	.zero		1


	//----- nvinfo : EIATTR_MERCURY_ISA_VERSION
	.align		4
        /*00b4*/ 	.byte	0x03, 0x5f
        /*00b6*/ 	.short	0x0101


	//----- nvinfo : EIATTR_UNUSED_LOAD_BYTE_OFFSET
	.align		4
        /*00b8*/ 	.byte	0x04, 0x44
        /*00ba*/ 	.short	(.L_2159 - .L_2158)


	//   ....[0]....
.L_2158:
        /*00bc*/ 	.word	0x00000a00
        /*00c0*/ 	.word	0x0000fff0


	//   ....[1]....
        /*00c4*/ 	.word	0x00000ee0
        /*00c8*/ 	.word	0x0000fff0


	//----- nvinfo : EIATTR_COOP_GROUP_MASK_REGIDS
	.align		4
.L_2159:
        /*00cc*/ 	.byte	0x04, 0x29
        /*00ce*/ 	.short	(.L_2161 - .L_2160)


	//   ....[0]....
.L_2160:
        /*00d0*/ 	.word	0xffffffff


	//   ....[1]....
        /*00d4*/ 	.word	0xffffffff


	//   ....[2]....
        /*00d8*/ 	.word	0xffffffff


	//   ....[3]....
        /*00dc*/ 	.word	0xffffffff


	//   ....[4]....
        /*00e0*/ 	.word	0xffffffff


	//   ....[5]....
        /*00e4*/ 	.word	0xffffffff


	//   ....[6]....
        /*00e8*/ 	.word	0xffffffff


	//   ....[7]....
        /*00ec*/ 	.word	0xffffffff


	//   ....[8]....
        /*00f0*/ 	.word	0xffffffff


	//   ....[9]....
        /*00f4*/ 	.word	0xffffffff


	//----- nvinfo : EIATTR_COOP_GROUP_INSTR_OFFSETS
	.align		4
.L_2161:
        /*00f8*/ 	.byte	0x04, 0x28
        /*00fa*/ 	.short	(.L_2163 - .L_2162)


	//   ....[0]....
.L_2162:
        /*00fc*/ 	.word	0x00000850


	//   ....[1]....
        /*0100*/ 	.word	0x00000880


	//   ....[2]....
        /*0104*/ 	.word	0x000008f0


	//   ....[3]....
        /*0108*/ 	.word	0x00000940


	//   ....[4]....
        /*010c*/ 	.word	0x00000960


	//   ....[5]....
        /*0110*/ 	.word	0x00000cf0


	//   ....[6]....
        /*0114*/ 	.word	0x00000d40


	//   ....[7]....
        /*0118*/ 	.word	0x00000d90


	//   ....[8]....
        /*011c*/ 	.word	0x00000dd0


	//   ....[9]....
        /*0120*/ 	.word	0x00000df0


	//----- nvinfo : EIATTR_VRC_CTA_INIT_COUNT
	.align		4
.L_2163:
        /*0124*/ 	.byte	0x02, 0x4a
	.zero		1
	.zero		1


	//----- nvinfo : EIATTR_EXIT_INSTR_OFFSETS
	.align		4
        /*0128*/ 	.byte	0x04, 0x1c
        /*012a*/ 	.short	(.L_2165 - .L_2164)


	//   ....[0]....
.L_2164:
        /*012c*/ 	.word	0x00003c40


	//   ....[1]....
        /*0130*/ 	.word	0x00004360


	//   ....[2]....
        /*0134*/ 	.word	0x00004820


	//   ....[3]....
        /*0138*/ 	.word	0x00004ce0


	//   ....[4]....
        /*013c*/ 	.word	0x000051b0


	//----- nvinfo : EIATTR_CRS_STACK_SIZE
	.align		4
.L_2165:
        /*0140*/ 	.byte	0x04, 0x1e
        /*0142*/ 	.short	(.L_2167 - .L_2166)
.L_2166:
        /*0144*/ 	.word	0x00000000


	//----- nvinfo : EIATTR_CBANK_PARAM_SIZE
	.align		4
.L_2167:
        /*0148*/ 	.byte	0x03, 0x19
        /*014a*/ 	.short	0x0048


	//----- nvinfo : EIATTR_PARAM_CBANK
	.align		4
        /*014c*/ 	.byte	0x04, 0x0a
        /*014e*/ 	.short	(.L_2169 - .L_2168)
	.align		4
.L_2168:
        /*0150*/ 	.word	index@(.nv.constant0._ZN4vllm31rms_norm_per_block_quant_kernelIN3c104HalfEaLb1ELb1ELi128EEEvPT0_PfPKT_S8_PKffiiPS6_l)
        /*0154*/ 	.short	0x0380
        /*0156*/ 	.short	0x0048


	//----- nvinfo : EIATTR_SW_WAR
	.align		4
.L_2169:
        /*0158*/ 	.byte	0x04, 0x36
        /*015a*/ 	.short	(.L_2171 - .L_2170)
.L_2170:
        /*015c*/ 	.word	0x00000008
.L_2171:


//--------------------- .nv.info._ZN4vllm31rms_norm_per_block_quant_kernelIN3c104HalfENS1_13Float8_e4m3fnELb1ELb1ELi128EEEvPT0_PfPKT_S9_PKffiiPS7_l --------------------------
	.section	.nv.info._ZN4vllm31rms_norm_per_block_quant_kernelIN3c104HalfENS1_13Float8_e4m3fnELb1ELb1ELi128EEEvPT0_PfPKT_S9_PKffiiPS7_l,"",@"SHT_CUDA_INFO"
	.sectionflags	@""
	.align	4


	//----- nvinfo : EIATTR_CUDA_API_VERSION
	.align		4
        /*0000*/ 	.byte	0x04, 0x37
        /*0002*/ 	.short	(.L_2173 - .L_2172)
.L_2172:
        /*0004*/ 	.word	0x00000082


	//----- nvinfo : EIATTR_KPARAM_INFO
	.align		4
.L_2173:
        /*0008*/ 	.byte	0x04, 0x17
        /*000a*/ 	.short	(.L_2175 - .L_2174)
.L_2174:
        /*000c*/ 	.word	0x00000000
        /*0010*/ 	.short	0x0009
        /*0012*/ 	.short	0x0040
        /*0014*/ 	.byte	0x00, 0xf0, 0x21, 0x00


	//----- nvinfo : EIATTR_KPARAM_INFO
	.align		4
.L_2175:
        /*0018*/ 	.byte	0x04, 0x17
        /*001a*/ 	.short	(.L_2177 - .L_2176)
.L_2176:
        /*001c*/ 	.word	0x00000000
        /*0020*/ 	.short	0x0008
        /*0022*/ 	.short	0x0038
        /*0024*/ 	.byte	0x00, 0xf5, 0x21, 0x00


	//----- nvinfo : EIATTR_KPARAM_INFO
	.align		4
.L_2177:
        /*0028*/ 	.byte	0x04, 0x17
        /*002a*/ 	.short	(.L_2179 - .L_2178)
.L_2178:
        /*002c*/ 	.word	0x00000000
        /*0030*/ 	.short	0x0007
        /*0032*/ 	.short	0x0030
        /*0034*/ 	.byte	0x00, 0xf0, 0x11, 0x00


	//----- nvinfo : EIATTR_KPARAM_INFO
	.align		4
.L_2179:
        /*0038*/ 	.byte	0x04, 0x17
        /*003a*/ 	.short	(.L_2181 - .L_2180)
.L_2180:
        /*003c*/ 	.word	0x00000000
        /*0040*/ 	.short	0x0006
        /*0042*/ 	.short	0x002c
        /*0044*/ 	.byte	0x00, 0xf0, 0x11, 0x00


	//----- nvinfo : EIATTR_KPARAM_INFO
	.align		4
.L_2181:
        /*0048*/ 	.byte	0x04, 0x17
        /*004a*/ 	.short	(.L_2183 - .L_2182)
.L_2182:
        /*004c*/ 	.word	0x00000000
        /*0050*/ 	.short	0x0005
        /*0052*/ 	.short	0x0028
        /*0054*/ 	.byte	0x00, 0xf0, 0x11, 0x00


	//----- nvinfo : EIATTR_KPARAM_INFO
	.align		4
.L_2183:
        /*0058*/ 	.byte	0x04, 0x17
        /*005a*/ 	.short	(.L_2185 - .L_2184)
.L_2184:
        /*005c*/ 	.word	0x00000000
        /*0060*/ 	.short	0x0004
        /*0062*/ 	.short	0x0020
        /*0064*/ 	.byte	0x00, 0xf5, 0x21, 0x00


	//----- nvinfo : EIATTR_KPARAM_INFO
	.align		4
.L_2185:
        /*0068*/ 	.byte	0x04, 0x17
        /*006a*/ 	.short	(.L_2187 - .L_2186)
.L_2186:
        /*006c*/ 	.word	0x00000000
        /*0070*/ 	.short	0x0003
        /*0072*/ 	.short	0x0018
        /*0074*/ 	.byte	0x00, 0xf5, 0x21, 0x00


	//----- nvinfo : EIATTR_KPARAM_INFO
	.align		4
.L_2187:
        /*0078*/ 	.byte	0x04, 0x17
        /*007a*/ 	.short	(.L_2189 - .L_2188)
.L_2188:
        /*007c*/ 	.word	0x00000000
        /*0080*/ 	.short	0x0002
        /*0082*/ 	.short	0x0010
        /*0084*/ 	.byte	0x00, 0xf5, 0x21, 0x00


	//----- nvinfo : EIATTR_KPARAM_INFO
	.align		4
.L_2189:
        /*0088*/ 	.byte	0x04, 0x17
        /*008a*/ 	.short	(.L_2191 - .L_2190)
.L_2190:
        /*008c*/ 	.word	0x00000000
        /*0090*/ 	.short	0x0001
        /*0092*/ 	.short	0x0008
        /*0094*/ 	.byte	0x00, 0xf5, 0x21, 0x00


	//----- nvinfo : EIATTR_KPARAM_INFO
	.align		4
.L_2191:
        /*0098*/ 	.byte	0x04, 0x17
        /*009a*/ 	.short	(.L_2193 - .L_2192)
.L_2192:
        /*009c*/ 	.word	0x00000000
        /*00a0*/ 	.short	0x0000
        /*00a2*/ 	.short	0x0000
        /*00a4*/ 	.byte	0x00, 0xf5, 0x21, 0x00


	//----- nvinfo : EIATTR_SPARSE_MMA_MASK
	.align		4
.L_2193:
        /*00a8*/ 	.byte	0x03, 0x50
        /*00aa*/ 	.short	0x0000


	//----- nvinfo : EIATTR_MAXREG_COUNT
	.align		4
        /*00ac*/ 	.byte	0x03, 0x1b
        /*00ae*/ 	.short	0x00ff


	//----- nvinfo : EIATTR_NUM_BARRIERS
	.align		4
        /*00b0*/ 	.byte	0x02, 0x4c
        /*00b2*/ 	.byte	0x01
	.zero		1


	//----- nvinfo : EIATTR_MERCURY_ISA_VERSION
	.align		4
        /*00b4*/ 	.byte	0x03, 0x5f
        /*00b6*/ 	.short	0x0101


	//----- nvinfo : EIATTR_UNUSED_LOAD_BYTE_OFFSET
	.align		4
        /*00b8*/ 	.byte	0x04, 0x44
        /*00ba*/ 	.short	(.L_2195 - .L_2194)


	//   ....[0]....
.L_2194:
        /*00bc*/ 	.word	0x00000a00
        /*00c0*/ 	.word	0x0000fff0


	//   ....[1]....
        /*00c4*/ 	.word	0x00000ee0
        /*00c8*/ 	.word	0x0000fff0


	//----- nvinfo : EIATTR_COOP_GROUP_MASK_REGIDS
	.align		4
.L_2195:
        /*00cc*/ 	.byte	0x04, 0x29
        /*00ce*/ 	.short	(.L_2197 - .L_2196)


	//   ....[0]....
.L_2196:
        /*00d0*/ 	.word	0xffffffff


	//   ....[1]....
        /*00d4*/ 	.word	0xffffffff


	//   ....[2]....
        /*00d8*/ 	.word	0xffffffff


	//   ....[3]....
        /*00dc*/ 	.word	0xffffffff


	//   ....[4]....
        /*00e0*/ 	.word	0xffffffff


	//   ....[5]....
        /*00e4*/ 	.word	0xffffffff


	//   ....[6]....
        /*00e8*/ 	.word	0xffffffff


	//   ....[7]....
        /*00ec*/ 	.word	0xffffffff


	//   ....[8]....
        /*00f0*/ 	.word	0xffffffff


	//   ....[9]....
        /*00f4*/ 	.word	0xffffffff


	//----- nvinfo : EIATTR_COOP_GROUP_INSTR_OFFSETS
	.align		4
.L_2197:
        /*00f8*/ 	.byte	0x04, 0x28
        /*00fa*/ 	.short	(.L_2199 - .L_2198)


	//   ....[0]....
.L_2198:
        /*00fc*/ 	.word	0x00000850


	//   ....[1]....
        /*0100*/ 	.word	0x00000880


	//   ....[2]....
        /*0104*/ 	.word	0x000008f0


	//   ....[3]....
        /*0108*/ 	.word	0x00000940


	//   ....[4]....
        /*010c*/ 	.word	0x00000960


	//   ....[5]....
        /*0110*/ 	.word	0x00000cf0


	//   ....[6]....
        /*0114*/ 	.word	0x00000d40


	//   ....[7]....
        /*0118*/ 	.word	0x00000d90


	//   ....[8]....
        /*011c*/ 	.word	0x00000dd0


	//   ....[9]....
        /*0120*/ 	.word	0x00000df0


	//----- nvinfo : EIATTR_VRC_CTA_INIT_COUNT
	.align		4
.L_2199:
        /*0124*/ 	.byte	0x02, 0x4a
	.zero		1
	.zero		1


	//----- nvinfo : EIATTR_EXIT_INSTR_OFFSETS
	.align		4
        /*0128*/ 	.byte	0x04, 0x1c
        /*012a*/ 	.short	(.L_2201 - .L_2200)


	//   ....[0]....
.L_2200:
        /*012c*/ 	.word	0x00003c40


	//   ....[1]....
        /*0130*/ 	.word	0x00004720


	//   ....[2]....
        /*0134*/ 	.word	0x00004fa0


	//   ....[3]....
        /*0138*/ 	.word	0x00005820


	//   ....[4]....
        /*013c*/ 	.word	0x000060b0


	//----- nvinfo : EIATTR_CRS_STACK_SIZE
	.align		4
.L_2201:
        /*0140*/ 	.byte	0x04, 0x1e
        /*0142*/ 	.short	(.L_2203 - .L_2202)
.L_2202:
        /*0144*/ 	.word	0x00000000


	//----- nvinfo : EIATTR_CBANK_PARAM_SIZE
	.align		4
.L_2203:
        /*0148*/ 	.byte	0x03, 0x19
        /*014a*/ 	.short	0x0048


	//----- nvinfo : EIATTR_PARAM_CBANK
	.align		4
        /*014c*/ 	.byte	0x04, 0x0a
        /*014e*/ 	.short	(.L_2205 - .L_2204)
	.align		4
.L_2204:
        /*0150*/ 	.word	index@(.nv.constant0._ZN4vllm31rms_norm_per_block_quant_kernelIN3c104HalfENS1_13Float8_e4m3fnELb1ELb1ELi128EEEvPT0_PfPKT_S9_PKffiiPS7_l)
        /*0154*/ 	.short	0x0380
        /*0156*/ 	.short	0x0048


	//----- nvinfo : EIATTR_SW_WAR
	.align		4
.L_2205:
        /*0158*/ 	.byte	0x04, 0x36
        /*015a*/ 	.short	(.L_2207 - .L_2206)
.L_2206:
        /*015c*/ 	.word	0x00000008
.L_2207:


//--------------------- .nv.info._ZN4vllm31rms_norm_per_block_quant_kernelIfaLb0ELb0ELi64EEEvPT0_PfPKT_S6_PKffiiPS4_l --------------------------
	.section	.nv.info._ZN4vllm31rms_norm_per_block_quant_kernelIfaLb0ELb0ELi64EEEvPT0_PfPKT_S6_PKffiiPS4_l,"",@"SHT_CUDA_INFO"
	.sectionflags	@""
	.align	4


	//----- nvinfo : EIATTR_CUDA_API_VERSION
	.align		4
        /*0000*/ 	.byte	0x04, 0x37
        /*0002*/ 	.short	(.L_2209 - .L_2208)
.L_2208:
        /*0004*/ 	.word	0x00000082


	//----- nvinfo : EIATTR_KPARAM_INFO
	.align		4
.L_2209:
        /*0008*/ 	.byte	0x04, 0x17
        /*000a*/ 	.short	(.L_2211 - .L_2210)
.L_2210:
        /*000c*/ 	.word	0x00000000
        /*0010*/ 	.short	0x0009
        /*0012*/ 	.short	0x0040
        /*0014*/ 	.byte	0x00, 0xf0, 0x21, 0x00


	//----- nvinfo : EIATTR_KPARAM_INFO
	.align		4
.L_2211:
        /*0018*/ 	.byte	0x04, 0x17
        /*001a*/ 	.short	(.L_2213 - .L_2212)
.L_2212:
        /*001c*/ 	.word	0x00000000
        /*0020*/ 	.short	0x0008
        /*0022*/ 	.short	0x0038
        /*0024*/ 	.byte	0x00, 0xf5, 0x21, 0x00


	//----- nvinfo : EIATTR_KPARAM_INFO
	.align		4
.L_2213:
        /*0028*/ 	.byte	0x04, 0x17
        /*002a*/ 	.short	(.L_2215 - .L_2214)
.L_2214:
        /*002c*/ 	.word	0x00000000
        /*0030*/ 	.short	0x0007
        /*0032*/ 	.short	0x0030
        /*0034*/ 	.byte	0x00, 0xf0, 0x11, 0x00


	//----- nvinfo : EIATTR_KPARAM_INFO
	.align		4
.L_2215:
        /*0038*/ 	.byte	0x04, 0x17
        /*003a*/ 	.short	(.L_2217 - .L_2216)
.L_2216:
        /*003c*/ 	.word	0x00000000
        /*0040*/ 	.short	0x0006
        /*0042*/ 	.short	0x002c
        /*0044*/ 	.byte	0x00, 0xf0, 0x11, 0x00


	//----- nvinfo : EIATTR_KPARAM_INFO
	.align		4
.L_2217:
        /*0048*/ 	.byte	0x04, 0x17
        /*004a*/ 	.short	(.L_2219 - .L_2218)
.L_2218:
        /*004c*/ 	.word	0x00000000
        /*0050*/ 	.short	0x0005
        /*0052*/ 	.short	0x0028
        /*0054*/ 	.byte	0x00, 0xf0, 0x11, 0x00


	//----- nvinfo : EIATTR_KPARAM_INFO
	.align		4
.L_2219:
        /*0058*/ 	.byte	0x04, 0x17
        /*005a*/ 	.short	(.L_2221 - .L_2220)
.L_2220:
        /*005c*/ 	.word	0x00000000
        /*0060*/ 	.short	0x0004
        /*0062*/ 	.short	0x0020
        /*0064*/ 	.byte	0x00, 0xf5, 0x21, 0x00


	//----- nvinfo : EIATTR_KPARAM_INFO
	.align		4
.L_2221:
        /*0068*/ 	.byte	0x04, 0x17
        /*006a*/ 	.short	(.L_2223 - .L_2222)
.L_2222:
        /*006c*/ 	.word	0x00000000
        /*0070*/ 	.short	0x0003
        /*0072*/ 	.short	0x0018
        /*0074*/ 	.byte	0x00, 0xf5, 0x21, 0x00


	//----- nvinfo : EIATTR_KPARAM_INFO
	.align		4
.L_2223:
        /*0078*/ 	.byte	0x04, 0x17
        /*007a*/ 	.short	(.L_2225 - .L_2224)
.L_2224:
        /*007c*/ 	.word	0x00000000
        /*0080*/ 	.short	0x0002
        /*0082*/ 	.short	0x0010
        /*0084*/ 	.byte	0x00, 0xf5, 0x21, 0x00


	//----- nvinfo : EIATTR_KPARAM_INFO
	.align		4
.L_2225:
        /*0088*/ 	.byte	0x04, 0x17
        /*008a*/ 	.short	(.L_2227 - .L_2226)
.L_2226:
        /*008c*/ 	.word	0x00000000
        /*0090*/ 	.short	0x0001
        /*0092*/ 	.short	0x0008
        /*0094*/ 	.byte	0x00, 0xf5, 0x21, 0x00


	//----- nvinfo : EIATTR_KPARAM_INFO
	.align		4
.L_2227:
        /*0098*/ 	.byte	0x04, 0x17
        /*009a*/ 	.short	(.L_2229 - .L_2228)
.L_2228:
        /*009c*/ 	.word	0x00000000
        /*00a0*/ 	.short	0x0000
        /*00a2*/ 	.short	0x0000
        /*00a4*/ 	.byte	0x00, 0xf5, 0x21, 0x00


	//----- nvinfo : EIATTR_SPARSE_MMA_MASK
	.align		4
.L_2229:
        /*00a8*/ 	.byte	0x03, 0x50
        /*00aa*/ 	.short	0x0000


	//----- nvinfo : EIATTR_MAXREG_COUNT
	.align		4
        /*00ac*/ 	.byte	0x03, 0x1b
        /*00ae*/ 	.short	0x00ff


	//----- nvinfo : EIATTR_NUM_BARRIERS
	.align		4
        /*00b0*/ 	.byte	0x02, 0x4c
        /*00b2*/ 	.byte	0x01
	.zero		1


	//----- nvinfo : EIATTR_MERCURY_ISA_VERSION
	.align		4
        /*00b4*/ 	.byte	0x03, 0x5f
        /*00b6*/ 	.short	0x0101


	//----- nvinfo : EIATTR_UNUSED_LOAD_BYTE_OFFSET
	.align		4
        /*00b8*/ 	.byte	0x04, 0x44
        /*00ba*/ 	.short	(.L_2231 - .L_2230)


	//   ....[0]....
.L_2230:
        /*00bc*/ 	.word	0x000005d0
        /*00c0*/ 	.word	0x0000fff0


	//   ....[1]....
        /*00c4*/ 	.word	0x00000aa0
        /*00c8*/ 	.word	0x0000fff0


	//----- nvinfo : EIATTR_COOP_GROUP_MASK_REGIDS
	.align		4
.L_2231:
        /*00cc*/ 	.byte	0x04, 0x29
        /*00ce*/ 	.short	(.L_2233 - .L_2232)


	//   ....[0]....
.L_2232:
        /*00d0*/ 	.word	0xffffffff


	//   ....[1]....
        /*00d4*/ 	.word	0xffffffff


	//   ....[2]....
        /*00d8*/ 	.word	0xffffffff


	//   ....[3]....
        /*00dc*/ 	.word	0xffffffff


	//   ....[4]....
        /*00e0*/ 	.word	0xffffffff


	//   ....[5]....
        /*00e4*/ 	.word	0xffffffff


	//   ....[6]....
        /*00e8*/ 	.word	0xffffffff


	//   ....[7]....
        /*00ec*/ 	.word	0xffffffff


	//   ....[8]....
        /*00f0*/ 	.word	0xffffffff


	//   ....[9]....
        /*00f4*/ 	.word	0xffffffff


	//----- nvinfo : EIATTR_COOP_GROUP_INSTR_OFFSETS
	.align		4
.L_2233:
        /*00f8*/ 	.byte	0x04, 0x28
        /*00fa*/ 	.short	(.L_2235 - .L_2234)


	//   ....[0]....
.L_2234:
        /*00fc*/ 	.word	0x00000420


	//   ....[1]....
        /*0100*/ 	.word	0x00000450


	//   ....[2]....
        /*0104*/ 	.word	0x000004c0


	//   ....[3]....
        /*0108*/ 	.word	0x00000500


	//   ....[4]....
        /*010c*/ 	.word	0x00000530


	//   ....[5]....
        /*0110*/ 	.word	0x000008c0


	//   ....[6]....
        /*0114*/ 	.word	0x00000910


	//   ....[7]....
        /*0118*/ 	.word	0x00000960


	//   ....[8]....
        /*011c*/ 	.word	0x000009a0


	//   ....[9]....
        /*0120*/ 	.word	0x000009c0


	//----- nvinfo : EIATTR_VRC_CTA_INIT_COUNT
	.align		4
.L_2235:
        /*0124*/ 	.byte	0x02, 0x4a
	.zero		1
	.zero		1


	//----- nvinfo : EIATTR_EXIT_INSTR_OFFSETS
	.align		4
        /*0128*/ 	.byte	0x04, 0x1c
        /*012a*/ 	.short	(.L_2237 - .L_2236)


	//   ....[0]....
.L_2236:
        /*012c*/ 	.word	0x00002ad0


	//   ....[1]....
        /*0130*/ 	.word	0x00002d80


	//   ....[2]....
        /*0134*/ 	.word	0x00002fd0


	//   ....[3]....
        /*0138*/ 	.word	0x00003220


	//   ....[4]....
        /*013c*/ 	.word	0x00003480


	//----- nvinfo : EIATTR_CRS_STACK_SIZE
	.align		4
.L_2237:
        /*0140*/ 	.byte	0x04, 0x1e
        /*0142*/ 	.short	(.L_2239 - .L_2238)
.L_2238:
        /*0144*/ 	.word	0x00000000


	//----- nvinfo : EIATTR_CBANK_PARAM_SIZE
	.align		4
.L_2239:
        /*0148*/ 	.byte	0x03, 0x19
        /*014a*/ 	.short	0x0048


	//----- nvinfo : EIATTR_PARAM_CBANK
	.align		4
        /*014c*/ 	.byte	0x04, 0x0a
        /*014e*/ 	.short	(.L_2241 - .L_2240)
	.align		4
.L_2240:
        /*0150*/ 	.word	index@(.nv.constant0._ZN4vllm31rms_norm_per_block_quant_kernelIfaLb0ELb0ELi64EEEvPT0_PfPKT_S6_PKffiiPS4_l)
        /*0154*/ 	.short	0x0380
        /*0156*/ 	.short	0x0048


	//----- nvinfo : EIATTR_SW_WAR
	.align		4
.L_2241:
        /*0158*/ 	.byte	0x04, 0x36
        /*015a*/ 	.short	(.L_2243 - .L_2242)
.L_2242:
        /*015c*/ 	.word	0x00000008
.L_2243:


//--------------------- .nv.info._ZN4vllm31rms_norm_per_block_quant_kernelIfN3c1013Float8_e4m3fnELb0ELb0ELi64EEEvPT0_PfPKT_S8_PKffiiPS6_l --------------------------
	.section	.nv.info._ZN4vllm31rms_norm_per_block_quant_kernelIfN3c1013Float8_e4m3fnELb0ELb0ELi64EEEvPT0_PfPKT_S8_PKffiiPS6_l,"",@"SHT_CUDA_INFO"
	.sectionflags	@""
	.align	4


	//----- nvinfo : EIATTR_CUDA_API_VERSION
	.align		4
        /*0000*/ 	.byte	0x04, 0x37
        /*0002*/ 	.short	(.L_2245 - .L_2244)
.L_2244:
        /*0004*/ 	.word	0x00000082


	//----- nvinfo : EIATTR_KPARAM_INFO
	.align		4
.L_2245:
        /*0008*/ 	.byte	0x04, 0x17
        /*000a*/ 	.short	(.L_2247 - .L_2246)
.L_2246:
        /*000c*/ 	.word	0x00000000
        /*0010*/ 	.short	0x0009
        /*0012*/ 	.short	0x0040
        /*0014*/ 	.byte	0x00, 0xf0, 0x21, 0x00


	//----- nvinfo : EIATTR_KPARAM_INFO
	.align		4
.L_2247:
        /*0018*/ 	.byte	0x04, 0x17
        /*001a*/ 	.short	(.L_2249 - .L_2248)
.L_2248:
        /*001c*/ 	.word	0x00000000
        /*0020*/ 	.short	0x0008
        /*0022*/ 	.short	0x0038
        /*0024*/ 	.byte	0x00, 0xf5, 0x21, 0x00


	//----- nvinfo : EIATTR_KPARAM_INFO
	.align		4
.L_2249:
        /*0028*/ 	.byte	0x04, 0x17
        /*002a*/ 	.short	(.L_2251 - .L_2250)
.L_2250:
        /*002c*/ 	.word	0x00000000
        /*0030*/ 	.short	0x0007
        /*0032*/ 	.short	0x0030
        /*0034*/ 	.byte	0x00, 0xf0, 0x11, 0x00


	//----- nvinfo : EIATTR_KPARAM_INFO
	.align		4
.L_2251:
        /*0038*/ 	.byte	0x04, 0x17
        /*003a*/ 	.short	(.L_2253 - .L_2252)
.L_2252:
        /*003c*/ 	.word	0x00000000
        /*0040*/ 	.short	0x0006
        /*0042*/ 	.short	0x002c
        /*0044*/ 	.byte	0x00, 0xf0, 0x11, 0x00


	//----- nvinfo : EIATTR_KPARAM_INFO
	.align		4
.L_2253:
        /*0048*/ 	.byte	0x04, 0x17
        /*004a*/ 	.short	(.L_2255 - .L_2254)
.L_2254:
        /*004c*/ 	.word	0x00000000
        /*0050*/ 	.short	0x0005
        /*0052*/ 	.short	0x0028
        /*0054*/ 	.byte	0x00, 0xf0, 0x11, 0x00


	//----- nvinfo : EIATTR_KPARAM_INFO
	.align		4
.L_2255:
        /*0058*/ 	.byte	0x04, 0x17
        /*005a*/ 	.short	(.L_2257 - .L_2256)
.L_2256:
        /*005c*/ 	.word	0x00000000
        /*0060*/ 	.short	0x0004
        /*0062*/ 	.short	0x0020
        /*0064*/ 	.byte	0x00, 0xf5, 0x21, 0x00


	//----- nvinfo : EIATTR_KPARAM_INFO
	.align		4
.L_2257:
        /*0068*/ 	.byte	0x04, 0x17
        /*006a*/ 	.short	(.L_2259 - .L_2258)
.L_2258:
        /*006c*/ 	.word	0x00000000
        /*0070*/ 	.short	0x0003
        /*0072*/ 	.short	0x0018
        /*0074*/ 	.byte	0x00, 0xf5, 0x21, 0x00


	//----- nvinfo : EIATTR_KPARAM_INFO
	.align		4
.L_2259:
        /*0078*/ 	.byte	0x04, 0x17
        /*007a*/ 	.short	(.L_2261 - .L_2260)
.L_2260:
        /*007c*/ 	.word	0x00000000
        /*0080*/ 	.short	0x0002
        /*0082*/ 	.short	0x0010
        /*0084*/ 	.byte	0x00, 0xf5, 0x21, 0x00


	//----- nvinfo : EIATTR_KPARAM_INFO
	.align		4
.L_2261:
        /*0088*/ 	.byte	0x04, 0x17
        /*008a*/ 	.short	(.L_2263 - .L_2262)
.L_2262:
        /*008c*/ 	.word	0x00000000
        /*0090*/ 	.short	0x0001
        /*0092*/ 	.short	0x0008
        /*0094*/ 	.byte	0x00, 0xf5, 0x21, 0x00


	//----- nvinfo : EIATTR_KPARAM_INFO
	.align		4
.L_2263:
        /*0098*/ 	.byte	0x04, 0x17
        /*009a*/ 	.short	(.L_2265 - .L_2264)
.L_2264:
        /*009c*/ 	.word	0x00000000
        /*00a0*/ 	.short	0x0000
        /*00a2*/ 	.short	0x0000
        /*00a4*/ 	.byte	0x00, 0xf5, 0x21, 0x00


	//----- nvinfo : EIATTR_SPARSE_MMA_MASK
	.align		4
.L_2265:
        /*00a8*/ 	.byte	0x03, 0x50
        /*00aa*/ 	.short	0x0000


	//----- nvinfo : EIATTR_MAXREG_COUNT
	.align		4
        /*00ac*/ 	.byte	0x03, 0x1b
        /*00ae*/ 	.short	0x00ff


	//----- nvinfo : EIATTR_NUM_BARRIERS
	.align		4
        /*00b0*/ 	.byte	0x02, 0x4c
        /*00b2*/ 	.byte	0x01
	.zero		1


	//----- nvinfo : EIATTR_MERCURY_ISA_VERSION
	.align		4
        /*00b4*/ 	.byte	0x03, 0x5f
        /*00b6*/ 	.short	0x0101


	//----- nvinfo : EIATTR_UNUSED_LOAD_BYTE_OFFSET
	.align		4
        /*00b8*/ 	.byte	0x04, 0x44
        /*00ba*/ 	.short	(.L_2267 - .L_2266)


	//   ....[0]....
.L_2266:
        /*00bc*/ 	.word	0x000005b0
        /*00c0*/ 	.word	0x0000fff0


	//   ....[1]....
        /*00c4*/ 	.word	0x00000ae0
        /*00c8*/ 	.word	0x0000fff0


	//----- nvinfo : EIATTR_COOP_GROUP_MASK_REGIDS
	.align		4
.L_2267:
        /*00cc*/ 	.byte	0x04, 0x29
        /*00ce*/ 	.short	(.L_2269 - .L_2268)


	//   ....[0]....
.L_2268:
        /*00d0*/ 	.word	0xffffffff


	//   ....[1]....
        /*00d4*/ 	.word	0xffffffff


	//   ....[2]....
        /*00d8*/ 	.word	0xffffffff


	//   ....[3]....
        /*00dc*/ 	.word	0xffffffff


	//   ....[4]....
        /*00e0*/ 	.word	0xffffffff


	//   ....[5]....
        /*00e4*/ 	.word	0xffffffff


	//   ....[6]....
        /*00e8*/ 	.word	0xffffffff


	//   ....[7]....
        /*00ec*/ 	.word	0xffffffff


	//   ....[8]....
        /*00f0*/ 	.word	0xffffffff


	//   ....[9]....
        /*00f4*/ 	.word	0xffffffff


	//----- nvinfo : EIATTR_COOP_GROUP_INSTR_OFFSETS
	.align		4
.L_2269:
        /*00f8*/ 	.byte	0x04, 0x28
        /*00fa*/ 	.short	(.L_2271 - .L_2270)


	//   ....[0]....
.L_2270:
        /*00fc*/ 	.word	0x00000400


	//   ....[1]....
        /*0100*/ 	.word	0x00000430


	//   ....[2]....
        /*0104*/ 	.word	0x000004a0


	//   ....[3]....
        /*0108*/ 	.word	0x000004f0


	//   ....[4]....
        /*010c*/ 	.word	0x00000510


	//   ....[5]....
        /*0110*/ 	.word	0x000008a0


	//   ....[6]....
        /*0114*/ 	.word	0x000008f0


	//   ....[7]....
        /*0118*/ 	.word	0x00000940


	//   ....[8]....
        /*011c*/ 	.word	0x00000980


	//   ....[9]....
        /*0120*/ 	.word	0x000009a0


	//----- nvinfo : EIATTR_VRC_CTA_INIT_COUNT
	.align		4
.L_2271:
        /*0124*/ 	.byte	0x02, 0x4a
	.zero		1
	.zero		1


	//----- nvinfo : EIATTR_EXIT_INSTR_OFFSETS
	.align		4
        /*0128*/ 	.byte	0x04, 0x1c
        /*012a*/ 	.short	(.L_2273 - .L_2272)


	//   ....[0]....
.L_2272:
        /*012c*/ 	.word	0x00002ce0


	//   ....[1]....
        /*0130*/ 	.word	0x00003340


	//   ....[2]....
        /*0134*/ 	.word	0x00003940


	//   ....[3]....
        /*0138*/ 	.word	0x00003f40


	//   ....[4]....
        /*013c*/ 	.word	0x00004550


	//----- nvinfo : EIATTR_CRS_STACK_SIZE
	.align		4
.L_2273:
        /*0140*/ 	.byte	0x04, 0x1e
        /*0142*/ 	.short	(.L_2275 - .L_2274)
.L_2274:
        /*0144*/ 	.word	0x00000000


	//----- nvinfo : EIATTR_CBANK_PARAM_SIZE
	.align		4
.L_2275:
        /*0148*/ 	.byte	0x03, 0x19
        /*014a*/ 	.short	0x0048


	//----- nvinfo : EIATTR_PARAM_CBANK
	.align		4
        /*014c*/ 	.byte	0x04, 0x0a
        /*014e*/ 	.short	(.L_2277 - .L_2276)
	.align		4
.L_2276:
        /*0150*/ 	.word	index@(.nv.constant0._ZN4vllm31rms_norm_per_block_quant_kernelIfN3c1013Float8_e4m3fnELb0ELb0ELi64EEEvPT0_PfPKT_S8_PKffiiPS6_l)
        /*0154*/ 	.short	0x0380
        /*0156*/ 	.short	0x0048


	//----- nvinfo : EIATTR_SW_WAR
	.align		4
.L_2277:
        /*0158*/ 	.byte	0x04, 0x36
        /*015a*/ 	.short	(.L_2279 - .L_2278)
.L_2278:
        /*015c*/ 	.word	0x00000008
.L_2279:


//--------------------- .nv.info._ZN4vllm31rms_norm_per_block_quant_kernelIfaLb0ELb1ELi64EEEvPT0_PfPKT_S6_PKffiiPS4_l --------------------------
	.section	.nv.info._ZN4vllm31rms_norm_per_block_quant_kernelIfaLb0ELb1ELi64EEEvPT0_PfPKT_S6_PKffiiPS4_l,"",@"SHT_CUDA_INFO"
	.sectionflags	@""
	.align	4


	//----- nvinfo : EIATTR_CUDA_API_VERSION
	.align		4
        /*0000*/ 	.byte	0x04, 0x37
        /*0002*/ 	.short	(.L_2281 - .L_2280)
.L_2280:
        /*0004*/ 	.word	0x00000082


	//----- nvinfo : EIATTR_KPARAM_INFO
	.align		4
.L_2281:
        /*0008*/ 	.byte	0x04, 0x17
        /*000a*/ 	.short	(.L_2283 - .L_2282)
.L_2282:
        /*000c*/ 	.word	0x00000000
        /*0010*/ 	.short	0x0009
        /*0012*/ 	.short	0x0040
        /*0014*/ 	.byte	0x00, 0xf0, 0x21, 0x00


	//----- nvinfo : EIATTR_KPARAM_INFO
	.align		4
.L_2283:
        /*0018*/ 	.byte	0x04, 0x17
        /*001a*/ 	.short	(.L_2285 - .L_2284)
.L_2284:
        /*001c*/ 	.word	0x00000000
        /*0020*/ 	.short	0x0008
        /*0022*/ 	.short	0x0038
        /*0024*/ 	.byte	0x00, 0xf5, 0x21, 0x00


	//----- nvinfo : EIATTR_KPARAM_INFO
	.align		4
.L_2285:
        /*0028*/ 	.byte	0x04, 0x17
        /*002a*/ 	.short	(.L_2287 - .L_2286)
.L_2286:
        /*002c*/ 	.word	0x00000000
        /*0030*/ 	.short	0x0007
        /*0032*/ 	.short	0x0030
        /*0034*/ 	.byte	0x00, 0xf0, 0x11, 0x00


	//----- nvinfo : EIATTR_KPARAM_INFO
	.align		4
.L_2287:
        /*0038*/ 	.byte	0x04, 0x17
        /*003a*/ 	.short	(.L_2289 - .L_2288)
.L_2288:
        /*003c*/ 	.word	0x00000000
        /*0040*/ 	.short	0x0006
        /*0042*/ 	.short	0x002c
        /*0044*/ 	.byte	0x00, 0xf0, 0x11, 0x00


	//----- nvinfo : EIATTR_KPARAM_INFO
	.align		4
.L_2289:
        /*0048*/ 	.byte	0x04, 0x17
        /*004a*/ 	.short	(.L_2291 - .L_2290)
.L_2290:
        /*004c*/ 	.word	0x00000000
        /*0050*/ 	.short	0x0005
        /*0052*/ 	.short	0x0028
        /*0054*/ 	.byte	0x00, 0xf0, 0x11, 0x00


	//----- nvinfo : EIATTR_KPARAM_INFO
	.align		4
.L_2291:
        /*0058*/ 	.byte	0x04, 0x17
        /*005a*/ 	.short	(.L_2293 - .L_2292)
.L_2292:
        /*005c*/ 	.word	0x00000000
        /*0060*/ 	.short	0x0004
        /*0062*/ 	.short	0x0020
        /*0064*/ 	.byte	0x00, 0xf5, 0x21, 0x00


	//----- nvinfo : EIATTR_KPARAM_INFO
	.align		4
.L_2293:
        /*0068*/ 	.byte	0x04, 0x17
        /*006a*/ 	.short	(.L_2295 - .L_2294)
.L_2294:
        /*006c*/ 	.word	0x00000000
        /*0070*/ 	.short	0x0003
        /*0072*/ 	.short	0x0018
        /*0074*/ 	.byte	0x00, 0xf5, 0x21, 0x00


	//----- nvinfo : EIATTR_KPARAM_INFO
	.align		4
.L_2295:
        /*0078*/ 	.byte	0x04, 0x17
        /*007a*/ 	.short	(.L_2297 - .L_2296)
.L_2296:
        /*007c*/ 	.word	0x00000000
        /*0080*/ 	.short	0x0002
        /*0082*/ 	.short	0x0010
        /*0084*/ 	.byte	0x00, 0xf5, 0x21, 0x00


	//----- nvinfo : EIATTR_KPARAM_INFO
	.align		4
.L_2297:
        /*0088*/ 	.byte	0x04, 0x17
        /*008a*/ 	.short	(.L_2299 - .L_2298)
.L_2298:
        /*008c*/ 	.word	0x00000000
        /*0090*/ 	.short	0x0001
        /*0092*/ 	.short	0x0008
        /*0094*/ 	.byte	0x00, 0xf5, 0x21, 0x00


	//----- nvinfo : EIATTR_KPARAM_INFO
	.align		4
.L_2299:
        /*0098*/ 	.byte	0x04, 0x17
        /*009a*/ 	.short	(.L_2301 - .L_2300)
.L_2300:
        /*009c*/ 	.word	0x00000000
        /*00a0*/ 	.short	0x0000
        /*00a2*/ 	.short	0x0000
        /*00a4*/ 	.byte	0x00, 0xf5, 0x21, 0x00


	//----- nvinfo : EIATTR_SPARSE_MMA_MASK
	.align		4
.L_2301:
        /*00a8*/ 	.byte	0x03, 0x50
        /*00aa*/ 	.short	0x0000


	//----- nvinfo : EIATTR_MAXREG_COUNT
	.align		4
        /*00ac*/ 	.byte	0x03, 0x1b
        /*00ae*/ 	.short	0x00ff


	//----- nvinfo : EIATTR_NUM_BARRIERS
	.align		4
        /*00b0*/ 	.byte	0x02, 0x4c
        /*00b2*/ 	.byte	0x01
	.zero		1


	//----- nvinfo : EIATTR_MERCURY_ISA_VERSION
	.align		4
        /*00b4*/ 	.byte	0x03, 0x5f
        /*00b6*/ 	.short	0x0101


	//----- nvinfo : EIATTR_UNUSED_LOAD_BYTE_OFFSET
	.align		4
        /*00b8*/ 	.byte	0x04, 0x44
        /*00ba*/ 	.short	(.L_2303 - .L_2302)


	//   ....[0]....
.L_2302:
        /*00bc*/ 	.word	0x000005d0
        /*00c0*/ 	.word	0x0000fff0


	//   ....[1]....
        /*00c4*/ 	.word	0x00000ab0
        /*00c8*/ 	.word	0x0000fff0


	//----- nvinfo : EIATTR_COOP_GROUP_MASK_REGIDS
	.align		4
.L_2303:
        /*00cc*/ 	.byte	0x04, 0x29
        /*00ce*/ 	.short	(.L_2305 - .L_2304)


	//   ....[0]....
.L_2304:
        /*00d0*/ 	.word	0xffffffff


	//   ....[1]....
        /*00d4*/ 	.word	0xffffffff


	//   ....[2]....
        /*00d8*/ 	.word	0xffffffff


	//   ....[3]....
        /*00dc*/ 	.word	0xffffffff


	//   ....[4]....
        /*00e0*/ 	.word	0xffffffff


	//   ....[5]....
        /*00e4*/ 	.word	0xffffffff


	//   ....[6]....
        /*00e8*/ 	.word	0xffffffff


	//   ....[7]....
        /*00ec*/ 	.word	0xffffffff


	//   ....[8]....
        /*00f0*/ 	.word	0xffffffff


	//   ....[9]....
        /*00f4*/ 	.word	0xffffffff


	//----- nvinfo : EIATTR_COOP_GROUP_INSTR_OFFSETS
	.align		4
.L_2305:
        /*00f8*/ 	.byte	0x04, 0x28
        /*00fa*/ 	.short	(.L_2307 - .L_2306)


	//   ....[0]....
.L_2306:
        /*00fc*/ 	.word	0x00000420


	//   ....[1]....
        /*0100*/ 	.word	0x00000450


	//   ....[2]....
        /*0104*/ 	.word	0x000004c0


	//   ....[3]....
        /*0108*/ 	.word	0x00000510


	//   ....[4]....
        /*010c*/ 	.word	0x00000530


	//   ....[5]....
        /*0110*/ 	.word	0x000008c0


	//   ....[6]....
        /*0114*/ 	.word	0x00000920


	//   ....[7]....
        /*0118*/ 	.word	0x00000970


	//   ....[8]....
        /*011c*/ 	.word	0x000009a0


	//   ....[9]....
        /*0120*/ 	.word	0x000009c0


	//----- nvinfo : EIATTR_VRC_CTA_INIT_COUNT
	.align		4
.L_2307:
        /*0124*/ 	.byte	0x02, 0x4a
	.zero		1
	.zero		1


	//----- nvinfo : EIATTR_EXIT_INSTR_OFFSETS
	.align		4
        /*0128*/ 	.byte	0x04, 0x1c
        /*012a*/ 	.short	(.L_2309 - .L_2308)


	//   ....[0]....
.L_2308:
        /*012c*/ 	.word	0x00002da0


	//   ....[1]....
        /*0130*/ 	.word	0x00003260


	//   ....[2]....
        /*0134*/ 	.word	0x000034c0


	//   ....[3]....
        /*0138*/ 	.word	0x00003720


	//   ....[4]....
        /*013c*/ 	.word	0x00003990


	//----- nvinfo : EIATTR_CRS_STACK_SIZE
	.align		4
.L_2309:
        /*0140*/ 	.byte	0x04, 0x1e
        /*0142*/ 	.short	(.L_2311 - .L_2310)
.L_2310:
        /*0144*/ 	.word	0x00000000


	//----- nvinfo : EIATTR_CBANK_PARAM_SIZE
	.align		4
.L_2311:
        /*0148*/ 	.byte	0x03, 0x19
        /*014a*/ 	.short	0x0048


	//----- nvinfo : EIATTR_PARAM_CBANK
	.align		4
        /*014c*/ 	.byte	0x04, 0x0a
        /*014e*/ 	.short	(.L_2313 - .L_2312)
	.align		4
.L_2312:
        /*0150*/ 	.word	index@(.nv.constant0._ZN4vllm31rms_norm_per_block_quant_kernelIfaLb0ELb1ELi64EEEvPT0_PfPKT_S6_PKffiiPS4_l)
        /*0154*/ 	.short	0x0380
        /*0156*/ 	.short	0x0048


	//----- nvinfo : EIATTR_SW_WAR
	.align		4
.L_2313:
        /*0158*/ 	.byte	0x04, 0x36
        /*015a*/ 	.short	(.L_2315 - .L_2314)
.L_2314:
        /*015c*/ 	.word	0x00000008
.L_2315:


//--------------------- .nv.info._ZN4vllm31rms_norm_per_block_quant_kernelIfN3c1013Float8_e4m3fnELb0ELb1ELi64EEEvPT0_PfPKT_S8_PKffiiPS6_l --------------------------
	.section	.nv.info._ZN4vllm31rms_norm_per_block_quant_kernelIfN3c1013Float8_e4m3fnELb0ELb1ELi64EEEvPT0_PfPKT_S8_PKffiiPS6_l,"",@"SHT_CUDA_INFO"
	.sectionflags	@""
	.align	4


	//----- nvinfo : EIATTR_CUDA_API_VERSION
	.align		4
        /*0000*/ 	.byte	0x04, 0x37
        /*0002*/ 	.short	(.L_2317 - .L_2316)
.L_2316:
        /*0004*/ 	.word	0x00000082


	//----- nvinfo : EIATTR_KPARAM_INFO
	.align		4
.L_2317:
        /*0008*/ 	.byte	0x04, 0x17
        /*000a*/ 	.short	(.L_2319 - .L_2318)
.L_2318:
        /*000c*/ 	.word	0x00000000
        /*0010*/ 	.short	0x0009
        /*0012*/ 	.short	0x0040
        /*0014*/ 	.byte	0x00, 0xf0, 0x21, 0x00


	//----- nvinfo : EIATTR_KPARAM_INFO
	.align		4
.L_2319:
        /*0018*/ 	.byte	0x04, 0x17
        /*001a*/ 	.short	(.L_2321 - .L_2320)
.L_2320:
        /*001c*/ 	.word	0x00000000
        /*0020*/ 	.short	0x0008
        /*0022*/ 	.short	0x0038
        /*0024*/ 	.byte	0x00, 0xf5, 0x21, 0x00


	//----- nvinfo : EIATTR_KPARAM_INFO
	.align		4
.L_2321:
        /*0028*/ 	.byte	0x04, 0x17
        /*002a*/ 	.short	(.L_2323 - .L_2322)
.L_2322:
        /*002c*/ 	.word	0x00000000
        /*0030*/ 	.short	0x0007
        /*0032*/ 	.short	0x0030
        /*0034*/ 	.byte	0x00, 0xf0, 0x11, 0x00


	//----- nvinfo : EIATTR_KPARAM_INFO
	.align		4
.L_2323:
        /*0038*/ 	.byte	0x04, 0x17
        /*003a*/ 	.short	(.L_2325 - .L_2324)
.L_2324:
        /*003c*/ 	.word	0x00000000
        /*0040*/ 	.short	0x0006
        /*0042*/ 	.short	0x002c
        /*0044*/ 	.byte	0x00, 0xf0, 0x11, 0x00


	//----- nvinfo : EIATTR_KPARAM_INFO
	.align		4
.L_2325:
        /*0048*/ 	.byte	0x04, 0x17
        /*004a*/ 	.short	(.L_2327 - .L_2326)
.L_2326:
        /*004c*/ 	.word	0x00000000
        /*0050*/ 	.short	0x0005
        /*0052*/ 	.short	0x0028
        /*0054*/ 	.byte	0x00, 0xf0, 0x11, 0x00


	//----- nvinfo : EIATTR_KPARAM_INFO
	.align		4
.L_2327:
        /*0058*/ 	.byte	0x04, 0x17
        /*005a*/ 	.short	(.L_2329 - .L_2328)
.L_2328:
        /*005c*/ 	.word	0x00000000
        /*0060*/ 	.short	0x0004
        /*0062*/ 	.short	0x0020
        /*0064*/ 	.byte	0x00, 0xf5, 0x21, 0x00


	//----- nvinfo : EIATTR_KPARAM_INFO
	.align		4
.L_2329:
        /*0068*/ 	.byte	0x04, 0x17
        /*006a*/ 	.short	(.L_2331 - .L_2330)
.L_2330:
        /*006c*/ 	.word	0x00000000
        /*0070*/ 	.short	0x0003
        /*0072*/ 	.short	0x0018
        /*0074*/ 	.byte	0x00, 0xf5, 0x21, 0x00


	//----- nvinfo : EIATTR_KPARAM_INFO
	.align		4
.L_2331:
        /*0078*/ 	.byte	0x04, 0x17
        /*007a*/ 	.short	(.L_2333 - .L_2332)
.L_2332:
        /*007c*/ 	.word	0x00000000
        /*0080*/ 	.short	0x0002
        /*0082*/ 	.short	0x0010
        /*0084*/ 	.byte	0x00, 0xf5, 0x21, 0x00


	//----- nvinfo : EIATTR_KPARAM_INFO
	.align		4
.L_2333:
        /*0088*/ 	.byte	0x04, 0x17
        /*008a*/ 	.short	(.L_2335 - .L_2334)
.L_2334:
        /*008c*/ 	.word	0x00000000
        /*0090*/ 	.short	0x0001
        /*0092*/ 	.short	0x0008
        /*0094*/ 	.byte	0x00, 0xf5, 0x21, 0x00


	//----- nvinfo : EIATTR_KPARAM_INFO
	.align		4
.L_2335:
        /*0098*/ 	.byte	0x04, 0x17
        /*009a*/ 	.short	(.L_2337 - .L_2336)
.L_2336:
        /*009c*/ 	.word	0x00000000
        /*00a0*/ 	.short	0x0000
        /*00a2*/ 	.short	0x0000
        /*00a4*/ 	.byte	0x00, 0xf5, 0x21, 0x00


	//----- nvinfo : EIATTR_SPARSE_MMA_MASK
	.align		4
.L_2337:
        /*00a8*/ 	.byte	0x03, 0x50
        /*00aa*/ 	.short	0x0000


	//----- nvinfo : EIATTR_MAXREG_COUNT
	.align		4
        /*00ac*/ 	.byte	0x03, 0x1b
        /*00ae*/ 	.short	0x00ff


	//----- nvinfo : EIATTR_NUM_BARRIERS
	.align		4
        /*00b0*/ 	.byte	0x02, 0x4c
        /*00b2*/ 	.byte	0x01
	.zero		1


	//----- nvinfo : EIATTR_MERCURY_ISA_VERSION
	.align		4
        /*00b4*/ 	.byte	0x03, 0x5f
        /*00b6*/ 	.short	0x0101


	//----- nvinfo : EIATTR_UNUSED_LOAD_BYTE_OFFSET
	.align		4
        /*00b8*/ 	.byte	0x04, 0x44
        /*00ba*/ 	.short	(.L_2339 - .L_2338)


	//   ....[0]....
.L_2338:
        /*00bc*/ 	.word	0x000005d0
        /*00c0*/ 	.word	0x0000fff0


	//   ....[1]....
        /*00c4*/ 	.word	0x00000ab0
        /*00c8*/ 	.word	0x0000fff0


	//----- nvinfo : EIATTR_COOP_GROUP_MASK_REGIDS
	.align		4
.L_2339:
        /*00cc*/ 	.byte	0x04, 0x29
        /*00ce*/ 	.short	(.L_2341 - .L_2340)


	//   ....[0]....
.L_2340:
        /*00d0*/ 	.word	0xffffffff


	//   ....[1]....
        /*00d4*/ 	.word	0xffffffff


	//   ....[2]....
        /*00d8*/ 	.word	0xffffffff


	//   ....[3]....
        /*00dc*/ 	.word	0xffffffff


	//   ....[4]....
        /*00e0*/ 	.word	0xffffffff


	//   ....[5]....
        /*00e4*/ 	.word	0xffffffff


	//   ....[6]....
        /*00e8*/ 	.word	0xffffffff


	//   ....[7]....
        /*00ec*/ 	.word	0xffffffff


	//   ....[8]....
        /*00f0*/ 	.word	0xffffffff


	//   ....[9]....
        /*00f4*/ 	.word	0xffffffff


	//----- nvinfo : EIATTR_COOP_GROUP_INSTR_OFFSETS
	.align		4
.L_2341:
        /*00f8*/ 	.byte	0x04, 0x28
        /*00fa*/ 	.short	(.L_2343 - .L_2342)


	//   ....[0]....
.L_2342:
        /*00fc*/ 	.word	0x00000420


	//   ....[1]....
        /*0100*/ 	.word	0x00000450


	//   ....[2]....
        /*0104*/ 	.word	0x000004c0


	//   ....[3]....
        /*0108*/ 	.word	0x00000510


	//   ....[4]....
        /*010c*/ 	.word	0x00000530


	//   ....[5]....
        /*0110*/ 	.word	0x000008c0


	//   ....[6]....
        /*0114*/ 	.word	0x00000920


	//   ....[7]....
        /*0118*/ 	.word	0x00000970


	//   ....[8]....
        /*011c*/ 	.word	0x000009a0


	//   ....[9]....
        /*0120*/ 	.word	0x000009c0


	//----- nvinfo : EIATTR_VRC_CTA_INIT_COUNT
	.align		4
.L_2343:
        /*0124*/ 	.byte	0x02, 0x4a
	.zero		1
	.zero		1


	//----- nvinfo : EIATTR_EXIT_INSTR_OFFSETS
	.align		4
        /*0128*/ 	.byte	0x04, 0x1c
        /*012a*/ 	.short	(.L_2345 - .L_2344)


	//   ....[0]....
.L_2344:
        /*012c*/ 	.word	0x00002da0


	//   ....[1]....
        /*0130*/ 	.word	0x00003620


	//   ....[2]....
        /*0134*/ 	.word	0x00003c40


	//   ....[3]....
        /*0138*/ 	.word	0x00004260


	//   ....[4]....
        /*013c*/ 	.word	0x00004890


	//----- nvinfo : EIATTR_CRS_STACK_SIZE
	.align		4
.L_2345:
        /*0140*/ 	.byte	0x04, 0x1e
        /*0142*/ 	.short	(.L_2347 - .L_2346)
.L_2346:
        /*0144*/ 	.word	0x00000000


	//----- nvinfo : EIATTR_CBANK_PARAM_SIZE
	.align		4
.L_2347:
        /*0148*/ 	.byte	0x03, 0x19
        /*014a*/ 	.short	0x0048


	//----- nvinfo : EIATTR_PARAM_CBANK
	.align		4
        /*014c*/ 	.byte	0x04, 0x0a
        /*014e*/ 	.short	(.L_2349 - .L_2348)
	.align		4
.L_2348:
        /*0150*/ 	.word	index@(.nv.constant0._ZN4vllm31rms_norm_per_block_quant_kernelIfN3c1013Float8_e4m3fnELb0ELb1ELi64EEEvPT0_PfPKT_S8_PKffiiPS6_l)
        /*0154*/ 	.short	0x0380
        /*0156*/ 	.short	0x0048


	//----- nvinfo : EIATTR_SW_WAR
	.align		4
.L_2349:
        /*0158*/ 	.byte	0x04, 0x36
        /*015a*/ 	.short	(.L_2351 - .L_2350)
.L_2350:
        /*015c*/ 	.word	0x00000008
.L_2351:


//--------------------- .nv.info._ZN4vllm31rms_norm_per_block_quant_kernelIfaLb1ELb0ELi64EEEvPT0_PfPKT_S6_PKffiiPS4_l --------------------------
	.section	.nv.info._ZN4vllm31rms_norm_per_block_quant_kernelIfaLb1ELb0ELi64EEEvPT0_PfPKT_S6_PKffiiPS4_l,"",@"SHT_CUDA_INFO"
	.sectionflags	@""
	.align	4


	//----- nvinfo : EIATTR_CUDA_API_VERSION
	.align		4
        /*0000*/ 	.byte	0x04, 0x37
        /*0002*/ 	.short	(.L_2353 - .L_2352)
.L_2352:
        /*0004*/ 	.word	0x00000082


	//----- nvinfo : EIATTR_KPARAM_INFO
	.align		4
.L_2353:
        /*0008*/ 	.byte	0x04, 0x17
        /*000a*/ 	.short	(.L_2355 - .L_2354)
.L_2354:
        /*000c*/ 	.word	0x00000000
        /*0010*/ 	.short	0x0009
        /*0012*/ 	.short	0x0040
        /*0014*/ 	.byte	0x00, 0xf0, 0x21, 0x00


	//----- nvinfo : EIATTR_KPARAM_INFO
	.align		4
.L_2355:
        /*0018*/ 	.byte	0x04, 0x17
        /*001a*/ 	.short	(.L_2357 - .L_2356)
.L_2356:
        /*001c*/ 	.word	0x00000000
        /*0020*/ 	.short	0x0008
        /*0022*/ 	.short	0x0038
        /*0024*/ 	.byte	0x00, 0xf5, 0x21, 0x00


	//----- nvinfo : EIATTR_KPARAM_INFO
	.align		4
.L_2357:
        /*0028*/ 	.byte	0x04, 0x17
        /*002a*/ 	.short	(.L_2359 - .L_2358)
.L_2358:
        /*002c*/ 	.word	0x00000000
        /*0030*/ 	.short	0x0007
        /*0032*/ 	.short	0x0030
        /*0034*/ 	.byte	0x00, 0xf0, 0x11, 0x00


	//----- nvinfo : EIATTR_KPARAM_INFO
	.align		4
.L_2359:
        /*0038*/ 	.byte	0x04, 0x17
        /*003a*/ 	.short	(.L_2361 - .L_2360)
.L_2360:
        /*003c*/ 	.word	0x00000000
        /*0040*/ 	.short	0x0006
        /*0042*/ 	.short	0x002c
        /*0044*/ 	.byte	0x00, 0xf0, 0x11, 0x00


	//----- nvinfo : EIATTR_KPARAM_INFO
	.align		4
.L_2361:
        /*0048*/ 	.byte	0x04, 0x17
        /*004a*/ 	.short	(.L_2363 - .L_2362)
.L_2362:
        /*004c*/ 	.word	0x00000000
        /*0050*/ 	.short	0x0005
        /*0052*/ 	.short	0x0028
        /*0054*/ 	.byte	0x00, 0xf0, 0x11, 0x00


	//----- nvinfo : EIATTR_KPARAM_INFO
	.align		4
.L_2363:
        /*0058*/ 	.byte	0x04, 0x17
        /*005a*/ 	.short	(.L_2365 - .L_2364)
.L_2364:
        /*005c*/ 	.word	0x00000000
        /*0060*/ 	.short	0x0004
        /*0062*/ 	.short	0x0020
        /*0064*/ 	.byte	0x00, 0xf5, 0x21, 0x00


	//----- nvinfo : EIATTR_KPARAM_INFO
	.align		4
.L_2365:
        /*0068*/ 	.byte	0x04, 0x17
        /*006a*/ 	.short	(.L_2367 - .L_2366)
.L_2366:
        /*006c*/ 	.word	0x00000000
        /*0070*/ 	.short	0x0003
        /*0072*/ 	.short	0x0018
        /*0074*/ 	.byte	0x00, 0xf5, 0x21, 0x00


	//----- nvinfo : EIATTR_KPARAM_INFO
	.align		4
.L_2367:
        /*0078*/ 	.byte	0x04, 0x17
        /*007a*/ 	.short	(.L_2369 - .L_2368)
.L_2368:
        /*007c*/ 	.word	0x00000000
        /*0080*/ 	.short	0x0002
        /*0082*/ 	.short	0x0010
        /*0084*/ 	.byte	0x00, 0xf5, 0x21, 0x00


	//----- nvinfo : EIATTR_KPARAM_INFO
	.align		4
.L_2369:
        /*0088*/ 	.byte	0x04, 0x17
        /*008a*/ 	.short	(.L_2371 - .L_2370)
.L_2370:
        /*008c*/ 	.word	0x00000000
        /*0090*/ 	.short	0x0001
        /*0092*/ 	.short	0x0008
        /*0094*/ 	.byte	0x00, 0xf5, 0x21, 0x00


	//----- nvinfo : EIATTR_KPARAM_INFO
	.align		4
.L_2371:
        /*0098*/ 	.byte	0x04, 0x17
        /*009a*/ 	.short	(.L_2373 - .L_2372)
.L_2372:
        /*009c*/ 	.word	0x00000000
        /*00a0*/ 	.short	0x0000
        /*00a2*/ 	.short	0x0000
        /*00a4*/ 	.byte	0x00, 0xf5, 0x21, 0x00


	//----- nvinfo : EIATTR_SPARSE_MMA_MASK
	.align		4
.L_2373:
        /*00a8*/ 	.byte	0x03, 0x50
        /*00aa*/ 	.short	0x0000


	//----- nvinfo : EIATTR_MAXREG_COUNT
	.align		4
        /*00ac*/ 	.byte	0x03, 0x1b
        /*00ae*/ 	.short	0x00ff


	//----- nvinfo : EIATTR_NUM_BARRIERS
	.align		4
        /*00b0*/ 	.byte	0x02, 0x4c
        /*00b2*/ 	.byte	0x01
	.zero		1


	//----- nvinfo : EIATTR_MERCURY_ISA_VERSION
	.align		4
        /*00b4*/ 	.byte	0x03, 0x5f
        /*00b6*/ 	.short	0x0101


	//----- nvinfo : EIATTR_UNUSED_LOAD_BYTE_OFFSET
	.align		4
        /*00b8*/ 	.byte	0x04, 0x44
        /*00ba*/ 	.short	(.L_2375 - .L_2374)


	//   ....[0]....
.L_2374:
        /*00bc*/ 	.word	0x00000800
        /*00c0*/ 	.word	0x0000fff0


	//   ....[1]....
        /*00c4*/ 	.word	0x00000ce0
        /*00c8*/ 	.word	0x0000fff0


	//----- nvinfo : EIATTR_COOP_GROUP_MASK_REGIDS
	.align		4
.L_2375:
        /*00cc*/ 	.byte	0x04, 0x29
        /*00ce*/ 	.short	(.L_2377 - .L_2376)


	//   ....[0]....
.L_2376:
        /*00d0*/ 	.word	0xffffffff


	//   ....[1]....
        /*00d4*/ 	.word	0xffffffff


	//   ....[2]....
        /*00d8*/ 	.word	0xffffffff


	//   ....[3]....
        /*00dc*/ 	.word	0xffffffff


	//   ....[4]....
        /*00e0*/ 	.word	0xffffffff


	//   ....[5]....
        /*00e4*/ 	.word	0xffffffff


	//   ....[6]....
        /*00e8*/ 	.word	0xffffffff


	//   ....[7]....
        /*00ec*/ 	.word	0xffffffff


	//   ....[8]....
        /*00f0*/ 	.word	0xffffffff


	//   ....[9]....
        /*00f4*/ 	.word	0xffffffff


	//----- nvinfo : EIATTR_COOP_GROUP_INSTR_OFFSETS
	.align		4
.L_2377:
        /*00f8*/ 	.byte	0x04, 0x28
        /*00fa*/ 	.short	(.L_2379 - .L_2378)


	//   ....[0]....
.L_2378:
        /*00fc*/ 	.word	0x00000650


	//   ....[1]....
        /*0100*/ 	.word	0x00000680


	//   ....[2]....
        /*0104*/ 	.word	0x00000700


	//   ....[3]....
        /*0108*/ 	.word	0x00000740


	//   ....[4]....
        /*010c*/ 	.word	0x00000760


	//   ....[5]....
        /*0110*/ 	.word	0x00000af0


	//   ....[6]....
        /*0114*/ 	.word	0x00000b20


	//   ....[7]....
        /*0118*/ 	.word	0x00000b90


	//   ....[8]....
        /*011c*/ 	.word	0x00000bd0


	//   ....[9]....
        /*0120*/ 	.word	0x00000bf0


	//----- nvinfo : EIATTR_VRC_CTA_INIT_COUNT
	.align		4
.L_2379:
        /*0124*/ 	.byte	0x02, 0x4a
	.zero		1
	.zero		1


	//----- nvinfo : EIATTR_EXIT_INSTR_OFFSETS
	.align		4
        /*0128*/ 	.byte	0x04, 0x1c
        /*012a*/ 	.short	(.L_2381 - .L_2380)


	//   ....[0]....
.L_2380:
        /*012c*/ 	.word	0x00002f10


	//   ....[1]....
        /*0130*/ 	.word	0x00003230


	//   ....[2]....
        /*0134*/ 	.word	0x00003500


	//   ....[3]....
        /*0138*/ 	.word	0x000037d0


	//   ....[4]....
        /*013c*/ 	.word	0x00003ab0


	//----- nvinfo : EIATTR_CRS_STACK_SIZE
	.align		4
.L_2381:
        /*0140*/ 	.byte	0x04, 0x1e
        /*0142*/ 	.short	(.L_2383 - .L_2382)
.L_2382:
        /*0144*/ 	.word	0x00000000


	//----- nvinfo : EIATTR_CBANK_PARAM_SIZE
	.align		4
.L_2383:
        /*0148*/ 	.byte	0x03, 0x19
        /*014a*/ 	.short	0x0048


	//----- nvinfo : EIATTR_PARAM_CBANK
	.align		4
        /*014c*/ 	.byte	0x04, 0x0a
        /*014e*/ 	.short	(.L_2385 - .L_2384)
	.align		4
.L_2384:
        /*0150*/ 	.word	index@(.nv.constant0._ZN4vllm31rms_norm_per_block_quant_kernelIfaLb1ELb0ELi64EEEvPT0_PfPKT_S6_PKffiiPS4_l)
        /*0154*/ 	.short	0x0380
        /*0156*/ 	.short	0x0048


	//----- nvinfo : EIATTR_SW_WAR
	.align		4
.L_2385:
        /*0158*/ 	.byte	0x04, 0x36
        /*015a*/ 	.short	(.L_2387 - .L_2386)
.L_2386:
        /*015c*/ 	.word	0x00000008
.L_2387:


//--------------------- .nv.info._ZN4vllm31rms_norm_per_block_quant_kernelIfN3c1013Float8_e4m3fnELb1ELb0ELi64EEEvPT0_PfPKT_S8_PKffiiPS6_l --------------------------
	.section	.nv.info._ZN4vllm31rms_norm_per_block_quant_kernelIfN3c1013Float8_e4m3fnELb1ELb0ELi64EEEvPT0_PfPKT_S8_PKffiiPS6_l,"",@"SHT_CUDA_INFO"
	.sectionflags	@""
	.align	4


	//----- nvinfo : EIATTR_CUDA_API_VERSION
	.align		4
        /*0000*/ 	.byte	0x04, 0x37
        /*0002*/ 	.short	(.L_2389 - .L_2388)
.L_2388:
        /*0004*/ 	.word	0x00000082


	//----- nvinfo : EIATTR_KPARAM_INFO
	.align		4
.L_2389:
        /*0008*/ 	.byte	0x04, 0x17
        /*000a*/ 	.short	(.L_2391 - .L_2390)
.L_2390:
        /*000c*/ 	.word	0x00000000
        /*0010*/ 	.short	0x0009
        /*0012*/ 	.short	0x0040
        /*0014*/ 	.byte	0x00, 0xf0, 0x21, 0x00


	//----- nvinfo : EIATTR_KPARAM_INFO
	.align		4
.L_2391:
        /*0018*/ 	.byte	0x04, 0x17
        /*001a*/ 	.short	(.L_2393 - .L_2392)
.L_2392:
        /*001c*/ 	.word	0x00000000
        /*0020*/ 	.short	0x0008
        /*0022*/ 	.short	0x0038
        /*0024*/ 	.byte	0x00, 0xf5, 0x21, 0x00


	//----- nvinfo : EIATTR_KPARAM_INFO
	.align		4
.L_2393:
        /*0028*/ 	.byte	0x04, 0x17
        /*002a*/ 	.short	(.L_2395 - .L_2394)
.L_2394:
        /*002c*/ 	.word	0x00000000
        /*0030*/ 	.short	0x0007
        /*0032*/ 	.short	0x0030
        /*0034*/ 	.byte	0x00, 0xf0, 0x11, 0x00


	//----- nvinfo : EIATTR_KPARAM_INFO
	.align		4
.L_2395:
        /*0038*/ 	.byte	0x04, 0x17
        /*003a*/ 	.short	(.L_2397 - .L_2396)
.L_2396:
        /*003c*/ 	.word	0x00000000
        /*0040*/ 	.short	0x0006
        /*0042*/ 	.short	0x002c
        /*0044*/ 	.byte	0x00, 0xf0, 0x11, 0x00


	//----- nvinfo : EIATTR_KPARAM_INFO
	.align		4
.L_2397:
        /*0048*/ 	.byte	0x04, 0x17
        /*004a*/ 	.short	(.L_2399 - .L_2398)
.L_2398:
        /*004c*/ 	.word	0x00000000
        /*0050*/ 	.short	0x0005
        /*0052*/ 	.short	0x0028
        /*0054*/ 	.byte	0x00, 0xf0, 0x11, 0x00


	//----- nvinfo : EIATTR_KPARAM_INFO
	.align		4
.L_2399:
        /*0058*/ 	.byte	0x04, 0x17
        /*005a*/ 	.short	(.L_2401 - .L_2400)
.L_2400:
        /*005c*/ 	.word	0x00000000
        /*0060*/ 	.short	0x0004
        /*0062*/ 	.short	0x0020
        /*0064*/ 	.byte	0x00, 0xf5, 0x21, 0x00


	//----- nvinfo : EIATTR_KPARAM_INFO
	.align		4
.L_2401:
        /*0068*/ 	.byte	0x04, 0x17
        /*006a*/ 	.short	(.L_2403 - .L_2402)
.L_2402:
        /*006c*/ 	.word	0x00000000
        /*0070*/ 	.short	0x0003
        /*0072*/ 	.short	0x0018
        /*0074*/ 	.byte	0x00, 0xf5, 0x21, 0x00


	//----- nvinfo : EIATTR_KPARAM_INFO
	.align		4
.L_2403:
        /*0078*/ 	.byte	0x04, 0x17
        /*007a*/ 	.short	(.L_2405 - .L_2404)
.L_2404:
        /*007c*/ 	.word	0x00000000
        /*0080*/ 	.short	0x0002
        /*0082*/ 	.short	0x0010
        /*0084*/ 	.byte	0x00, 0xf5, 0x21, 0x00


	//----- nvinfo : EIATTR_KPARAM_INFO
	.align		4
.L_2405:
        /*0088*/ 	.byte	0x04, 0x17
        /*008a*/ 	.short	(.L_2407 - .L_2406)
.L_2406:
        /*008c*/ 	.word	0x00000000
        /*0090*/ 	.short	0x0001
        /*0092*/ 	.short	0x0008
        /*0094*/ 	.byte	0x00, 0xf5, 0x21, 0x00


	//----- nvinfo : EIATTR_KPARAM_INFO
	.align		4
.L_2407:
        /*0098*/ 	.byte	0x04, 0x17
        /*009a*/ 	.short	(.L_2409 - .L_2408)
.L_2408:
        /*009c*/ 	.word	0x00000000
        /*00a0*/ 	.short	0x0000
        /*00a2*/ 	.short	0x0000
        /*00a4*/ 	.byte	0x00, 0xf5, 0x21, 0x00


	//----- nvinfo : EIATTR_SPARSE_MMA_MASK
	.align		4
.L_2409:
        /*00a8*/ 	.byte	0x03, 0x50
        /*00aa*/ 	.short	0x0000


	//----- nvinfo : EIATTR_MAXREG_COUNT
	.align		4
        /*00ac*/ 	.byte	0x03, 0x1b
        /*00ae*/ 	.short	0x00ff


	//----- nvinfo : EIATTR_NUM_BARRIERS
	.align		4
        /*00b0*/ 	.byte	0x02, 0x4c
        /*00b2*/ 	.byte	0x01
	.zero		1


	//----- nvinfo : EIATTR_MERCURY_ISA_VERSION
	.align		4
        /*00b4*/ 	.byte	0x03, 0x5f
        /*00b6*/ 	.short	0x0101


	//----- nvinfo : EIATTR_UNUSED_LOAD_BYTE_OFFSET
	.align		4
        /*00b8*/ 	.byte	0x04, 0x44
        /*00ba*/ 	.short	(.L_2411 - .L_2410)


	//   ....[0]....
.L_2410:
        /*00bc*/ 	.word	0x00000800
        /*00c0*/ 	.word	0x0000fff0


	//   ....[1]....
        /*00c4*/ 	.word	0x00000ce0
        /*00c8*/ 	.word	0x0000fff0


	//----- nvinfo : EIATTR_COOP_GROUP_MASK_REGIDS
	.align		4
.L_2411:
        /*00cc*/ 	.byte	0x04, 0x29
        /*00ce*/ 	.short	(.L_2413 - .L_2412)


	//   ....[0]....
.L_2412:
        /*00d0*/ 	.word	0xffffffff


	//   ....[1]....
        /*00d4*/ 	.word	0xffffffff


	//   ....[2]....
        /*00d8*/ 	.word	0xffffffff


	//   ....[3]....
        /*00dc*/ 	.word	0xffffffff


	//   ....[4]....
        /*00e0*/ 	.word	0xffffffff


	//   ....[5]....
        /*00e4*/ 	.word	0xffffffff


	//   ....[6]....
        /*00e8*/ 	.word	0xffffffff


	//   ....[7]....
        /*00ec*/ 	.word	0xffffffff


	//   ....[8]....
        /*00f0*/ 	.word	0xffffffff


	//   ....[9]....
        /*00f4*/ 	.word	0xffffffff


	//----- nvinfo : EIATTR_COOP_GROUP_INSTR_OFFSETS
	.align		4
.L_2413:
        /*00f8*/ 	.byte	0x04, 0x28
        /*00fa*/ 	.short	(.L_2415 - .L_2414)


	//   ....[0]....
.L_2414:
        /*00fc*/ 	.word	0x00000650


	//   ....[1]....
        /*0100*/ 	.word	0x00000680


	//   ....[2]....
        /*0104*/ 	.word	0x00000700


	//   ....[3]....
        /*0108*/ 	.word	0x00000740


	//   ....[4]....
        /*010c*/ 	.word	0x00000760


	//   ....[5]....
        /*0110*/ 	.word	0x00000af0


	//   ....[6]....
        /*0114*/ 	.word	0x00000b20


	//   ....[7]....
        /*0118*/ 	.word	0x00000b90


	//   ....[8]....
        /*011c*/ 	.word	0x00000bd0


	//   ....[9]....
        /*0120*/ 	.word	0x00000bf0


	//----- nvinfo : EIATTR_VRC_CTA_INIT_COUNT
	.align		4
.L_2415:
        /*0124*/ 	.byte	0x02, 0x4a
	.zero		1
	.zero		1


	//----- nvinfo : EIATTR_EXIT_INSTR_OFFSETS
	.align		4
        /*0128*/ 	.byte	0x04, 0x1c
        /*012a*/ 	.short	(.L_2417 - .L_2416)


	//   ....[0]....
.L_2416:
        /*012c*/ 	.word	0x00002f10


	//   ....[1]....
        /*0130*/ 	.word	0x000035f0


	//   ....[2]....
        /*0134*/ 	.word	0x00003c80


	//   ....[3]....
        /*0138*/ 	.word	0x00004310


	//   ....[4]....
        /*013c*/ 	.word	0x000049b0


	//----- nvinfo : EIATTR_CRS_STACK_SIZE
	.align		4
.L_2417:
        /*0140*/ 	.byte	0x04, 0x1e
        /*0142*/ 	.short	(.L_2419 - .L_2418)
.L_2418:
        /*0144*/ 	.word	0x00000000


	//----- nvinfo : EIATTR_CBANK_PARAM_SIZE
	.align		4
.L_2419:
        /*0148*/ 	.byte	0x03, 0x19
        /*014a*/ 	.short	0x0048


	//----- nvinfo : EIATTR_PARAM_CBANK
	.align		4
        /*014c*/ 	.byte	0x04, 0x0a
        /*014e*/ 	.short	(.L_2421 - .L_2420)
	.align		4
.L_2420:
        /*0150*/ 	.word	index@(.nv.constant0._ZN4vllm31rms_norm_per_block_quant_kernelIfN3c1013Float8_e4m3fnELb1ELb0ELi64EEEvPT0_PfPKT_S8_PKffiiPS6_l)
        /*0154*/ 	.short	0x0380
        /*0156*/ 	.short	0x0048


	//----- nvinfo : EIATTR_SW_WAR
	.align		4
.L_2421:
        /*0158*/ 	.byte	0x04, 0x36
        /*015a*/ 	.short	(.L_2423 - .L_2422)
.L_2422:
        /*015c*/ 	.word	0x00000008
.L_2423:


//--------------------- .nv.info._ZN4vllm31rms_norm_per_block_quant_kernelIfaLb1ELb1ELi64EEEvPT0_PfPKT_S6_PKffiiPS4_l --------------------------
	.section	.nv.info._ZN4vllm31rms_norm_per_block_quant_kernelIfaLb1ELb1ELi64EEEvPT0_PfPKT_S6_PKffiiPS4_l,"",@"SHT_CUDA_INFO"
	.sectionflags	@""
	.align	4


	//----- nvinfo : EIATTR_CUDA_API_VERSION
	.align		4
        /*0000*/ 	.byte	0x04, 0x37
        /*0002*/ 	.short	(.L_2425 - .L_2424)
.L_2424:
        /*0004*/ 	.word	0x00000082


	//----- nvinfo : EIATTR_KPARAM_INFO
	.align		4
.L_2425:
        /*0008*/ 	.byte	0x04, 0x17
        /*000a*/ 	.short	(.L_2427 - .L_2426)
.L_2426:
        /*000c*/ 	.word	0x00000000
        /*0010*/ 	.short	0x0009
        /*0012*/ 	.short	0x0040
        /*0014*/ 	.byte	0x00, 0xf0, 0x21, 0x00


	//----- nvinfo : EIATTR_KPARAM_INFO
	.align		4
.L_2427:
        /*0018*/ 	.byte	0x04, 0x17
        /*001a*/ 	.short	(.L_2429 - .L_2428)
.L_2428:
        /*001c*/ 	.word	0x00000000
        /*0020*/ 	.short	0x0008
        /*0022*/ 	.short	0x0038
        /*0024*/ 	.byte	0x00, 0xf5, 0x21, 0x00


	//----- nvinfo : EIATTR_KPARAM_INFO
	.align		4
.L_2429:
        /*0028*/ 	.byte	0x04, 0x17
        /*002a*/ 	.short	(.L_2431 - .L_2430)
.L_2430:
        /*002c*/ 	.word	0x00000000
        /*0030*/ 	.short	0x0007
        /*0032*/ 	.short	0x0030
        /*0034*/ 	.byte	0x00, 0xf0, 0x11, 0x00


	//----- nvinfo : EIATTR_KPARAM_INFO
	.align		4
.L_2431:
        /*0038*/ 	.byte	0x04, 0x17
        /*003a*/ 	.short	(.L_2433 - .L_2432)
.L_2432:
        /*003c*/ 	.word	0x00000000
        /*0040*/ 	.short	0x0006
        /*0042*/ 	.short	0x002c
        /*0044*/ 	.byte	0x00, 0xf0, 0x11, 0x00


	//----- nvinfo : EIATTR_KPARAM_INFO
	.align		4
.L_2433:
        /*0048*/ 	.byte	0x04, 0x17
        /*004a*/ 	.short	(.L_2435 - .L_2434)
.L_2434:
        /*004c*/ 	.word	0x00000000
        /*0050*/ 	.short	0x0005
        /*0052*/ 	.short	0x0028
        /*0054*/ 	.byte	0x00, 0xf0, 0x11, 0x00


	//----- nvinfo : EIATTR_KPARAM_INFO
	.align		4
.L_2435:
        /*0058*/ 	.byte	0x04, 0x17
        /*005a*/ 	.short	(.L_2437 - .L_2436)
.L_2436:
        /*005c*/ 	.word	0x00000000
        /*0060*/ 	.short	0x0004
        /*0062*/ 	.short	0x0020
        /*0064*/ 	.byte	0x00, 0xf5, 0x21, 0x00


	//----- nvinfo : EIATTR_KPARAM_INFO
	.align		4
.L_2437:
        /*0068*/ 	.byte	0x04, 0x17
        /*006a*/ 	.short	(.L_2439 - .L_2438)
.L_2438:
        /*006c*/ 	.word	0x00000000
        /*0070*/ 	.short	0x0003
        /*0072*/ 	.short	0x0018
        /*0074*/ 	.byte	0x00, 0xf5, 0x21, 0x00


	//----- nvinfo : EIATTR_KPARAM_INFO
	.align		4
.L_2439:
        /*0078*/ 	.byte	0x04, 0x17
        /*007a*/ 	.short	(.L_2441 - .L_2440)
.L_2440:
        /*007c*/ 	.word	0x00000000
        /*0080*/ 	.short	0x0002
        /*0082*/ 	.short	0x0010
        /*0084*/ 	.byte	0x00, 0xf5, 0x21, 0x00


	//----- nvinfo : EIATTR_KPARAM_INFO
	.align		4
.L_2441:
        /*0088*/ 	.byte	0x04, 0x17
        /*008a*/ 	.short	(.L_2443 - .L_2442)
.L_2442:
        /*008c*/ 	.word	0x00000000
        /*0090*/ 	.short	0x0001
        /*0092*/ 	.short	0x0008
        /*0094*/ 	.byte	0x00, 0xf5, 0x21, 0x00


	//----- nvinfo : EIATTR_KPARAM_INFO
	.align		4
.L_2443:
        /*0098*/ 	.byte	0x04, 0x17
        /*009a*/ 	.short	(.L_2445 - .L_2444)
.L_2444:
        /*009c*/ 	.word	0x00000000
        /*00a0*/ 	.short	0x0000
        /*00a2*/ 	.short	0x0000
        /*00a4*/ 	.byte	0x00, 0xf5, 0x21, 0x00


	//----- nvinfo : EIATTR_SPARSE_MMA_MASK
	.align		4
.L_2445:
        /*00a8*/ 	.byte	0x03, 0x50
        /*00aa*/ 	.short	0x0000


	//----- nvinfo : EIATTR_MAXREG_COUNT
	.align		4
        /*00ac*/ 	.byte	0x03, 0x1b
        /*00ae*/ 	.short	0x00ff


	//----- nvinfo : EIATTR_NUM_BARRIERS
	.align		4
        /*00b0*/ 	.byte	0x02, 0x4c
        /*00b2*/ 	.byte	0x01
	.zero		1


	//----- nvinfo : EIATTR_MERCURY_ISA_VERSION
	.align		4
        /*00b4*/ 	.byte	0x03, 0x5f
        /*00b6*/ 	.short	0x0101


	//----- nvinfo : EIATTR_UNUSED_LOAD_BYTE_OFFSET
	.align		4
        /*00b8*/ 	.byte	0x04, 0x44
        /*00ba*/ 	.short	(.L_2447 - .L_2446)


	//   ....[0]....
.L_2446:
        /*00bc*/ 	.word	0x00000800
        /*00c0*/ 	.word	0x0000fff0


	//   ....[1]....
        /*00c4*/ 	.word	0x00000d50
        /*00c8*/ 	.word	0x0000fff0


	//----- nvinfo : EIATTR_COOP_GROUP_MASK_REGIDS
	.align		4
.L_2447:
        /*00cc*/ 	.byte	0x04, 0x29
        /*00ce*/ 	.short	(.L_2449 - .L_2448)


	//   ....[0]....
.L_2448:
        /*00d0*/ 	.word	0xffffffff


	//   ....[1]....
        /*00d4*/ 	.word	0xffffffff


	//   ....[2]....
        /*00d8*/ 	.word	0xffffffff


	//   ....[3]....
        /*00dc*/ 	.word	0xffffffff


	//   ....[4]....
        /*00e0*/ 	.word	0xffffffff


	//   ....[5]....
        /*00e4*/ 	.word	0xffffffff


	//   ....[6]....
        /*00e8*/ 	.word	0xffffffff


	//   ....[7]....
        /*00ec*/ 	.word	0xffffffff


	//   ....[8]....
        /*00f0*/ 	.word	0xffffffff


	//   ....[9]....
        /*00f4*/ 	.word	0xffffffff


	//----- nvinfo : EIATTR_COOP_GROUP_INSTR_OFFSETS
	.align		4
.L_2449:
        /*00f8*/ 	.byte	0x04, 0x28
        /*00fa*/ 	.short	(.L_2451 - .L_2450)


	//   ....[0]....
.L_2450:
        /*00fc*/ 	.word	0x00000650


	//   ....[1]....
        /*0100*/ 	.word	0x00000680


	//   ....[2]....
        /*0104*/ 	.word	0x000006f0


	//   ....[3]....
        /*0108*/ 	.word	0x00000740


	//   ....[4]....
        /*010c*/ 	.word	0x00000760


	//   ....[5]....
        /*0110*/ 	.word	0x00000af0


	//   ....[6]....
        /*0114*/ 	.word	0x00000b40


	//   ....[7]....
        /*0118*/ 	.word	0x00000b90


	//   ....[8]....
        /*011c*/ 	.word	0x00000bd0


	//   ....[9]....
        /*0120*/ 	.word	0x00000bf0


	//----- nvinfo : EIATTR_VRC_CTA_INIT_COUNT
	.align		4
.L_2451:
        /*0124*/ 	.byte	0x02, 0x4a
	.zero		1
	.zero		1


	//----- nvinfo : EIATTR_EXIT_INSTR_OFFSETS
	.align		4
        /*0128*/ 	.byte	0x04, 0x1c
        /*012a*/ 	.short	(.L_2453 - .L_2452)


	//   ....[0]....
.L_2452:
        /*012c*/ 	.word	0x00003370


	//   ....[1]....
        /*0130*/ 	.word	0x000038c0


	//   ....[2]....
        /*0134*/ 	.word	0x00003ba0


	//   ....[3]....
        /*0138*/ 	.word	0x00003e80


	//   ....[4]....
        /*013c*/ 	.word	0x00004170


	//----- nvinfo : EIATTR_CRS_STACK_SIZE
	.align		4
.L_2453:
        /*0140*/ 	.byte	0x04, 0x1e
        /*0142*/ 	.short	(.L_2455 - .L_2454)
.L_2454:
        /*0144*/ 	.word	0x00000000


	//----- nvinfo : EIATTR_CBANK_PARAM_SIZE
	.align		4
.L_2455:
        /*0148*/ 	.byte	0x03, 0x19
        /*014a*/ 	.short	0x0048


	//----- nvinfo : EIATTR_PARAM_CBANK
	.align		4
        /*014c*/ 	.byte	0x04, 0x0a
        /*014e*/ 	.short	(.L_2457 - .L_2456)
	.align		4
.L_2456:
        /*0150*/ 	.word	index@(.nv.constant0._ZN4vllm31rms_norm_per_block_quant_kernelIfaLb1ELb1ELi64EEEvPT0_PfPKT_S6_PKffiiPS4_l)
        /*0154*/ 	.short	0x0380
        /*0156*/ 	.short	0x0048


	//----- nvinfo : EIATTR_SW_WAR
	.align		4
.L_2457:
        /*0158*/ 	.byte	0x04, 0x36
        /*015a*/ 	.short	(.L_2459 - .L_2458)
.L_2458:
        /*015c*/ 	.word	0x00000008
.L_2459:


//--------------------- .nv.info._ZN4vllm31rms_norm_per_block_quant_kernelIfN3c1013Float8_e4m3fnELb1ELb1ELi64EEEvPT0_PfPKT_S8_PKffiiPS6_l --------------------------
	.section	.nv.info._ZN4vllm31rms_norm_per_block_quant_kernelIfN3c1013Float8_e4m3fnELb1ELb1ELi64EEEvPT0_PfPKT_S8_PKffiiPS6_l,"",@"SHT_CUDA_INFO"
	.sectionflags	@""
	.align	4


	//----- nvinfo : EIATTR_CUDA_API_VERSION
	.align		4
        /*0000*/ 	.byte	0x04, 0x37
        /*0002*/ 	.short	(.L_2461 - .L_2460)
.L_2460:
        /*0004*/ 	.word	0x00000082


	//----- nvinfo : EIATTR_KPARAM_INFO
	.align		4
.L_2461:
        /*0008*/ 	.byte	0x04, 0x17
        /*000a*/ 	.short	(.L_2463 - .L_2462)
.L_2462:
        /*000c*/ 	.word	0x00000000
        /*0010*/ 	.short	0x0009
        /*0012*/ 	.short	0x0040
        /*0014*/ 	.byte	0x00, 0xf0, 0x21, 0x00


	//----- nvinfo : EIATTR_KPARAM_INFO
	.align		4
.L_2463:
        /*0018*/ 	.byte	0x04, 0x17
        /*001a*/ 	.short	(.L_2465 - .L_2464)
.L_2464:
        /*001c*/ 	.word	0x00000000
        /*0020*/ 	.short	0x0008
        /*0022*/ 	.short	0x0038
        /*0024*/ 	.byte	0x00, 0xf5, 0x21, 0x00


	//----- nvinfo : EIATTR_KPARAM_INFO
	.align		4
.L_2465:
        /*0028*/ 	.byte	0x04, 0x17
        /*002a*/ 	.short	(.L_2467 - .L_2466)
.L_2466:
        /*002c*/ 	.word	0x00000000
        /*0030*/ 	.short	0x0007
        /*0032*/ 	.short	0x0030
        /*0034*/ 	.byte	0x00, 0xf0, 0x11, 0x00


	//----- nvinfo : EIATTR_KPARAM_INFO
	.align		4
.L_2467:
        /*0038*/ 	.byte	0x04, 0x17
        /*003a*/ 	.short	(.L_2469 - .L_2468)
.L_2468:
        /*003c*/ 	.word	0x00000000
        /*0040*/ 	.short	0x0006
        /*0042*/ 	.short	0x002c
        /*0044*/ 	.byte	0x00, 0xf0, 0x11, 0x00


	//----- nvinfo : EIATTR_KPARAM_INFO
	.align		4
.L_2469:
        /*0048*/ 	.byte	0x04, 0x17
        /*004a*/ 	.short	(.L_2471 - .L_2470)
.L_2470:
        /*004c*/ 	.word	0x00000000
        /*0050*/ 	.short	0x0005
        /*0052*/ 	.short	0x0028
        /*0054*/ 	.byte	0x00, 0xf0, 0x11, 0x00


	//----- nvinfo : EIATTR_KPARAM_INFO
	.align		4
.L_2471:
        /*0058*/ 	.byte	0x04, 0x17
        /*005a*/ 	.short	(.L_2473 - .L_2472)
.L_2472:
        /*005c*/ 	.word	0x00000000
        /*0060*/ 	.short	0x0004
        /*0062*/ 	.short	0x0020
        /*0064*/ 	.byte	0x00, 0xf5, 0x21, 0x00


	//----- nvinfo : EIATTR_KPARAM_INFO
	.align		4
.L_2473:
        /*0068*/ 	.byte	0x04, 0x17
        /*006a*/ 	.short	(.L_2475 - .L_2474)
.L_2474:
        /*006c*/ 	.word	0x00000000
        /*0070*/ 	.short	0x0003
        /*0072*/ 	.short	0x0018
        /*0074*/ 	.byte	0x00, 0xf5, 0x21, 0x00


	//----- nvinfo : EIATTR_KPARAM_INFO
	.align		4
.L_2475:
        /*0078*/ 	.byte	0x04, 0x17
        /*007a*/ 	.short	(.L_2477 - .L_2476)
.L_2476:
        /*007c*/ 	.word	0x00000000
        /*0080*/ 	.short	0x0002
        /*0082*/ 	.short	0x0010
        /*0084*/ 	.byte	0x00, 0xf5, 0x21, 0x00


	//----- nvinfo : EIATTR_KPARAM_INFO
	.align		4
.L_2477:
        /*0088*/ 	.byte	0x04, 0x17
        /*008a*/ 	.short	(.L_2479 - .L_2478)
.L_2478:
        /*008c*/ 	.word	0x00000000
        /*0090*/ 	.short	0x0001
        /*0092*/ 	.short	0x0008
        /*0094*/ 	.byte	0x00, 0xf5, 0x21, 0x00


	//----- nvinfo : EIATTR_KPARAM_INFO
	.align		4
.L_2479:
        /*0098*/ 	.byte	0x04, 0x17
        /*009a*/ 	.short	(.L_2481 - .L_2480)
.L_2480:
        /*009c*/ 	.word	0x00000000
        /*00a0*/ 	.short	0x0000
        /*00a2*/ 	.short	0x0000
        /*00a4*/ 	.byte	0x00, 0xf5, 0x21, 0x00


	//----- nvinfo : EIATTR_SPARSE_MMA_MASK
	.align		4
.L_2481:
        /*00a8*/ 	.byte	0x03, 0x50
        /*00aa*/ 	.short	0x0000


	//----- nvinfo : EIATTR_MAXREG_COUNT
	.align		4
        /*00ac*/ 	.byte	0x03, 0x1b
        /*00ae*/ 	.short	0x00ff


	//----- nvinfo : EIATTR_NUM_BARRIERS
	.align		4
        /*00b0*/ 	.byte	0x02, 0x4c
        /*00b2*/ 	.byte	0x01
	.zero		1


	//----- nvinfo : EIATTR_MERCURY_ISA_VERSION
	.align		4
        /*00b4*/ 	.byte	0x03, 0x5f
        /*00b6*/ 	.short	0x0101


	//----- nvinfo : EIATTR_UNUSED_LOAD_BYTE_OFFSET
	.align		4
        /*00b8*/ 	.byte	0x04, 0x44
        /*00ba*/ 	.short	(.L_2483 - .L_2482)


	//   ....[0]....
.L_2482:
        /*00bc*/ 	.word	0x00000800
        /*00c0*/ 	.word	0x0000fff0


	//   ....[1]....
        /*00c4*/ 	.word	0x00000d50
        /*00c8*/ 	.word	0x0000fff0


	//----- nvinfo : EIATTR_COOP_GROUP_MASK_REGIDS
	.align		4
.L_2483:
        /*00cc*/ 	.byte	0x04, 0x29
        /*00ce*/ 	.short	(.L_2485 - .L_2484)


	//   ....[0]....
.L_2484:
        /*00d0*/ 	.word	0xffffffff


	//   ....[1]....
        /*00d4*/ 	.word	0xffffffff


	//   ....[2]....
        /*00d8*/ 	.word	0xffffffff


	//   ....[3]....
        /*00dc*/ 	.word	0xffffffff


	//   ....[4]....
        /*00e0*/ 	.word	0xffffffff


	//   ....[5]....
        /*00e4*/ 	.word	0xffffffff


	//   ....[6]....
        /*00e8*/ 	.word	0xffffffff


	//   ....[7]....
        /*00ec*/ 	.word	0xffffffff


	//   ....[8]....
        /*00f0*/ 	.word	0xffffffff


	//   ....[9]....
        /*00f4*/ 	.word	0xffffffff


	//----- nvinfo : EIATTR_COOP_GROUP_INSTR_OFFSETS
	.align		4
.L_2485:
        /*00f8*/ 	.byte	0x04, 0x28
        /*00fa*/ 	.short	(.L_2487 - .L_2486)


	//   ....[0]....
.L_2486:
        /*00fc*/ 	.word	0x00000650


	//   ....[1]....
        /*0100*/ 	.word	0x00000680


	//   ....[2]....
        /*0104*/ 	.word	0x000006f0


	//   ....[3]....
        /*0108*/ 	.word	0x00000740


	//   ....[4]....
        /*010c*/ 	.word	0x00000760


	//   ....[5]....
        /*0110*/ 	.word	0x00000af0


	//   ....[6]....
        /*0114*/ 	.word	0x00000b40


	//   ....[7]....
        /*0118*/ 	.word	0x00000b90


	//   ....[8]....
        /*011c*/ 	.word	0x00000bd0


	//   ....[9]....
        /*0120*/ 	.word	0x00000bf0


	//----- nvinfo : EIATTR_VRC_CTA_INIT_COUNT
	.align		4
.L_2487:
        /*0124*/ 	.byte	0x02, 0x4a
	.zero		1
	.zero		1


	//----- nvinfo : EIATTR_EXIT_INSTR_OFFSETS
	.align		4
        /*0128*/ 	.byte	0x04, 0x1c
        /*012a*/ 	.short	(.L_2489 - .L_2488)


	//   ....[0]....
.L_2488:
        /*012c*/ 	.word	0x00003370


	//   ....[1]....
        /*0130*/ 	.word	0x00003c80


	//   ....[2]....
        /*0134*/ 	.word	0x00004320


	//   ....[3]....
        /*0138*/ 	.word	0x000049c0


	//   ....[4]....
        /*013c*/ 	.word	0x00005070


	//----- nvinfo : EIATTR_CRS_STACK_SIZE
	.align		4
.L_2489:
        /*0140*/ 	.byte	0x04, 0x1e
        /*0142*/ 	.short	(.L_2491 - .L_2490)
.L_2490:
        /*0144*/ 	.word	0x00000000


	//----- nvinfo : EIATTR_CBANK_PARAM_SIZE
	.align		4
.L_2491:
        /*0148*/ 	.byte	0x03, 0x19
        /*014a*/ 	.short	0x0048


	//----- nvinfo : EIATTR_PARAM_CBANK
	.align		4
        /*014c*/ 	.byte	0x04, 0x0a
        /*014e*/ 	.short	(.L_2493 - .L_2492)
	.align		4
.L_2492:
        /*0150*/ 	.word	index@(.nv.constant0._ZN4vllm31rms_norm_per_block_quant_kernelIfN3c1013Float8_e4m3fnELb1ELb1ELi64EEEvPT0_PfPKT_S8_PKffiiPS6_l)
        /*0154*/ 	.short	0x0380
        /*0156*/ 	.short	0x0048


	//----- nvinfo : EIATTR_SW_WAR
	.align		4
.L_2493:
        /*0158*/ 	.byte	0x04, 0x36
        /*015a*/ 	.short	(.L_2495 - .L_2494)
.L_2494:
        /*015c*/ 	.word	0x00000008
.L_2495:


//--------------------- .nv.info._ZN4vllm31rms_norm_per_block_quant_kernelIfaLb0ELb0ELi128EEEvPT0_PfPKT_S6_PKffiiPS4_l --------------------------
	.section	.nv.info._ZN4vllm31rms_norm_per_block_quant_kernelIfaLb0ELb0ELi128EEEvPT0_PfPKT_S6_PKffiiPS4_l,"",@"SHT_CUDA_INFO"
	.sectionflags	@""
	.align	4


	//----- nvinfo : EIATTR_CUDA_API_VERSION
	.align		4
        /*0000*/ 	.byte	0x04, 0x37
        /*0002*/ 	.short	(.L_2497 - .L_2496)
.L_2496:
        /*0004*/ 	.word	0x00000082


	//----- nvinfo : EIATTR_KPARAM_INFO
	.align		4
.L_2497:
        /*0008*/ 	.byte	0x04, 0x17
        /*000a*/ 	.short	(.L_2499 - .L_2498)
.L_2498:
        /*000c*/ 	.word	0x00000000
        /*0010*/ 	.short	0x0009
        /*0012*/ 	.short	0x0040
        /*0014*/ 	.byte	0x00, 0xf0, 0x21, 0x00


	//----- nvinfo : EIATTR_KPARAM_INFO
	.align		4
.L_2499:
        /*0018*/ 	.byte	0x04, 0x17
        /*001a*/ 	.short	(.L_2501 - .L_2500)
.L_2500:
        /*001c*/ 	.word	0x00000000
        /*0020*/ 	.short	0x0008
        /*0022*/ 	.short	0x0038
        /*0024*/ 	.byte	0x00, 0xf5, 0x21, 0x00


	//----- nvinfo : EIATTR_KPARAM_INFO
	.align		4
.L_2501:
        /*0028*/ 	.byte	0x04, 0x17
        /*002a*/ 	.short	(.L_2503 - .L_2502)
.L_2502:
        /*002c*/ 	.word	0x00000000
        /*0030*/ 	.short	0x0007
        /*0032*/ 	.short	0x0030
        /*0034*/ 	.byte	0x00, 0xf0, 0x11, 0x00


	//----- nvinfo : EIATTR_KPARAM_INFO
	.align		4
.L_2503:
        /*0038*/ 	.byte	0x04, 0x17
        /*003a*/ 	.short	(.L_2505 - .L_2504)
.L_2504:
        /*003c*/ 	.word	0x00000000
        /*0040*/ 	.short	0x0006
        /*0042*/ 	.short	0x002c
        /*0044*/ 	.byte	0x00, 0xf0, 0x11, 0x00


	//----- nvinfo : EIATTR_KPARAM_INFO
	.align		4
.L_2505:
        /*0048*/ 	.byte	0x04, 0x17
        /*004a*/ 	.short	(.L_2507 - .L_2506)
.L_2506:
        /*004c*/ 	.word	0x00000000
        /*0050*/ 	.short	0x0005
        /*0052*/ 	.short	0x0028
        /*0054*/ 	.byte	0x00, 0xf0, 0x11, 0x00


	//----- nvinfo : EIATTR_KPARAM_INFO
	.align		4
.L_2507:
        /*0058*/ 	.byte	0x04, 0x17
        /*005a*/ 	.short	(.L_2509 - .L_2508)
.L_2508:
        /*005c*/ 	.word	0x00000000
        /*0060*/ 	.short	0x0004
        /*0062*/ 	.short	0x0020
        /*0064*/ 	.byte	0x00, 0xf5, 0x21, 0x00


	//----- nvinfo : EIATTR_KPARAM_INFO
	.align		4
.L_2509:
        /*0068*/ 	.byte	0x04, 0x17
        /*006a*/ 	.short	(.L_2511 - .L_2510)
.L_2510:
        /*006c*/ 	.word	0x00000000
        /*0070*/ 	.short	0x0003
        /*0072*/ 	.short	0x0018
        /*0074*/ 	.byte	0x00, 0xf5, 0x21, 0x00


	//----- nvinfo : EIATTR_KPARAM_INFO
	.align		4
.L_2511:
        /*0078*/ 	.byte	0x04, 0x17
        /*007a*/ 	.short	(.L_2513 - .L_2512)
.L_2512:
        /*007c*/ 	.word	0x00000000
        /*0080*/ 	.short	0x0002
        /*0082*/ 	.short	0x0010
        /*0084*/ 	.byte	0x00, 0xf5, 0x21, 0x00


	//----- nvinfo : EIATTR_KPARAM_INFO
	.align		4
.L_2513:
        /*0088*/ 	.byte	0x04, 0x17
        /*008a*/ 	.short	(.L_2515 - .L_2514)
.L_2514:
        /*008c*/ 	.word	0x00000000
        /*0090*/ 	.short	0x0001
        /*0092*/ 	.short	0x0008
        /*0094*/ 	.byte	0x00, 0xf5, 0x21, 0x00


	//----- nvinfo : EIATTR_KPARAM_INFO
	.align		4
.L_2515:
        /*0098*/ 	.byte	0x04, 0x17
        /*009a*/ 	.short	(.L_2517 - .L_2516)
.L_2516:
        /*009c*/ 	.word	0x00000000
        /*00a0*/ 	.short	0x0000
        /*00a2*/ 	.short	0x0000
        /*00a4*/ 	.byte	0x00, 0xf5, 0x21, 0x00


	//----- nvinfo : EIATTR_SPARSE_MMA_MASK
	.align		4
.L_2517:
        /*00a8*/ 	.byte	0x03, 0x50
        /*00aa*/ 	.short	0x0000


	//----- nvinfo : EIATTR_MAXREG_COUNT
	.align		4
        /*00ac*/ 	.byte	0x03, 0x1b
        /*00ae*/ 	.short	0x00ff


	//----- nvinfo : EIATTR_NUM_BARRIERS
	.align		4
        /*00b0*/ 	.byte	0x02, 0x4c
        /*00b2*/ 	.byte	0x01
	.zero		1


	//----- nvinfo : EIATTR_MERCURY_ISA_VERSION
	.align		4
        /*00b4*/ 	.byte	0x03, 0x5f
        /*00b6*/ 	.short	0x0101


	//----- nvinfo : EIATTR_UNUSED_LOAD_BYTE_OFFSET
	.align		4
        /*00b8*/ 	.byte	0x04, 0x44
        /*00ba*/ 	.short	(.L_2519 - .L_2518)


	//   ....[0]....
.L_2518:
        /*00bc*/ 	.word	0x000005d0
        /*00c0*/ 	.word	0x0000fff0


	//   ....[1]....
        /*00c4*/ 	.word	0x00000aa0
        /*00c8*/ 	.word	0x0000fff0


	//----- nvinfo : EIATTR_COOP_GROUP_MASK_REGIDS
	.align		4
.L_2519:
        /*00cc*/ 	.byte	0x04, 0x29
        /*00ce*/ 	.short	(.L_2521 - .L_2520)


	//   ....[0]....
.L_2520:
        /*00d0*/ 	.word	0xffffffff


	//   ....[1]....
        /*00d4*/ 	.word	0xffffffff


	//   ....[2]....
        /*00d8*/ 	.word	0xffffffff


	//   ....[3]....
        /*00dc*/ 	.word	0xffffffff


	//   ....[4]....
        /*00e0*/ 	.word	0xffffffff


	//   ....[5]....
        /*00e4*/ 	.word	0xffffffff


	//   ....[6]....
        /*00e8*/ 	.word	0xffffffff


	//   ....[7]....
        /*00ec*/ 	.word	0xffffffff


	//   ....[8]....
        /*00f0*/ 	.word	0xffffffff


	//   ....[9]....
        /*00f4*/ 	.word	0xffffffff


	//----- nvinfo : EIATTR_COOP_GROUP_INSTR_OFFSETS
	.align		4
.L_2521:
        /*00f8*/ 	.byte	0x04, 0x28
        /*00fa*/ 	.short	(.L_2523 - .L_2522)


	//   ....[0]....
.L_2522:
        /*00fc*/ 	.word	0x00000420


	//   ....[1]....
        /*0100*/ 	.word	0x00000450


	//   ....[2]....
        /*0104*/ 	.word	0x000004c0


	//   ....[3]....
        /*0108*/ 	.word	0x00000500


	//   ....[4]....
        /*010c*/ 	.word	0x00000530


	//   ....[5]....
        /*0110*/ 	.word	0x000008c0


	//   ....[6]....
        /*0114*/ 	.word	0x00000910


	//   ....[7]....
        /*0118*/ 	.word	0x00000960


	//   ....[8]....
        /*011c*/ 	.word	0x000009a0


	//   ....[9]....
        /*0120*/ 	.word	0x000009c0


	//----- nvinfo : EIATTR_VRC_CTA_INIT_COUNT
	.align		4
.L_2523:
        /*0124*/ 	.byte	0x02, 0x4a
	.zero		1
	.zero		1


	//----- nvinfo : EIATTR_EXIT_INSTR_OFFSETS
	.align		4
        /*0128*/ 	.byte	0x04, 0x1c
        /*012a*/ 	.short	(.L_2525 - .L_2524)


	//   ....[0]....
.L_2524:
        /*012c*/ 	.word	0x00002ad0


	//   ....[1]....
        /*0130*/ 	.word	0x00002d80


	//   ....[2]....
        /*0134*/ 	.word	0x00002fd0


	//   ....[3]....
        /*0138*/ 	.word	0x00003220


	//   ....[4]....
        /*013c*/ 	.word	0x00003480


	//----- nvinfo : EIATTR_CRS_STACK_SIZE
	.align		4
.L_2525:
        /*0140*/ 	.byte	0x04, 0x1e
        /*0142*/ 	.short	(.L_2527 - .L_2526)
.L_2526:
        /*0144*/ 	.word	0x00000000


	//----- nvinfo : EIATTR_CBANK_PARAM_SIZE
	.align		4
.L_2527:
        /*0148*/ 	.byte	0x03, 0x19
        /*014a*/ 	.short	0x0048


	//----- nvinfo : EIATTR_PARAM_CBANK
	.align		4
        /*014c*/ 	.byte	0x04, 0x0a
        /*014e*/ 	.short	(.L_2529 - .L_2528)
	.align		4
.L_2528:
        /*0150*/ 	.word	index@(.nv.constant0._ZN4vllm31rms_norm_per_block_quant_kernelIfaLb0ELb0ELi128EEEvPT0_PfPKT_S6_PKffiiPS4_l)
        /*0154*/ 	.short	0x0380
        /*0156*/ 	.short	0x0048


	//----- nvinfo : EIATTR_SW_WAR
	.align		4
.L_2529:
        /*0158*/ 	.byte	0x04, 0x36
        /*015a*/ 	.short	(.L_2531 - .L_2530)
.L_2530:
        /*015c*/ 	.word	0x00000008
.L_2531:


//--------------------- .nv.info._ZN4vllm31rms_norm_per_block_quant_kernelIfN3c1013Float8_e4m3fnELb0ELb0ELi128EEEvPT0_PfPKT_S8_PKffiiPS6_l --------------------------
	.section	.nv.info._ZN4vllm31rms_norm_per_block_quant_kernelIfN3c1013Float8_e4m3fnELb0ELb0ELi128EEEvPT0_PfPKT_S8_PKffiiPS6_l,"",@"SHT_CUDA_INFO"
	.sectionflags	@""
	.align	4


	//----- nvinfo : EIATTR_CUDA_API_VERSION
	.align		4
        /*0000*/ 	.byte	0x04, 0x37
        /*0002*/ 	.short	(.L_2533 - .L_2532)
.L_2532:
        /*0004*/ 	.word	0x00000082


	//----- nvinfo : EIATTR_KPARAM_INFO
	.align		4
.L_2533:
        /*0008*/ 	.byte	0x04, 0x17
        /*000a*/ 	.short	(.L_2535 - .L_2534)
.L_2534:
        /*000c*/ 	.word	0x00000000
        /*0010*/ 	.short	0x0009
        /*0012*/ 	.short	0x0040
        /*0014*/ 	.byte	0x00, 0xf0, 0x21, 0x00


	//----- nvinfo : EIATTR_KPARAM_INFO
	.align		4
.L_2535:
        /*0018*/ 	.byte	0x04, 0x17
        /*001a*/ 	.short	(.L_2537 - .L_2536)
.L_2536:
        /*001c*/ 	.word	0x00000000
        /*0020*/ 	.short	0x0008
        /*0022*/ 	.short	0x0038
        /*0024*/ 	.byte	0x00, 0xf5, 0x21, 0x00


	//----- nvinfo : EIATTR_KPARAM_INFO
	.align		4
.L_2537:
        /*0028*/ 	.byte	0x04, 0x17
        /*002a*/ 	.short	(.L_2539 - .L_2538)
.L_2538:
        /*002c*/ 	.word	0x00000000
        /*0030*/ 	.short	0x0007
        /*0032*/ 	.short	0x0030
        /*0034*/ 	.byte	0x00, 0xf0, 0x11, 0x00


	//----- nvinfo : EIATTR_KPARAM_INFO
	.align		4
.L_2539:
        /*0038*/ 	.byte	0x04, 0x17
        /*003a*/ 	.short	(.L_2541 - .L_2540)
.L_2540:
        /*003c*/ 	.word	0x00000000
        /*0040*/ 	.short	0x0006
        /*0042*/ 	.short	0x002c
        /*0044*/ 	.byte	0x00, 0xf0, 0x11, 0x00


	//----- nvinfo : EIATTR_KPARAM_INFO
	.align		4
.L_2541:
        /*0048*/ 	.byte	0x04, 0x17
        /*004a*/ 	.short	(.L_2543 - .L_2542)
.L_2542:
        /*004c*/ 	.word	0x00000000
        /*0050*/ 	.short	0x0005
        /*0052*/ 	.short	0x0028
        /*0054*/ 	.byte	0x00, 0xf0, 0x11, 0x00


	//----- nvinfo : EIATTR_KPARAM_INFO
	.align		4
.L_2543:
        /*0058*/ 	.byte	0x04, 0x17
        /*005a*/ 	.short	(.L_2545 - .L_2544)
.L_2544:
        /*005c*/ 	.word	0x00000000
        /*0060*/ 	.short	0x0004
        /*0062*/ 	.short	0x0020
        /*0064*/ 	.byte	0x00, 0xf5, 0x21, 0x00


	//----- nvinfo : EIATTR_KPARAM_INFO
	.align		4
.L_2545:
        /*0068*/ 	.byte	0x04, 0x17
        /*006a*/ 	.short	(.L_2547 - .L_2546)
.L_2546:
        /*006c*/ 	.word	0x00000000
        /*0070*/ 	.short	0x0003
        /*0072*/ 	.short	0x0018
        /*0074*/ 	.byte	0x00, 0xf5, 0x21, 0x00


	//----- nvinfo : EIATTR_KPARAM_INFO
	.align		4
.L_2547:
        /*0078*/ 	.byte	0x04, 0x17
        /*007a*/ 	.short	(.L_2549 - .L_2548)
.L_2548:
        /*007c*/ 	.word	0x00000000
        /*0080*/ 	.short	0x0002
        /*0082*/ 	.short	0x0010
        /*0084*/ 	.byte	0x00, 0xf5, 0x21, 0x00


	//----- nvinfo : EIATTR_KPARAM_INFO
	.align		4
.L_2549:
        /*0088*/ 	.byte	0x04, 0x17
        /*008a*/ 	.short	(.L_2551 - .L_2550)
.L_2550:
        /*008c*/ 	.word	0x00000000
        /*0090*/ 	.short	0x0001
        /*0092*/ 	.short	0x0008
        /*0094*/ 	.byte	0x00, 0xf5, 0x21, 0x00


	//----- nvinfo : EIATTR_KPARAM_INFO
	.align		4
.L_2551:
        /*0098*/ 	.byte	0x04, 0x17
        /*009a*/ 	.short	(.L_2553 - .L_2552)
.L_2552:
        /*009c*/ 	.word	0x00000000
        /*00a0*/ 	.short	0x0000
        /*00a2*/ 	.short	0x0000
        /*00a4*/ 	.byte	0x00, 0xf5, 0x21, 0x00


	//----- nvinfo : EIATTR_SPARSE_MMA_MASK
	.align		4
.L_2553:
        /*00a8*/ 	.byte	0x03, 0x50
        /*00aa*/ 	.short	0x0000


	//----- nvinfo : EIATTR_MAXREG_COUNT
	.align		4
        /*00ac*/ 	.byte	0x03, 0x1b
        /*00ae*/ 	.short	0x00ff


	//----- nvinfo : EIATTR_NUM_BARRIERS
	.align		4
        /*00b0*/ 	.byte	0x02, 0x4c
        /*00b2*/ 	.byte	0x01
	.zero		1


	//----- nvinfo : EIATTR_MERCURY_ISA_VERSION
	.align		4
        /*00b4*/ 	.byte	0x03, 0x5f
        /*00b6*/ 	.short	0x0101


	//----- nvinfo : EIATTR_UNUSED_LOAD_BYTE_OFFSET
	.align		4
        /*00b8*/ 	.byte	0x04, 0x44
        /*00ba*/ 	.short	(.L_2555 - .L_2554)


	//   ....[0]....
.L_2554:
        /*00bc*/ 	.word	0x000005b0
        /*00c0*/ 	.word	0x0000fff0


	//   ....[1]....
        /*00c4*/ 	.word	0x00000ae0
        /*00c8*/ 	.word	0x0000fff0


	//----- nvinfo : EIATTR_COOP_GROUP_MASK_REGIDS
	.align		4
.L_2555:
        /*00cc*/ 	.byte	0x04, 0x29
        /*00ce*/ 	.short	(.L_2557 - .L_2556)


	//   ....[0]....
.L_2556:
        /*00d0*/ 	.word	0xffffffff


	//   ....[1]....
        /*00d4*/ 	.word	0xffffffff


	//   ....[2]....
        /*00d8*/ 	.word	0xffffffff


	//   ....[3]....
        /*00dc*/ 	.word	0xffffffff


	//   ....[4]....
        /*00e0*/ 	.word	0xffffffff


	//   ....[5]....
        /*00e4*/ 	.word	0xffffffff


	//   ....[6]....
        /*00e8*/ 	.word	0xffffffff


	//   ....[7]....
        /*00ec*/ 	.word	0xffffffff


	//   ....[8]....
        /*00f0*/ 	.word	0xffffffff


	//   ....[9]....
        /*00f4*/ 	.word	0xffffffff


	//----- nvinfo : EIATTR_COOP_GROUP_INSTR_OFFSETS
	.align		4
.L_2557:
        /*00f8*/ 	.byte	0x04, 0x28
        /*00fa*/ 	.short	(.L_2559 - .L_2558)


	//   ....[0]....
.L_2558:
        /*00fc*/ 	.word	0x00000400


	//   ....[1]....
        /*0100*/ 	.word	0x00000430


	//   ....[2]....
        /*0104*/ 	.word	0x000004a0


	//   ....[3]....
        /*0108*/ 	.word	0x000004f0


	//   ....[4]....
        /*010c*/ 	.word	0x00000510


	//   ....[5]....
        /*0110*/ 	.word	0x000008a0


	//   ....[6]....
        /*0114*/ 	.word	0x000008f0


	//   ....[7]....
        /*0118*/ 	.word	0x00000940


	//   ....[8]....
        /*011c*/ 	.word	0x00000980


	//   ....[9]....
        /*0120*/ 	.word	0x000009a0


	//----- nvinfo : EIATTR_VRC_CTA_INIT_COUNT
	.align		4
.L_2559:
        /*0124*/ 	.byte	0x02, 0x4a
	.zero		1
	.zero		1


	//----- nvinfo : EIATTR_EXIT_INSTR_OFFSETS
	.align		4
        /*0128*/ 	.byte	0x04, 0x1c
        /*012a*/ 	.short	(.L_2561 - .L_2560)


	//   ....[0]....
.L_2560:
        /*012c*/ 	.word	0x00002ce0


	//   ....[1]....
        /*0130*/ 	.word	0x00003340


	//   ....[2]....
        /*0134*/ 	.word	0x00003940


	//   ....[3]....
        /*0138*/ 	.word	0x00003f40


	//   ....[4]....
        /*013c*/ 	.word	0x00004550


	//----- nvinfo : EIATTR_CRS_STACK_SIZE
	.align		4
.L_2561:
        /*0140*/ 	.byte	0x04, 0x1e
        /*0142*/ 	.short	(.L_2563 - .L_2562)
.L_2562:
        /*0144*/ 	.word	0x00000000


	//----- nvinfo : EIATTR_CBANK_PARAM_SIZE
	.align		4
.L_2563:
        /*0148*/ 	.byte	0x03, 0x19
        /*014a*/ 	.short	0x0048


	//----- nvinfo : EIATTR_PARAM_CBANK
	.align		4
        /*014c*/ 	.byte	0x04, 0x0a
        /*014e*/ 	.short	(.L_2565 - .L_2564)
	.align		4
.L_2564:
        /*0150*/ 	.word	index@(.nv.constant0._ZN4vllm31rms_norm_per_block_quant_kernelIfN3c1013Float8_e4m3fnELb0ELb0ELi128EEEvPT0_PfPKT_S8_PKffiiPS6_l)
        /*0154*/ 	.short	0x0380
        /*0156*/ 	.short	0x0048


	//----- nvinfo : EIATTR_SW_WAR
	.align		4
.L_2565:
        /*0158*/ 	.byte	0x04, 0x36
        /*015a*/ 	.short	(.L_2567 - .L_2566)
.L_2566:
        /*015c*/ 	.word	0x00000008
.L_2567:


//--------------------- .nv.info._ZN4vllm31rms_norm_per_block_quant_kernelIfaLb0ELb1ELi128EEEvPT0_PfPKT_S6_PKffiiPS4_l --------------------------
	.section	.nv.info._ZN4vllm31rms_norm_per_block_quant_kernelIfaLb0ELb1ELi128EEEvPT0_PfPKT_S6_PKffiiPS4_l,"",@"SHT_CUDA_INFO"
	.sectionflags	@""
	.align	4


	//----- nvinfo : EIATTR_CUDA_API_VERSION
	.align		4
        /*0000*/ 	.byte	0x04, 0x37
        /*0002*/ 	.short	(.L_2569 - .L_2568)
.L_2568:
        /*0004*/ 	.word	0x00000082


	//----- nvinfo : EIATTR_KPARAM_INFO
	.align		4
.L_2569:
        /*0008*/ 	.byte	0x04, 0x17
        /*000a*/ 	.short	(.L_2571 - .L_2570)
.L_2570:
        /*000c*/ 	.word	0x00000000
        /*0010*/ 	.short	0x0009
        /*0012*/ 	.short	0x0040
        /*0014*/ 	.byte	0x00, 0xf0, 0x21, 0x00


	//----- nvinfo : EIATTR_KPARAM_INFO
	.align		4
.L_2571:
        /*0018*/ 	.byte	0x04, 0x17
        /*001a*/ 	.short	(.L_2573 - .L_2572)
.L_2572:
        /*001c*/ 	.word	0x00000000
        /*0020*/ 	.short	0x0008
        /*0022*/ 	.short	0x0038
        /*0024*/ 	.byte	0x00, 0xf5, 0x21, 0x00


	//----- nvinfo : EIATTR_KPARAM_INFO
	.align		4
.L_2573:
        /*0028*/ 	.byte	0x04, 0x17
        /*002a*/ 	.short	(.L_2575 - .L_2574)
.L_2574:
        /*002c*/ 	.word	0x00000000
        /*0030*/ 	.short	0x0007
        /*0032*/ 	.short	0x0030
        /*0034*/ 	.byte	0x00, 0xf0, 0x11, 0x00


	//----- nvinfo : EIATTR_KPARAM_INFO
	.align		4
.L_2575:
        /*0038*/ 	.byte	0x04, 0x17
        /*003a*/ 	.short	(.L_2577 - .L_2576)
.L_2576:
        /*003c*/ 	.word	0x00000000
        /*0040*/ 	.short	0x0006
        /*0042*/ 	.short	0x002c
        /*0044*/ 	.byte	0x00, 0xf0, 0x11, 0x00


	//----- nvinfo : EIATTR_KPARAM_INFO
	.align		4
.L_2577:
        /*0048*/ 	.byte	0x04, 0x17
        /*004a*/ 	.short	(.L_2579 - .L_2578)
.L_2578:
        /*004c*/ 	.word	0x00000000
        /*0050*/ 	.short	0x0005
        /*0052*/ 	.short	0x0028
        /*0054*/ 	.byte	0x00, 0xf0, 0x11, 0x00


	//----- nvinfo : EIATTR_KPARAM_INFO
	.align		4
.L_2579:
        /*0058*/ 	.byte	0x04, 0x17
        /*005a*/ 	.short	(.L_2581 - .L_2580)
.L_2580:
        /*005c*/ 	.word	0x00000000
        /*0060*/ 	.short	0x0004
        /*0062*/ 	.short	0x0020
        /*0064*/ 	.byte	0x00, 0xf5, 0x21, 0x00


	//----- nvinfo : EIATTR_KPARAM_INFO
	.align		4
.L_2581:
        /*0068*/ 	.byte	0x04, 0x17
        /*006a*/ 	.short	(.L_2583 - .L_2582)
.L_2582:
        /*006c*/ 	.word	0x00000000
        /*0070*/ 	.short	0x0003
        /*0072*/ 	.short	0x0018
        /*0074*/ 	.byte	0x00, 0xf5, 0x21, 0x00


	//----- nvinfo : EIATTR_KPARAM_INFO
	.align		4
.L_2583:
        /*0078*/ 	.byte	0x04, 0x17
        /*007a*/ 	.short	(.L_2585 - .L_2584)
.L_2584:
        /*007c*/ 	.word	0x00000000
        /*0080*/ 	.short	0x0002
        /*0082*/ 	.short	0x0010
        /*0084*/ 	.byte	0x00, 0xf5, 0x21, 0x00


	//----- nvinfo : EIATTR_KPARAM_INFO
	.align		4
.L_2585:
        /*0088*/ 	.byte	0x04, 0x17
        /*008a*/ 	.short	(.L_2587 - .L_2586)
.L_2586:
        /*008c*/ 	.word	0x00000000
        /*0090*/ 	.short	0x0001
        /*0092*/ 	.short	0x0008
        /*0094*/ 	.byte	0x00, 0xf5, 0x21, 0x00


	//----- nvinfo : EIATTR_KPARAM_INFO
	.align		4
.L_2587:
        /*0098*/ 	.byte	0x04, 0x17
        /*009a*/ 	.short	(.L_2589 - .L_2588)
.L_2588:
        /*009c*/ 	.word	0x00000000
        /*00a0*/ 	.short	0x0000
        /*00a2*/ 	.short	0x0000
        /*00a4*/ 	.byte	0x00, 0xf5, 0x21, 0x00


	//----- nvinfo : EIATTR_SPARSE_MMA_MASK
	.align		4
.L_2589:
        /*00a8*/ 	.byte	0x03, 0x50
        /*00aa*/ 	.short	0x0000


	//----- nvinfo : EIATTR_MAXREG_COUNT
	.align		4
        /*00ac*/ 	.byte	0x03, 0x1b
        /*00ae*/ 	.short	0x00ff


	//----- nvinfo : EIATTR_NUM_BARRIERS
	.align		4
        /*00b0*/ 	.byte	0x02, 0x4c
        /*00b2*/ 	.byte	0x01
	.zero		1


	//----- nvinfo : EIATTR_MERCURY_ISA_VERSION
	.align		4
        /*00b4*/ 	.byte	0x03, 0x5f
        /*00b6*/ 	.short	0x0101


	//----- nvinfo : EIATTR_UNUSED_LOAD_BYTE_OFFSET
	.align		4
        /*00b8*/ 	.byte	0x04, 0x44
        /*00ba*/ 	.short	(.L_2591 - .L_2590)


	//   ....[0]....
.L_2590:
        /*00bc*/ 	.word	0x000005d0
        /*00c0*/ 	.word	0x0000fff0


	//   ....[1]....
        /*00c4*/ 	.word	0x00000ab0
        /*00c8*/ 	.word	0x0000fff0


	//----- nvinfo : EIATTR_COOP_GROUP_MASK_REGIDS
	.align		4
.L_2591:
        /*00cc*/ 	.byte	0x04, 0x29
        /*00ce*/ 	.short	(.L_2593 - .L_2592)


	//   ....[0]....
.L_2592:
        /*00d0*/ 	.word	0xffffffff


	//   ....[1]....
        /*00d4*/ 	.word	0xffffffff


	//   ....[2]....
        /*00d8*/ 	.word	0xffffffff


	//   ....[3]....
        /*00dc*/ 	.word	0xffffffff


	//   ....[4]....
        /*00e0*/ 	.word	0xffffffff


	//   ....[5]....
        /*00e4*/ 	.word	0xffffffff


	//   ....[6]....
        /*00e8*/ 	.word	0xffffffff


	//   ....[7]....
        /*00ec*/ 	.word	0xffffffff


	//   ....[8]....
        /*00f0*/ 	.word	0xffffffff


	//   ....[9]....
        /*00f4*/ 	.word	0xffffffff


	//----- nvinfo : EIATTR_COOP_GROUP_INSTR_OFFSETS
	.align		4
.L_2593:
        /*00f8*/ 	.byte	0x04, 0x28
        /*00fa*/ 	.short	(.L_2595 - .L_2594)


	//   ....[0]....
.L_2594:
        /*00fc*/ 	.word	0x00000420


	//   ....[1]....
        /*0100*/ 	.word	0x00000450


	//   ....[2]....
        /*0104*/ 	.word	0x000004c0


	//   ....[3]....
        /*0108*/ 	.word	0x00000510


	//   ....[4]....
        /*010c*/ 	.word	0x00000530


	//   ....[5]....
        /*0110*/ 	.word	0x000008c0


	//   ....[6]....
        /*0114*/ 	.word	0x00000920


	//   ....[7]....
        /*0118*/ 	.word	0x00000970


	//   ....[8]....
        /*011c*/ 	.word	0x000009a0


	//   ....[9]....
        /*0120*/ 	.word	0x000009c0


	//----- nvinfo : EIATTR_VRC_CTA_INIT_COUNT
	.align		4
.L_2595:
        /*0124*/ 	.byte	0x02, 0x4a
	.zero		1
	.zero		1


	//----- nvinfo : EIATTR_EXIT_INSTR_OFFSETS
	.align		4
        /*0128*/ 	.byte	0x04, 0x1c
        /*012a*/ 	.short	(.L_2597 - .L_2596)


	//   ....[0]....
.L_2596:
        /*012c*/ 	.word	0x00002da0


	//   ....[1]....
        /*0130*/ 	.word	0x00003260


	//   ....[2]....
        /*0134*/ 	.word	0x000034c0


	//   ....[3]....
        /*0138*/ 	.word	0x00003720


	//   ....[4]....
        /*013c*/ 	.word	0x00003990


	//----- nvinfo : EIATTR_CRS_STACK_SIZE
	.align		4
.L_2597:
        /*0140*/ 	.byte	0x04, 0x1e
        /*0142*/ 	.short	(.L_2599 - .L_2598)
.L_2598:
        /*0144*/ 	.word	0x00000000


	//----- nvinfo : EIATTR_CBANK_PARAM_SIZE
	.align		4
.L_2599:
        /*0148*/ 	.byte	0x03, 0x19
        /*014a*/ 	.short	0x0048


	//----- nvinfo : EIATTR_PARAM_CBANK
	.align		4
        /*014c*/ 	.byte	0x04, 0x0a
        /*014e*/ 	.short	(.L_2601 - .L_2600)
	.align		4
.L_2600:
        /*0150*/ 	.word	index@(.nv.constant0._ZN4vllm31rms_norm_per_block_quant_kernelIfaLb0ELb1ELi128EEEvPT0_PfPKT_S6_PKffiiPS4_l)
        /*0154*/ 	.short	0x0380
        /*0156*/ 	.short	0x0048


	//----- nvinfo : EIATTR_SW_WAR
	.align		4
.L_2601:
        /*0158*/ 	.byte	0x04, 0x36
        /*015a*/ 	.short	(.L_2603 - .L_2602)
.L_2602:
        /*015c*/ 	.word	0x00000008
.L_2603:


//--------------------- .nv.info._ZN4vllm31rms_norm_per_block_quant_kernelIfN3c1013Float8_e4m3fnELb0ELb1ELi128EEEvPT0_PfPKT_S8_PKffiiPS6_l --------------------------
	.section	.nv.info._ZN4vllm31rms_norm_per_block_quant_kernelIfN3c1013Float8_e4m3fnELb0ELb1ELi128EEEvPT0_PfPKT_S8_PKffiiPS6_l,"",@"SHT_CUDA_INFO"
	.sectionflags	@""
	.align	4


	//----- nvinfo : EIATTR_CUDA_API_VERSION
	.align		4
        /*0000*/ 	.byte	0x04, 0x37
        /*0002*/ 	.short	(.L_2605 - .L_2604)
.L_2604:
        /*0004*/ 	.word	0x00000082


	//----- nvinfo : EIATTR_KPARAM_INFO
	.align		4
.L_2605:
        /*0008*/ 	.byte	0x04, 0x17
        /*000a*/ 	.short	(.L_2607 - .L_2606)
.L_2606:
        /*000c*/ 	.word	0x00000000
        /*0010*/ 	.short	0x0009
        /*0012*/ 	.short	0x0040
        /*0014*/ 	.byte	0x00, 0xf0, 0x21, 0x00


	//----- nvinfo : EIATTR_KPARAM_INFO
	.align		4
.L_2607:
        /*0018*/ 	.byte	0x04, 0x17
        /*001a*/ 	.short	(.L_2609 - .L_2608)
.L_2608:
        /*001c*/ 	.word	0x00000000
        /*0020*/ 	.short	0x0008
        /*0022*/ 	.short	0x0038
        /*0024*/ 	.byte	0x00, 0xf5, 0x21, 0x00


	//----- nvinfo : EIATTR_KPARAM_INFO
	.align		4
.L_2609:
        /*0028*/ 	.byte	0x04, 0x17
        /*002a*/ 	.short	(.L_2611 - .L_2610)
.L_2610:
        /*002c*/ 	.word	0x00000000
        /*0030*/ 	.short	0x0007
        /*0032*/ 	.short	0x0030
        /*0034*/ 	.byte	0x00, 0xf0, 0x11, 0x00


	//----- nvinfo : EIATTR_KPARAM_INFO
	.align		4
.L_2611:
        /*0038*/ 	.byte	0x04, 0x17
        /*003a*/ 	.short	(.L_2613 - .L_2612)
.L_2612:
        /*003c*/ 	.word	0x00000000
        /*0040*/ 	.short	0x0006
        /*0042*/ 	.short	0x002c
        /*0044*/ 	.byte	0x00, 0xf0, 0x11, 0x00


	//----- nvinfo : EIATTR_KPARAM_INFO
	.align		4
.L_2613:
        /*0048*/ 	.byte	0x04, 0x17
        /*004a*/ 	.short	(.L_2615 - .L_2614)
.L_2614:
        /*004c*/ 	.word	0x00000000
        /*0050*/ 	.short	0x0005
        /*0052*/ 	.short	0x0028
        /*0054*/ 	.byte	0x00, 0xf0, 0x11, 0x00


	//----- nvinfo : EIATTR_KPARAM_INFO
	.align		4
.L_2615:
        /*0058*/ 	.byte	0x04, 0x17
        /*005a*/ 	.short	(.L_2617 - .L_2616)
.L_2616:
        /*005c*/ 	.word	0x00000000
        /*0060*/ 	.short	0x0004
        /*0062*/ 	.short	0x0020
        /*0064*/ 	.byte	0x00, 0xf5, 0x21, 0x00


	//----- nvinfo : EIATTR_KPARAM_INFO
	.align		4
.L_2617:
        /*0068*/ 	.byte	0x04, 0x17
        /*006a*/ 	.short	(.L_2619 - .L_2618)
.L_2618:
        /*006c*/ 	.word	0x00000000
        /*0070*/ 	.short	0x0003
        /*0072*/ 	.short	0x0018
        /*0074*/ 	.byte	0x00, 0xf5, 0x21, 0x00


	//----- nvinfo : EIATTR_KPARAM_INFO
	.align		4
.L_2619:
        /*0078*/ 	.byte	0x04, 0x17
        /*007a*/ 	.short	(.L_2621 - .L_2620)
.L_2620:
        /*007c*/ 	.word	0x00000000
        /*0080*/ 	.short	0x0002
        /*0082*/ 	.short	0x0010
        /*0084*/ 	.byte	0x00, 0xf5, 0x21, 0x00


	//----- nvinfo : EIATTR_KPARAM_INFO
	.align		4
.L_2621:
        /*0088*/ 	.byte	0x04, 0x17
        /*008a*/ 	.short	(.L_2623 - .L_2622)
.L_2622:
        /*008c*/ 	.word	0x00000000
        /*0090*/ 	.short	0x0001
        /*0092*/ 	.short	0x0008
        /*0094*/ 	.byte	0x00, 0xf5, 0x21, 0x00


	//----- nvinfo : EIATTR_KPARAM_INFO
	.align		4
.L_2623:
        /*0098*/ 	.byte	0x04, 0x17
        /*009a*/ 	.short	(.L_2625 - .L_2624)
.L_2624:
        /*009c*/ 	.word	0x00000000
        /*00a0*/ 	.short	0x0000
        /*00a2*/ 	.short	0x0000
        /*00a4*/ 	.byte	0x00, 0xf5, 0x21, 0x00


	//----- nvinfo : EIATTR_SPARSE_MMA_MASK
	.align		4
.L_2625:
        /*00a8*/ 	.byte	0x03, 0x50
        /*00aa*/ 	.short	0x0000


	//----- nvinfo : EIATTR_MAXREG_COUNT
	.align		4
        /*00ac*/ 	.byte	0x03, 0x1b
        /*00ae*/ 	.short	0x00ff


	//----- nvinfo : EIATTR_NUM_BARRIERS
	.align		4
        /*00b0*/ 	.byte	0x02, 0x4c
        /*00b2*/ 	.byte	0x01
	.zero		1


	//----- nvinfo : EIATTR_MERCURY_ISA_VERSION
	.align		4
        /*00b4*/ 	.byte	0x03, 0x5f
        /*00b6*/ 	.short	0x0101


	//----- nvinfo : EIATTR_UNUSED_LOAD_BYTE_OFFSET
	.align		4
        /*00b8*/ 	.byte	0x04, 0x44
        /*00ba*/ 	.short	(.L_2627 - .L_2626)


	//   ....[0]....
.L_2626:
        /*00bc*/ 	.word	0x000005d0
        /*00c0*/ 	.word	0x0000fff0


	//   ....[1]....
        /*00c4*/ 	.word	0x00000ab0
        /*00c8*/ 	.word	0x0000fff0


	//----- nvinfo : EIATTR_COOP_GROUP_MASK_REGIDS
	.align		4
.L_2627:
        /*00cc*/ 	.byte	0x04, 0x29
        /*00ce*/ 	.short	(.L_2629 - .L_2628)


	//   ....[0]....
.L_2628:
        /*00d0*/ 	.word	0xffffffff


	//   ....[1]....
        /*00d4*/ 	.word	0xffffffff


	//   ....[2]....
        /*00d8*/ 	.word	0xffffffff


	//   ....[3]....
        /*00dc*/ 	.word	0xffffffff


	//   ....[4]....
        /*00e0*/ 	.word	0xffffffff


	//   ....[5]....
        /*00e4*/ 	.word	0xffffffff


	//   ....[6]....
        /*00e8*/ 	.word	0xffffffff


	//   ....[7]....
        /*00ec*/ 	.word	0xffffffff


	//   ....[8]....
        /*00f0*/ 	.word	0xffffffff


	//   ....[9]....
        /*00f4*/ 	.word	0xffffffff


	//----- nvinfo : EIATTR_COOP_GROUP_INSTR_OFFSETS
	.align		4
.L_2629:
        /*00f8*/ 	.byte	0x04, 0x28
        /*00fa*/ 	.short	(.L_2631 - .L_2630)


	//   ....[0]....
.L_2630:
        /*00fc*/ 	.word	0x00000420


	//   ....[1]....
        /*0100*/ 	.word	0x00000450


	//   ....[2]....
        /*0104*/ 	.word	0x000004c0


	//   ....[3]....
        /*0108*/ 	.word	0x00000510


	//   ....[4]....
        /*010c*/ 	.word	0x00000530


	//   ....[5]....
        /*0110*/ 	.word	0x000008c0


	//   ....[6]....
        /*0114*/ 	.word	0x00000920


	//   ....[7]....
        /*0118*/ 	.word	0x00000970


	//   ....[8]....
        /*011c*/ 	.word	0x000009a0


	//   ....[9]....
        /*0120*/ 	.word	0x000009c0


	//----- nvinfo : EIATTR_VRC_CTA_INIT_COUNT
	.align		4
.L_2631:
        /*0124*/ 	.byte	0x02, 0x4a
	.zero		1
	.zero		1


	//----- nvinfo : EIATTR_EXIT_INSTR_OFFSETS
	.align		4
        /*0128*/ 	.byte	0x04, 0x1c
        /*012a*/ 	.short	(.L_2633 - .L_2632)


	//   ....[0]....
.L_2632:
        /*012c*/ 	.word	0x00002da0


	//   ....[1]....
        /*0130*/ 	.word	0x00003620


	//   ....[2]....
        /*0134*/ 	.word	0x00003c40


	//   ....[3]....
        /*0138*/ 	.word	0x00004260


	//   ....[4]....
        /*013c*/ 	.word	0x00004890


	//----- nvinfo : EIATTR_CRS_STACK_SIZE
	.align		4
.L_2633:
        /*0140*/ 	.byte	0x04, 0x1e
        /*0142*/ 	.short	(.L_2635 - .L_2634)
.L_2634:
        /*0144*/ 	.word	0x00000000


	//----- nvinfo : EIATTR_CBANK_PARAM_SIZE
	.align		4
.L_2635:
        /*0148*/ 	.byte	0x03, 0x19
        /*014a*/ 	.short	0x0048


	//----- nvinfo : EIATTR_PARAM_CBANK
	.align		4
        /*014c*/ 	.byte	0x04, 0x0a
        /*014e*/ 	.short	(.L_2637 - .L_2636)
	.align		4
.L_2636:
        /*0150*/ 	.word	index@(.nv.constant0._ZN4vllm31rms_norm_per_block_quant_kernelIfN3c1013Float8_e4m3fnELb0ELb1ELi128EEEvPT0_PfPKT_S8_PKffiiPS6_l)
        /*0154*/ 	.short	0x0380
        /*0156*/ 	.short	0x0048


	//----- nvinfo : EIATTR_SW_WAR
	.align		4
.L_2637:
        /*0158*/ 	.byte	0x04, 0x36
        /*015a*/ 	.short	(.L_2639 - .L_2638)
.L_2638:
        /*015c*/ 	.word	0x00000008
.L_2639:


//--------------------- .nv.info._ZN4vllm31rms_norm_per_block_quant_kernelIfaLb1ELb0ELi128EEEvPT0_PfPKT_S6_PKffiiPS4_l --------------------------
	.section	.nv.info._ZN4vllm31rms_norm_per_block_quant_kernelIfaLb1ELb0ELi128EEEvPT0_PfPKT_S6_PKffiiPS4_l,"",@"SHT_CUDA_INFO"
	.sectionflags	@""
	.align	4


	//----- nvinfo : EIATTR_CUDA_API_VERSION
	.align		4
        /*0000*/ 	.byte	0x04, 0x37
        /*0002*/ 	.short	(.L_2641 - .L_2640)
.L_2640:
        /*0004*/ 	.word	0x00000082


	//----- nvinfo : EIATTR_KPARAM_INFO
	.align		4
.L_2641:
        /*0008*/ 	.byte	0x04, 0x17
        /*000a*/ 	.short	(.L_2643 - .L_2642)
.L_2642:
        /*000c*/ 	.word	0x00000000
        /*0010*/ 	.short	0x0009
        /*0012*/ 	.short	0x0040
        /*0014*/ 	.byte	0x00, 0xf0, 0x21, 0x00


	//----- nvinfo : EIATTR_KPARAM_INFO
	.align		4
.L_2643:
        /*0018*/ 	.byte	0x04, 0x17
        /*001a*/ 	.short	(.L_2645 - .L_2644)
.L_2644:
        /*001c*/ 	.word	0x00000000
        /*0020*/ 	.short	0x0008
        /*0022*/ 	.short	0x0038
        /*0024*/ 	.byte	0x00, 0xf5, 0x21, 0x00


	//----- nvinfo : EIATTR_KPARAM_INFO
	.align		4
.L_2645:
        /*0028*/ 	.byte	0x04, 0x17
        /*002a*/ 	.short	(.L_2647 - .L_2646)
.L_2646:
        /*002c*/ 	.word	0x00000000
        /*0030*/ 	.short	0x0007
        /*0032*/ 	.short	0x0030
        /*0034*/ 	.byte	0x00, 0xf0, 0x11, 0x00


	//----- nvinfo : EIATTR_KPARAM_INFO
	.align		4
.L_2647:
        /*0038*/ 	.byte	0x04, 0x17
        /*003a*/ 	.short	(.L_2649 - .L_2648)
.L_2648:
        /*003c*/ 	.word	0x00000000
        /*0040*/ 	.short	0x0006
        /*0042*/ 	.short	0x002c
        /*0044*/ 	.byte	0x00, 0xf0, 0x11, 0x00


	//----- nvinfo : EIATTR_KPARAM_INFO
	.align		4
.L_2649:
        /*0048*/ 	.byte	0x04, 0x17
        /*004a*/ 	.short	(.L_2651 - .L_2650)
.L_2650:
        /*004c*/ 	.word	0x00000000
        /*0050*/ 	.short	0x0005
        /*0052*/ 	.short	0x0028
        /*0054*/ 	.byte	0x00, 0xf0, 0x11, 0x00


	//----- nvinfo : EIATTR_KPARAM_INFO
	.align		4
.L_2651:
        /*0058*/ 	.byte	0x04, 0x17
        /*005a*/ 	.short	(.L_2653 - .L_2652)
.L_2652:
        /*005c*/ 	.word	0x00000000
        /*0060*/ 	.short	0x0004
        /*0062*/ 	.short	0x0020
        /*0064*/ 	.byte	0x00, 0xf5, 0x21, 0x00


	//----- nvinfo : EIATTR_KPARAM_INFO
	.align		4
.L_2653:
        /*0068*/ 	.byte	0x04, 0x17
        /*006a*/ 	.short	(.L_2655 - .L_2654)
.L_2654:
        /*006c*/ 	.word	0x00000000
        /*0070*/ 	.short	0x0003
        /*0072*/ 	.short	0x0018
        /*0074*/ 	.byte	0x00, 0xf5, 0x21, 0x00


	//----- nvinfo : EIATTR_KPARAM_INFO
	.align		4
.L_2655:
        /*0078*/ 	.byte	0x04, 0x17
        /*007a*/ 	.short	(.L_2657 - .L_2656)
.L_2656:
        /*007c*/ 	.word	0x00000000
        /*0080*/ 	.short	0x0002
        /*0082*/ 	.short	0x0010
        /*0084*/ 	.byte	0x00, 0xf5, 0x21, 0x00


	//----- nvinfo : EIATTR_KPARAM_INFO
	.align		4
.L_2657:
        /*0088*/ 	.byte	0x04, 0x17
        /*008a*/ 	.short	(.L_2659 - .L_2658)
.L_2658:
        /*008c*/ 	.word	0x00000000
        /*0090*/ 	.short	0x0001
        /*0092*/ 	.short	0x0008
        /*0094*/ 	.byte	0x00, 0xf5, 0x21, 0x00


	//----- nvinfo : EIATTR_KPARAM_INFO
	.align		4
.L_2659:
        /*0098*/ 	.byte	0x04, 0x17
        /*009a*/ 	.short	(.L_2661 - .L_2660)
.L_2660:
        /*009c*/ 	.word	0x00000000
        /*00a0*/ 	.short	0x0000
        /*00a2*/ 	.short	0x0000
        /*00a4*/ 	.byte	0x00, 0xf5, 0x21, 0x00


	//----- nvinfo : EIATTR_SPARSE_MMA_MASK
	.align		4
.L_2661:
        /*00a8*/ 	.byte	0x03, 0x50
        /*00aa*/ 	.short	0x0000


	//----- nvinfo : EIATTR_MAXREG_COUNT
	.align		4
        /*00ac*/ 	.byte	0x03, 0x1b
        /*00ae*/ 	.short	0x00ff


	//----- nvinfo : EIATTR_NUM_BARRIERS
	.align		4
        /*00b0*/ 	.byte	0x02, 0x4c
        /*00b2*/ 	.byte	0x01
	.zero		1


	//----- nvinfo : EIATTR_MERCURY_ISA_VERSION
	.align		4
        /*00b4*/ 	.byte	0x03, 0x5f
        /*00b6*/ 	.short	0x0101


	//----- nvinfo : EIATTR_UNUSED_LOAD_BYTE_OFFSET
	.align		4
        /*00b8*/ 	.byte	0x04, 0x44
        /*00ba*/ 	.short	(.L_2663 - .L_2662)


	//   ....[0]....
.L_2662:
        /*00bc*/ 	.word	0x00000800
        /*00c0*/ 	.word	0x0000fff0


	//   ....[1]....
        /*00c4*/ 	.word	0x00000ce0
        /*00c8*/ 	.word	0x0000fff0


	//----- nvinfo : EIATTR_COOP_GROUP_MASK_REGIDS
	.align		4
.L_2663:
        /*00cc*/ 	.byte	0x04, 0x29
        /*00ce*/ 	.short	(.L_2665 - .L_2664)


	//   ....[0]....
.L_2664:
        /*00d0*/ 	.word	0xffffffff


	//   ....[1]....
        /*00d4*/ 	.word	0xffffffff


	//   ....[2]....
        /*00d8*/ 	.word	0xffffffff


	//   ....[3]....
        /*00dc*/ 	.word	0xffffffff


	//   ....[4]....
        /*00e0*/ 	.word	0xffffffff


	//   ....[5]....
        /*00e4*/ 	.word	0xffffffff


	//   ....[6]....
        /*00e8*/ 	.word	0xffffffff


	//   ....[7]....
        /*00ec*/ 	.word	0xffffffff


	//   ....[8]....
        /*00f0*/ 	.word	0xffffffff


	//   ....[9]....
        /*00f4*/ 	.word	0xffffffff


	//----- nvinfo : EIATTR_COOP_GROUP_INSTR_OFFSETS
	.align		4
.L_2665:
        /*00f8*/ 	.byte	0x04, 0x28
        /*00fa*/ 	.short	(.L_2667 - .L_2666)


	//   ....[0]....
.L_2666:
        /*00fc*/ 	.word	0x00000650


	//   ....[1]....
        /*0100*/ 	.word	0x00000680


	//   ....[2]....
        /*0104*/ 	.word	0x00000700


	//   ....[3]....
        /*0108*/ 	.word	0x00000740


	//   ....[4]....
        /*010c*/ 	.word	0x00000760


	//   ....[5]....
        /*0110*/ 	.word	0x00000af0


	//   ....[6]....
        /*0114*/ 	.word	0x00000b20


	//   ....[7]....
        /*0118*/ 	.word	0x00000b90


	//   ....[8]....
        /*011c*/ 	.word	0x00000bd0


	//   ....[9]....
        /*0120*/ 	.word	0x00000bf0


	//----- nvinfo : EIATTR_VRC_CTA_INIT_COUNT
	.align		4
.L_2667:
        /*0124*/ 	.byte	0x02, 0x4a
	.zero		1
	.zero		1


	//----- nvinfo : EIATTR_EXIT_INSTR_OFFSETS
	.align		4
        /*0128*/ 	.byte	0x04, 0x1c
        /*012a*/ 	.short	(.L_2669 - .L_2668)


	//   ....[0]....
.L_2668:
        /*012c*/ 	.word	0x00002f10


	//   ....[1]....
        /*0130*/ 	.word	0x00003230


	//   ....[2]....
        /*0134*/ 	.word	0x00003500


	//   ....[3]....
        /*0138*/ 	.word	0x000037d0


	//   ....[4]....
        /*013c*/ 	.word	0x00003ab0


	//----- nvinfo : EIATTR_CRS_STACK_SIZE
	.align		4
.L_2669:
        /*0140*/ 	.byte	0x04, 0x1e
        /*0142*/ 	.short	(.L_2671 - .L_2670)
.L_2670:
        /*0144*/ 	.word	0x00000000


	//----- nvinfo : EIATTR_CBANK_PARAM_SIZE
	.align		4
.L_2671:
        /*0148*/ 	.byte	0x03, 0x19
        /*014a*/ 	.short	0x0048


	//----- nvinfo : EIATTR_PARAM_CBANK
	.align		4
        /*014c*/ 	.byte	0x04, 0x0a
        /*014e*/ 	.short	(.L_2673 - .L_2672)
	.align		4
.L_2672:
        /*0150*/ 	.word	index@(.nv.constant0._ZN4vllm31rms_norm_per_block_quant_kernelIfaLb1ELb0ELi128EEEvPT0_PfPKT_S6_PKffiiPS4_l)
        /*0154*/ 	.short	0x0380
        /*0156*/ 	.short	0x0048


	//----- nvinfo : EIATTR_SW_WAR
	.align		4
.L_2673:
        /*0158*/ 	.byte	0x04, 0x36
        /*015a*/ 	.short	(.L_2675 - .L_2674)
.L_2674:
        /*015c*/ 	.word	0x00000008
.L_2675:


//--------------------- .nv.info._ZN4vllm31rms_norm_per_block_quant_kernelIfN3c1013Float8_e4m3fnELb1ELb0ELi128EEEvPT0_PfPKT_S8_PKffiiPS6_l --------------------------
	.section	.nv.info._ZN4vllm31rms_norm_per_block_quant_kernelIfN3c1013Float8_e4m3fnELb1ELb0ELi128EEEvPT0_PfPKT_S8_PKffiiPS6_l,"",@"SHT_CUDA_INFO"
	.sectionflags	@""
	.align	4


	//----- nvinfo : EIATTR_CUDA_API_VERSION
	.align		4
        /*0000*/ 	.byte	0x04, 0x37
        /*0002*/ 	.short	(.L_2677 - .L_2676)
.L_2676:
        /*0004*/ 	.word	0x00000082


	//----- nvinfo : EIATTR_KPARAM_INFO
	.align		4
.L_2677:
        /*0008*/ 	.byte	0x04, 0x17
        /*000a*/ 	.short	(.L_2679 - .L_2678)
.L_2678:
        /*000c*/ 	.word	0x00000000
        /*0010*/ 	.short	0x0009
        /*0012*/ 	.short	0x0040
        /*0014*/ 	.byte	0x00, 0xf0, 0x21, 0x00


	//----- nvinfo : EIATTR_KPARAM_INFO
	.align		4
.L_2679:
        /*0018*/ 	.byte	0x04, 0x17
        /*001a*/ 	.short	(.L_2681 - .L_2680)
.L_2680:
        /*001c*/ 	.word	0x00000000
        /*0020*/ 	.short	0x0008
        /*0022*/ 	.short	0x0038
        /*0024*/ 	.byte	0x00, 0xf5, 0x21, 0x00


	//----- nvinfo : EIATTR_KPARAM_INFO
	.align		4
.L_2681:
        /*0028*/ 	.byte	0x04, 0x17
        /*002a*/ 	.short	(.L_2683 - .L_2682)
.L_2682:
        /*002c*/ 	.word	0x00000000
        /*0030*/ 	.short	0x0007
        /*0032*/ 	.short	0x0030
        /*0034*/ 	.byte	0x00, 0xf0, 0x11, 0x00


	//----- nvinfo : EIATTR_KPARAM_INFO
	.align		4
.L_2683:
        /*0038*/ 	.byte	0x04, 0x17
        /*003a*/ 	.short	(.L_2685 - .L_2684)
.L_2684:
        /*003c*/ 	.word	0x00000000
        /*0040*/ 	.short	0x0006
        /*0042*/ 	.short	0x002c
        /*0044*/ 	.byte	0x00, 0xf0, 0x11, 0x00


	//----- nvinfo : EIATTR_KPARAM_INFO
	.align		4
.L_2685:
        /*0048*/ 	.byte	0x04, 0x17
        /*004a*/ 	.short	(.L_2687 - .L_2686)
.L_2686:
        /*004c*/ 	.word	0x00000000
        /*0050*/ 	.short	0x0005
        /*0052*/ 	.short	0x0028
        /*0054*/ 	.byte	0x00, 0xf0, 0x11, 0x00


	//----- nvinfo : EIATTR_KPARAM_INFO
	.align		4
.L_2687:
        /*0058*/ 	.byte	0x04, 0x17
        /*005a*/ 	.short	(.L_2689 - .L_2688)
.L_2688:
        /*005c*/ 	.word	0x00000000
        /*0060*/ 	.short	0x0004
        /*0062*/ 	.short	0x0020
        /*0064*/ 	.byte	0x00, 0xf5, 0x21, 0x00


	//----- nvinfo : EIATTR_KPARAM_INFO
	.align		4
.L_2689:
        /*0068*/ 	.byte	0x04, 0x17
        /*006a*/ 	.short	(.L_2691 - .L_2690)
.L_2690:
        /*006c*/ 	.word	0x00000000
        /*0070*/ 	.short	0x0003
        /*0072*/ 	.short	0x0018
        /*0074*/ 	.byte	0x00, 0xf5, 0x21, 0x00


	//----- nvinfo : EIATTR_KPARAM_INFO
	.align		4
.L_2691:
        /*0078*/ 	.byte	0x04, 0x17
        /*007a*/ 	.short	(.L_2693 - .L_2692)
.L_2692:
        /*007c*/ 	.word	0x00000000
        /*0080*/ 	.short	0x0002
        /*0082*/ 	.short	0x0010
        /*0084*/ 	.byte	0x00, 0xf5, 0x21, 0x00


	//----- nvinfo : EIATTR_KPARAM_INFO
	.align		4
.L_2693:
        /*0088*/ 	.byte	0x04, 0x17
        /*008a*/ 	.short	(.L_2695 - .L_2694)
.L_2694:
        /*008c*/ 	.word	0x00000000
        /*0090*/ 	.short	0x0001
        /*0092*/ 	.short	0x0008
        /*0094*/ 	.byte	0x00, 0xf5, 0x21, 0x00


	//----- nvinfo : EIATTR_KPARAM_INFO
	.align		4
.L_2695:
        /*0098*/ 	.byte	0x04, 0x17
        /*009a*/ 	.short	(.L_2697 - .L_2696)
.L_2696:
        /*009c*/ 	.word	0x00000000
        /*00a0*/ 	.short	0x0000
        /*00a2*/ 	.short	0x0000
        /*00a4*/ 	.byte	0x00, 0xf5, 0x21, 0x00


	//----- nvinfo : EIATTR_SPARSE_MMA_MASK
	.align		4
.L_2697:
        /*00a8*/ 	.byte	0x03, 0x50
        /*00aa*/ 	.short	0x0000


	//----- nvinfo : EIATTR_MAXREG_COUNT
	.align		4
        /*00ac*/ 	.byte	0x03, 0x1b
        /*00ae*/ 	.short	0x00ff


	//----- nvinfo : EIATTR_NUM_BARRIERS
	.align		4
        /*00b0*/ 	.byte	0x02, 0x4c
        /*00b2*/ 	.byte	0x01
	.zero		1


	//----- nvinfo : EIATTR_MERCURY_ISA_VERSION
	.align		4
        /*00b4*/ 	.byte	0x03, 0x5f
        /*00b6*/ 	.short	0x0101


	//----- nvinfo : EIATTR_UNUSED_LOAD_BYTE_OFFSET
	.align		4
        /*00b8*/ 	.byte	0x04, 0x44
        /*00ba*/ 	.short	(.L_2699 - .L_2698)


	//   ....[0]....
.L_2698:
        /*00bc*/ 	.word	0x00000800
        /*00c0*/ 	.word	0x0000fff0


	//   ....[1]....
        /*00c4*/ 	.word	0x00000ce0
        /*00c8*/ 	.word	0x0000fff0


	//----- nvinfo : EIATTR_COOP_GROUP_MASK_REGIDS
	.align		4
.L_2699:
        /*00cc*/ 	.byte	0x04, 0x29
        /*00ce*/ 	.short	(.L_2701 - .L_2700)


	//   ....[0]....
.L_2700:
        /*00d0*/ 	.word	0xffffffff


	//   ....[1]....
        /*00d4*/ 	.word	0xffffffff


	//   ....[2]....
        /*00d8*/ 	.word	0xffffffff


	//   ....[3]....
        /*00dc*/ 	.word	0xffffffff


	//   ....[4]....
        /*00e0*/ 	.word	0xffffffff


	//   ....[5]....
        /*00e4*/ 	.word	0xffffffff


	//   ....[6]....
        /*00e8*/ 	.word	0xffffffff


	//   ....[7]....
        /*00ec*/ 	.word	0xffffffff


	//   ....[8]....
        /*00f0*/ 	.word	0xffffffff


	//   ....[9]....
        /*00f4*/ 	.word	0xffffffff


	//----- nvinfo : EIATTR_COOP_GROUP_INSTR_OFFSETS
	.align		4
.L_2701:
        /*00f8*/ 	.byte	0x04, 0x28
        /*00fa*/ 	.short	(.L_2703 - .L_2702)


	//   ....[0]....
.L_2702:
        /*00fc*/ 	.word	0x00000650


	//   ....[1]....
        /*0100*/ 	.word	0x00000680


	//   ....[2]....
        /*0104*/ 	.word	0x00000700


	//   ....[3]....
        /*0108*/ 	.word	0x00000740


	//   ....[4]....
        /*010c*/ 	.word	0x00000760


	//   ....[5]....
        /*0110*/ 	.word	0x00000af0


	//   ....[6]....
        /*0114*/ 	.word	0x00000b20


	//   ....[7]....
        /*0118*/ 	.word	0x00000b90


	//   ....[8]....
        /*011c*/ 	.word	0x00000bd0


	//   ....[9]....
        /*0120*/ 	.word	0x00000bf0


	//----- nvinfo : EIATTR_VRC_CTA_INIT_COUNT
	.align		4
.L_2703:
        /*0124*/ 	.byte	0x02, 0x4a
	.zero		1
	.zero		1


	//----- nvinfo : EIATTR_EXIT_INSTR_OFFSETS
	.align		4
        /*0128*/ 	.byte	0x04, 0x1c
        /*012a*/ 	.short	(.L_2705 - .L_2704)


	//   ....[0]....
.L_2704:
        /*012c*/ 	.word	0x00002f10


	//   ....[1]....
        /*0130*/ 	.word	0x000035f0


	//   ....[2]....
        /*0134*/ 	.word	0x00003c80


	//   ....[3]....
        /*0138*/ 	.word	0x00004310


	//   ....[4]....
        /*013c*/ 	.word	0x000049b0


	//----- nvinfo : EIATTR_CRS_STACK_SIZE
	.align		4
.L_2705:
        /*0140*/ 	.byte	0x04, 0x1e
        /*0142*/ 	.short	(.L_2707 - .L_2706)
.L_2706:
        /*0144*/ 	.word	0x00000000


	//----- nvinfo : EIATTR_CBANK_PARAM_SIZE
	.align		4
.L_2707:
        /*0148*/ 	.byte	0x03, 0x19
        /*014a*/ 	.short	0x0048


	//----- nvinfo : EIATTR_PARAM_CBANK
	.align		4
        /*014c*/ 	.byte	0x04, 0x0a
        /*014e*/ 	.short	(.L_2709 - .L_2708)
	.align		4
.L_2708:
        /*0150*/ 	.word	index@(.nv.constant0._ZN4vllm31rms_norm_per_block_quant_kernelIfN3c1013Float8_e4m3fnELb1ELb0ELi128EEEvPT0_PfPKT_S8_PKffiiPS6_l)
        /*0154*/ 	.short	0x0380
        /*0156*/ 	.short	0x0048


	//----- nvinfo : EIATTR_SW_WAR
	.align		4
.L_2709:
        /*0158*/ 	.byte	0x04, 0x36
        /*015a*/ 	.short	(.L_2711 - .L_2710)
.L_2710:
        /*015c*/ 	.word	0x00000008
.L_2711:


//--------------------- .nv.info._ZN4vllm31rms_norm_per_block_quant_kernelIfaLb1ELb1ELi128EEEvPT0_PfPKT_S6_PKffiiPS4_l --------------------------
	.section	.nv.info._ZN4vllm31rms_norm_per_block_quant_kernelIfaLb1ELb1ELi128EEEvPT0_PfPKT_S6_PKffiiPS4_l,"",@"SHT_CUDA_INFO"
	.sectionflags	@""
	.align	4


	//----- nvinfo : EIATTR_CUDA_API_VERSION
	.align		4
        /*0000*/ 	.byte	0x04, 0x37
        /*0002*/ 	.short	(.L_2713 - .L_2712)
.L_2712:
        /*0004*/ 	.word	0x00000082


	//----- nvinfo : EIATTR_KPARAM_INFO
	.align		4
.L_2713:
        /*0008*/ 	.byte	0x04, 0x17
        /*000a*/ 	.short	(.L_2715 - .L_2714)
.L_2714:
        /*000c*/ 	.word	0x00000000
        /*0010*/ 	.short	0x0009
        /*0012*/ 	.short	0x0040
        /*0014*/ 	.byte	0x00, 0xf0, 0x21, 0x00


	//----- nvinfo : EIATTR_KPARAM_INFO
	.align		4
.L_2715:
        /*0018*/ 	.byte	0x04, 0x17
        /*001a*/ 	.short	(.L_2717 - .L_2716)
.L_2716:
        /*001c*/ 	.word	0x00000000
        /*0020*/ 	.short	0x0008
        /*0022*/ 	.short	0x0038
        /*0024*/ 	.byte	0x00, 0xf5, 0x21, 0x00


	//----- nvinfo : EIATTR_KPARAM_INFO
	.align		4
.L_2717:
        /*0028*/ 	.byte	0x04, 0x17
        /*002a*/ 	.short	(.L_2719 - .L_2718)
.L_2718:
        /*002c*/ 	.word	0x00000000
        /*0030*/ 	.short	0x0007
        /*0032*/ 	.short	0x0030
        /*0034*/ 	.byte	0x00, 0xf0, 0x11, 0x00


	//----- nvinfo : EIATTR_KPARAM_INFO
	.align		4
.L_2719:
        /*0038*/ 	.byte	0x04, 0x17
        /*003a*/ 	.short	(.L_2721 - .L_2720)
.L_2720:
        /*003c*/ 	.word	0x00000000
        /*0040*/ 	.short	0x0006
        /*0042*/ 	.short	0x002c
        /*0044*/ 	.byte	0x00, 0xf0, 0x11, 0x00


	//----- nvinfo : EIATTR_KPARAM_INFO
	.align		4
.L_2721:
        /*0048*/ 	.byte	0x04, 0x17
        /*004a*/ 	.short	(.L_2723 - .L_2722)
.L_2722:
        /*004c*/ 	.word	0x00000000
        /*0050*/ 	.short	0x0005
        /*0052*/ 	.short	0x0028
        /*0054*/ 	.byte	0x00, 0xf0, 0x11, 0x00


	//----- nvinfo : EIATTR_KPARAM_INFO
	.align		4
.L_2723:
        /*0058*/ 	.byte	0x04, 0x17
        /*005a*/ 	.short	(.L_2725 - .L_2724)
.L_2724:
        /*005c*/ 	.word	0x00000000
        /*0060*/ 	.short	0x0004
        /*0062*/ 	.short	0x0020
        /*0064*/ 	.byte	0x00, 0xf5, 0x21, 0x00


	//----- nvinfo : EIATTR_KPARAM_INFO
	.align		4
.L_2725:
        /*0068*/ 	.byte	0x04, 0x17
        /*006a*/ 	.short	(.L_2727 - .L_2726)
.L_2726:
        /*006c*/ 	.word	0x00000000
        /*0070*/ 	.short	0x0003
        /*0072*/ 	.short	0x0018
        /*0074*/ 	.byte	0x00, 0xf5, 0x21, 0x00


	//----- nvinfo : EIATTR_KPARAM_INFO
	.align		4
.L_2727:
        /*0078*/ 	.byte	0x04, 0x17
        /*007a*/ 	.short	(.L_2729 - .L_2728)
.L_2728:
        /*007c*/ 	.word	0x00000000
        /*0080*/ 	.short	0x0002
        /*0082*/ 	.short	0x0010
        /*0084*/ 	.byte	0x00, 0xf5, 0x21, 0x00


	//----- nvinfo : EIATTR_KPARAM_INFO
	.align		4
.L_2729:
        /*0088*/ 	.byte	0x04, 0x17
        /*008a*/ 	.short	(.L_2731 - .L_2730)
.L_2730:
        /*008c*/ 	.word	0x00000000
        /*0090*/ 	.short	0x0001
        /*0092*/ 	.short	0x0008
        /*0094*/ 	.byte	0x00, 0xf5, 0x21, 0x00


	//----- nvinfo : EIATTR_KPARAM_INFO
	.align		4
.L_2731:
        /*0098*/ 	.byte	0x04, 0x17
        /*009a*/ 	.short	(.L_2733 - .L_2732)
.L_2732:
        /*009c*/ 	.word	0x00000000
        /*00a0*/ 	.short	0x0000
        /*00a2*/ 	.short	0x0000
        /*00a4*/ 	.byte	0x00, 0xf5, 0x21, 0x00


	//----- nvinfo : EIATTR_SPARSE_MMA_MASK
	.align		4
.L_2733:
        /*00a8*/ 	.byte	0x03, 0x50
        /*00aa*/ 	.short	0x0000


	//----- nvinfo : EIATTR_MAXREG_COUNT
	.align		4
        /*00ac*/ 	.byte	0x03, 0x1b
        /*00ae*/ 	.short	0x00ff


	//----- nvinfo : EIATTR_NUM_BARRIERS
	.align		4
        /*00b0*/ 	.byte	0x02, 0x4c
        /*00b2*/ 	.byte	0x01
	.zero		1


	//----- nvinfo : EIATTR_MERCURY_ISA_VERSION
	.align		4
        /*00b4*/ 	.byte	0x03, 0x5f
        /*00b6*/ 	.short	0x0101


	//----- nvinfo : EIATTR_UNUSED_LOAD_BYTE_OFFSET
	.align		4
        /*00b8*/ 	.byte	0x04, 0x44
        /*00ba*/ 	.short	(.L_2735 - .L_2734)


	//   ....[0]....
.L_2734:
        /*00bc*/ 	.word	0x00000800
        /*00c0*/ 	.word	0x0000fff0


	//   ....[1]....
        /*00c4*/ 	.word	0x00000d50
        /*00c8*/ 	.word	0x0000fff0


	//----- nvinfo : EIATTR_COOP_GROUP_MASK_REGIDS
	.align		4
.L_2735:
        /*00cc*/ 	.byte	0x04, 0x29
        /*00ce*/ 	.short	(.L_2737 - .L_2736)


	//   ....[0]....
.L_2736:
        /*00d0*/ 	.word	0xffffffff


	//   ....[1]....
        /*00d4*/ 	.word	0xffffffff


	//   ....[2]....
        /*00d8*/ 	.word	0xffffffff


	//   ....[3]....
        /*00dc*/ 	.word	0xffffffff


	//   ....[4]....
        /*00e0*/ 	.word	0xffffffff


	//   ....[5]....
        /*00e4*/ 	.word	0xffffffff


	//   ....[6]....
        /*00e8*/ 	.word	0xffffffff


	//   ....[7]....
        /*00ec*/ 	.word	0xffffffff


	//   ....[8]....
        /*00f0*/ 	.word	0xffffffff


	//   ....[9]....
        /*00f4*/ 	.word	0xffffffff


	//----- nvinfo : EIATTR_COOP_GROUP_INSTR_OFFSETS
	.align		4
.L_2737:
        /*00f8*/ 	.byte	0x04, 0x28
        /*00fa*/ 	.short	(.L_2739 - .L_2738)


	//   ....[0]....
.L_2738:
        /*00fc*/ 	.word	0x00000650


	//   ....[1]....
        /*0100*/ 	.word	0x00000680


	//   ....[2]....
        /*0104*/ 	.word	0x000006f0


	//   ....[3]....
        /*0108*/ 	.word	0x00000740


	//   ....[4]....
        /*010c*/ 	.word	0x00000760


	//   ....[5]....
        /*0110*/ 	.word	0x00000af0


	//   ....[6]....
        /*0114*/ 	.word	0x00000b40


	//   ....[7]....
        /*0118*/ 	.word	0x00000b90


	//   ....[8]....
        /*011c*/ 	.word	0x00000bd0


	//   ....[9]....
        /*0120*/ 	.word	0x00000bf0


	//----- nvinfo : EIATTR_VRC_CTA_INIT_COUNT
	.align		4
.L_2739:
        /*0124*/ 	.byte	0x02, 0x4a
	.zero		1
	.zero		1


	//----- nvinfo : EIATTR_EXIT_INSTR_OFFSETS
	.align		4
        /*0128*/ 	.byte	0x04, 0x1c
        /*012a*/ 	.short	(.L_2741 - .L_2740)


	//   ....[0]....
.L_2740:
        /*012c*/ 	.word	0x00003370


	//   ....[1]....
        /*0130*/ 	.word	0x000038c0


	//   ....[2]....
        /*0134*/ 	.word	0x00003ba0


	//   ....[3]....
        /*0138*/ 	.word	0x00003e80


	//   ....[4]....
        /*013c*/ 	.word	0x00004170


	//----- nvinfo : EIATTR_CRS_STACK_SIZE
	.align		4
.L_2741:
        /*0140*/ 	.byte	0x04, 0x1e
        /*0142*/ 	.short	(.L_2743 - .L_2742)
.L_2742:
        /*0144*/ 	.word	0x00000000


	//----- nvinfo : EIATTR_CBANK_PARAM_SIZE
	.align		4
.L_2743:
        /*0148*/ 	.byte	0x03, 0x19
        /*014a*/ 	.short	0x0048


	//----- nvinfo : EIATTR_PARAM_CBANK
	.align		4
        /*014c*/ 	.byte	0x04, 0x0a
        /*014e*/ 	.short	(.L_2745 - .L_2744)
	.align		4
.L_2744:
        /*0150*/ 	.word	index@(.nv.constant0._ZN4vllm31rms_norm_per_block_quant_kernelIfaLb1ELb1ELi128EEEvPT0_PfPKT_S6_PKffiiPS4_l)
        /*0154*/ 	.short	0x0380
        /*0156*/ 	.short	0x0048


	//----- nvinfo : EIATTR_SW_WAR
	.align		4
.L_2745:
        /*0158*/ 	.byte	0x04, 0x36
        /*015a*/ 	.short	(.L_2747 - .L_2746)
.L_2746:
        /*015c*/ 	.word	0x00000008
.L_2747:


//--------------------- .nv.info._ZN4vllm31rms_norm_per_block_quant_kernelIfN3c1013Float8_e4m3fnELb1ELb1ELi128EEEvPT0_PfPKT_S8_PKffiiPS6_l --------------------------
	.section	.nv.info._ZN4vllm31rms_norm_per_block_quant_kernelIfN3c1013Float8_e4m3fnELb1ELb1ELi128EEEvPT0_PfPKT_S8_PKffiiPS6_l,"",@"SHT_CUDA_INFO"
	.sectionflags	@""
	.align	4


	//----- nvinfo : EIATTR_CUDA_API_VERSION
	.align		4
        /*0000*/ 	.byte	0x04, 0x37
        /*0002*/ 	.short	(.L_2749 - .L_2748)
.L_2748:
        /*0004*/ 	.word	0x00000082


	//----- nvinfo : EIATTR_KPARAM_INFO
	.align		4
.L_2749:
        /*0008*/ 	.byte	0x04, 0x17
        /*000a*/ 	.short	(.L_2751 - .L_2750)
.L_2750:
        /*000c*/ 	.word	0x00000000
        /*0010*/ 	.short	0x0009
        /*0012*/ 	.short	0x0040
        /*0014*/ 	.byte	0x00, 0xf0, 0x21, 0x00


	//----- nvinfo : EIATTR_KPARAM_INFO
	.align		4
.L_2751:
        /*0018*/ 	.byte	0x04, 0x17
        /*001a*/ 	.short	(.L_2753 - .L_2752)
.L_2752:
        /*001c*/ 	.word	0x00000000
        /*0020*/ 	.short	0x0008
        /*0022*/ 	.short	0x0038
        /*0024*/ 	.byte	0x00, 0xf5, 0x21, 0x00


	//----- nvinfo : EIATTR_KPARAM_INFO
	.align		4
.L_2753:
        /*0028*/ 	.byte	0x04, 0x17
        /*002a*/ 	.short	(.L_2755 - .L_2754)
.L_2754:
        /*002c*/ 	.word	0x00000000
        /*0030*/ 	.short	0x0007
        /*0032*/ 	.short	0x0030
        /*0034*/ 	.byte	0x00, 0xf0, 0x11, 0x00


	//----- nvinfo : EIATTR_KPARAM_INFO
	.align		4
.L_2755:
        /*0038*/ 	.byte	0x04, 0x17
        /*003a*/ 	.short	(.L_2757 - .L_2756)
.L_2756:
        /*003c*/ 	.word	0x00000000
        /*0040*/ 	.short	0x0006
        /*0042*/ 	.short	0x002c
        /*0044*/ 	.byte	0x00, 0xf0, 0x11, 0x00


	//----- nvinfo : EIATTR_KPARAM_INFO
	.align		4
.L_2757:
        /*0048*/ 	.byte	0x04, 0x17
        /*004a*/ 	.short	(.L_2759 - .L_2758)
.L_2758:
        /*004c*/ 	.word	0x00000000
        /*0050*/ 	.short	0x0005
        /*0052*/ 	.short	0x0028
        /*0054*/ 	.byte	0x00, 0xf0, 0x11, 0x00


	//----- nvinfo : EIATTR_KPARAM_INFO
	.align		4
.L_2759:
        /*0058*/ 	.byte	0x04, 0x17
        /*005a*/ 	.short	(.L_2761 - .L_2760)
.L_2760:
        /*005c*/ 	.word	0x00000000
        /*0060*/ 	.short	0x0004
        /*0062*/ 	.short	0x0020
        /*0064*/ 	.byte	0x00, 0xf5, 0x21, 0x00


	//----- nvinfo : EIATTR_KPARAM_INFO
	.align		4
.L_2761:
        /*0068*/ 	.byte	0x04, 0x17
        /*006a*/ 	.short	(.L_2763 - .L_2762)
.L_2762:
        /*006c*/ 	.word	0x00000000
        /*0070*/ 	.short	0x0003
        /*0072*/ 	.short	0x0018
        /*0074*/ 	.byte	0x00, 0xf5, 0x21, 0x00


	//----- nvinfo : EIATTR_KPARAM_INFO
	.align		4
.L_2763:
        /*0078*/ 	.byte	0x04, 0x17
        /*007a*/ 	.short	(.L_2765 - .L_2764)
.L_2764:
        /*007c*/ 	.word	0x00000000
        /*0080*/ 	.short	0x0002
        /*0082*/ 	.short	0x0010
        /*0084*/ 	.byte	0x00, 0xf5, 0x21, 0x00


	//----- nvinfo : EIATTR_KPARAM_INFO
	.align		4
.L_2765:
        /*0088*/ 	.byte	0x04, 0x17
        /*008a*/ 	.short	(.L_2767 - .L_2766)
.L_2766:
        /*008c*/ 	.word	0x00000000
        /*0090*/ 	.short	0x0001
        /*0092*/ 	.short	0x0008
        /*0094*/ 	.byte	0x00, 0xf5, 0x21, 0x00


	//----- nvinfo : EIATTR_KPARAM_INFO
	.align		4
.L_2767:
        /*0098*/ 	.byte	0x04, 0x17
        /*009a*/ 	.short	(.L_2769 - .L_2768)
.L_2768:
        /*009c*/ 	.word	0x00000000
        /*00a0*/ 	.short	0x0000
        /*00a2*/ 	.short	0x0000
        /*00a4*/ 	.byte	0x00, 0xf5, 0x21, 0x00


	//----- nvinfo : EIATTR_SPARSE_MMA_MASK
	.align		4
.L_2769:
        /*00a8*/ 	.byte	0x03, 0x50
        /*00aa*/ 	.short	0x0000


	//----- nvinfo : EIATTR_MAXREG_COUNT
	.align		4
        /*00ac*/ 	.byte	0x03, 0x1b
        /*00ae*/ 	.short	0x00ff


	//----- nvinfo : EIATTR_NUM_BARRIERS
	.align		4
        /*00b0*/ 	.byte	0x02, 0x4c
        /*00b2*/ 	.byte	0x01
	.zero		1


	//----- nvinfo : EIATTR_MERCURY_ISA_VERSION
	.align		4
        /*00b4*/ 	.byte	0x03, 0x5f
        /*00b6*/ 	.short	0x0101


	//----- nvinfo : EIATTR_UNUSED_LOAD_BYTE_OFFSET
	.align		4
        /*00b8*/ 	.byte	0x04, 0x44
        /*00ba*/ 	.short	(.L_2771 - .L_2770)


	//   ....[0]....
.L_2770:
        /*00bc*/ 	.word	0x00000800
        /*00c0*/ 	.word	0x0000fff0


	//   ....[1]....
        /*00c4*/ 	.word	0x00000d50
        /*00c8*/ 	.word	0x0000fff0


	//----- nvinfo : EIATTR_COOP_GROUP_MASK_REGIDS
	.align		4
.L_2771:
        /*00cc*/ 	.byte	0x04, 0x29
        /*00ce*/ 	.short	(.L_2773 - .L_2772)


	//   ....[0]....
.L_2772:
        /*00d0*/ 	.word	0xffffffff


	//   ....[1]....
        /*00d4*/ 	.word	0xffffffff


	//   ....[2]....
        /*00d8*/ 	.word	0xffffffff


	//   ....[3]....
        /*00dc*/ 	.word	0xffffffff


	//   ....[4]....
        /*00e0*/ 	.word	0xffffffff


	//   ....[5]....
        /*00e4*/ 	.word	0xffffffff


	//   ....[6]....
        /*00e8*/ 	.word	0xffffffff


	//   ....[7]....
        /*00ec*/ 	.word	0xffffffff


	//   ....[8]....
        /*00f0*/ 	.word	0xffffffff


	//   ....[9]....
        /*00f4*/ 	.word	0xffffffff


	//----- nvinfo : EIATTR_COOP_GROUP_INSTR_OFFSETS
	.align		4
.L_2773:
        /*00f8*/ 	.byte	0x04, 0x28
        /*00fa*/ 	.short	(.L_2775 - .L_2774)


	//   ....[0]....
.L_2774:
        /*00fc*/ 	.word	0x00000650


	//   ....[1]....
        /*0100*/ 	.word	0x00000680


	//   ....[2]....
        /*0104*/ 	.word	0x000006f0


	//   ....[3]....
        /*0108*/ 	.word	0x00000740


	//   ....[4]....
        /*010c*/ 	.word	0x00000760


	//   ....[5]....
        /*0110*/ 	.word	0x00000af0


	//   ....[6]....
        /*0114*/ 	.word	0x00000b40


	//   ....[7]....
        /*0118*/ 	.word	0x00000b90


	//   ....[8]....
        /*011c*/ 	.word	0x00000bd0


	//   ....[9]....
        /*0120*/ 	.word	0x00000bf0


	//----- nvinfo : EIATTR_VRC_CTA_INIT_COUNT
	.align		4
.L_2775:
        /*0124*/ 	.byte	0x02, 0x4a
	.zero		1
	.zero		1


	//----- nvinfo : EIATTR_EXIT_INSTR_OFFSETS
	.align		4
        /*0128*/ 	.byte	0x04, 0x1c
        /*012a*/ 	.short	(.L_2777 - .L_2776)


	//   ....[0]....
.L_2776:
        /*012c*/ 	.word	0x00003370


	//   ....[1]....
        /*0130*/ 	.word	0x00003c80


	//   ....[2]....
        /*0134*/ 	.word	0x00004320


	//   ....[3]....
        /*0138*/ 	.word	0x000049c0


	//   ....[4]....
        /*013c*/ 	.word	0x00005070


	//----- nvinfo : EIATTR_CRS_STACK_SIZE
	.align		4
.L_2777:
        /*0140*/ 	.byte	0x04, 0x1e
        /*0142*/ 	.short	(.L_2779 - .L_2778)
.L_2778:
        /*0144*/ 	.word	0x00000000


	//----- nvinfo : EIATTR_CBANK_PARAM_SIZE
	.align		4
.L_2779:
        /*0148*/ 	.byte	0x03, 0x19
        /*014a*/ 	.short	0x0048


	//----- nvinfo : EIATTR_PARAM_CBANK
	.align		4
        /*014c*/ 	.byte	0x04, 0x0a
        /*014e*/ 	.short	(.L_2781 - .L_2780)
	.align		4
.L_2780:
        /*0150*/ 	.word	index@(.nv.constant0._ZN4vllm31rms_norm_per_block_quant_kernelIfN3c1013Float8_e4m3fnELb1ELb1ELi128EEEvPT0_PfPKT_S8_PKffiiPS6_l)
        /*0154*/ 	.short	0x0380
        /*0156*/ 	.short	0x0048


	//----- nvinfo : EIATTR_SW_WAR
	.align		4
.L_2781:
        /*0158*/ 	.byte	0x04, 0x36
        /*015a*/ 	.short	(.L_2783 - .L_2782)
.L_2782:
        /*015c*/ 	.word	0x00000008
.L_2783:


//--------------------- .nv.info._ZN3cub18CUB_300001_SM_10006detail11EmptyKernelIvEEvv --------------------------
	.section	.nv.info._ZN3cub18CUB_300001_SM_10006detail11EmptyKernelIvEEvv,"",@"SHT_CUDA_INFO"
	.sectionflags	@""
	.align	4


	//----- nvinfo : EIATTR_CUDA_API_VERSION
	.align		4
        /*0000*/ 	.byte	0x04, 0x37
        /*0002*/ 	.short	(.L_2785 - .L_2784)
.L_2784:
        /*0004*/ 	.word	0x00000082


	//----- nvinfo : EIATTR_SPARSE_MMA_MASK
	.align		4
.L_2785:
        /*0008*/ 	.byte	0x03, 0x50
        /*000a*/ 	.short	0x0000


	//----- nvinfo : EIATTR_MAXREG_COUNT
	.align		4
        /*000c*/ 	.byte	0x03, 0x1b
        /*000e*/ 	.short	0x00ff


	//----- nvinfo : EIATTR_MERCURY_ISA_VERSION
	.align		4
        /*0010*/ 	.byte	0x03, 0x5f
        /*0012*/ 	.short	0x0101


	//----- nvinfo : EIATTR_VRC_CTA_INIT_COUNT
	.align		4
        /*0014*/ 	.byte	0x02, 0x4a
	.zero		1
	.zero		1


	//----- nvinfo : EIATTR_EXIT_INSTR_OFFSETS
	.align		4
        /*0018*/ 	.byte	0x04, 0x1c
        /*001a*/ 	.short	(.L_2787 - .L_2786)


	//   ....[0]....
.L_2786:
        /*001c*/ 	.word	0x00000010


	//----- nvinfo : EIATTR_SW_WAR
	.align		4
.L_2787:
        /*0020*/ 	.byte	0x04, 0x36
        /*0022*/ 	.short	(.L_2789 - .L_2788)
.L_2788:
        /*0024*/ 	.word	0x00000008
.L_2789:


//--------------------- .nv.callgraph             --------------------------
	.section	.nv.callgraph,"",@"SHT_CUDA_CALLGRAPH"
	.align	4
	.sectionentsize	8
	.align		4
        /*0000*/ 	.word	0x00000000
	.align		4
        /*0004*/ 	.word	0xffffffff
	.align		4
        /*0008*/ 	.word	0x00000000
	.align		4
        /*000c*/ 	.word	0xfffffffe
	.align		4
        /*0010*/ 	.word	0x00000000
	.align		4
        /*0014*/ 	.word	0xfffffffd
	.align		4
        /*0018*/ 	.word	0x00000000
	.align		4
        /*001c*/ 	.word	0xfffffffc


//--------------------- .nv.constant4             --------------------------
	.section	.nv.constant4,"a",@progbits
	.align	8
	.align		8
.nv.constant4:
        /*0000*/ 	.dword	_ZN73_INTERNAL_a3be5c4a_42_fused_layernorm_dynamic_per_token_quant_cu_4ee193d716quant_type_max_vIN3c1013Float8_e4m3fnEEE
	.align		8
        /*0008*/ 	.dword	_ZN73_INTERNAL_a3be5c4a_42_fused_layernorm_dynamic_per_token_quant_cu_4ee193d716quant_type_max_vIaEE
	.align		8
        /*0010*/ 	.dword	_ZN73_INTERNAL_a3be5c4a_42_fused_layernorm_dynamic_per_token_quant_cu_4ee193d74cuda3std3__45__cpo5beginE
	.align		8
        /*0018*/ 	.dword	_ZN73_INTERNAL_a3be5c4a_42_fused_layernorm_dynamic_per_token_quant_cu_4ee193d74cuda3std3__45__cpo3endE
	.align		8
        /*0020*/ 	.dword	_ZN73_INTERNAL_a3be5c4a_42_fused_layernorm_dynamic_per_token_quant_cu_4ee193d74cuda3std3__45__cpo6cbeginE
	.align		8
        /*0028*/ 	.dword	_ZN73_INTERNAL_a3be5c4a_42_fused_layernorm_dynamic_per_token_quant_cu_4ee193d74cuda3std3__45__cpo4cendE
	.align		8
        /*0030*/ 	.dword	_ZN73_INTERNAL_a3be5c4a_42_fused_layernorm_dynamic_per_token_quant_cu_4ee193d74cuda3std3__45__cpo6rbeginE
	.align		8
        /*0038*/ 	.dword	_ZN73_INTERNAL_a3be5c4a_42_fused_layernorm_dynamic_per_token_quant_cu_4ee193d74cuda3std3__45__cpo4rendE
	.align		8
        /*0040*/ 	.dword	_ZN73_INTERNAL_a3be5c4a_42_fused_layernorm_dynamic_per_token_quant_cu_4ee193d74cuda3std3__45__cpo7crbeginE
	.align		8
        /*0048*/ 	.dword	_ZN73_INTERNAL_a3be5c4a_42_fused_layernorm_dynamic_per_token_quant_cu_4ee193d74cuda3std3__45__cpo5crendE
	.align		8
        /*0050*/ 	.dword	_ZN73_INTERNAL_a3be5c4a_42_fused_layernorm_dynamic_per_token_quant_cu_4ee193d74cuda3std3__475_GLOBAL__N__a3be5c4a_42_fused_layernorm_dynamic_per_token_quant_cu_4ee193d76ignoreE
	.align		8
        /*0058*/ 	.dword	_ZN73_INTERNAL_a3be5c4a_42_fused_layernorm_dynamic_per_token_quant_cu_4ee193d74cuda3std3__419piecewise_constructE
	.align		8
        /*0060*/ 	.dword	_ZN73_INTERNAL_a3be5c4a_42_fused_layernorm_dynamic_per_token_quant_cu_4ee193d74cuda3std3__48in_placeE
	.align		8
        /*0068*/ 	.dword	_ZN73_INTERNAL_a3be5c4a_42_fused_layernorm_dynamic_per_token_quant_cu_4ee193d74cuda3std3__420unreachable_sentinelE
	.align		8
        /*0070*/ 	.dword	_ZN73_INTERNAL_a3be5c4a_42_fused_layernorm_dynamic_per_token_quant_cu_4ee193d74cuda3std3__47nulloptE
	.align		8
        /*0078*/ 	.dword	_ZN73_INTERNAL_a3be5c4a_42_fused_layernorm_dynamic_per_token_quant_cu_4ee193d74cuda3std3__48unexpectE
	.align		8
        /*0080*/ 	.dword	_ZN73_INTERNAL_a3be5c4a_42_fused_layernorm_dynamic_per_token_quant_cu_4ee193d74cuda3std6ranges3__45__cpo4swapE
	.align		8
        /*0088*/ 	.dword	_ZN73_INTERNAL_a3be5c4a_42_fused_layernorm_dynamic_per_token_quant_cu_4ee193d74cuda3std6ranges3__45__cpo9iter_moveE
	.align		8
        /*0090*/ 	.dword	_ZN73_INTERNAL_a3be5c4a_42_fused_layernorm_dynamic_per_token_quant_cu_4ee193d74cuda3std6ranges3__45__cpo5beginE
	.align		8
        /*0098*/ 	.dword	_ZN73_INTERNAL_a3be5c4a_42_fused_layernorm_dynamic_per_token_quant_cu_4ee193d74cuda3std6ranges3__45__cpo3endE
	.align		8
        /*00a0*/ 	.dword	_ZN73_INTERNAL_a3be5c4a_42_fused_layernorm_dynamic_per_token_quant_cu_4ee193d74cuda3std6ranges3__45__cpo6cbeginE
	.align		8
        /*00a8*/ 	.dword	_ZN73_INTERNAL_a3be5c4a_42_fused_layernorm_dynamic_per_token_quant_cu_4ee193d74cuda3std6ranges3__45__cpo4cendE
	.align		8
        /*00b0*/ 	.dword	_ZN73_INTERNAL_a3be5c4a_42_fused_layernorm_dynamic_per_token_quant_cu_4ee193d74cuda3std6ranges3__45__cpo7advanceE
	.align		8
        /*00b8*/ 	.dword	_ZN73_INTERNAL_a3be5c4a_42_fused_layernorm_dynamic_per_token_quant_cu_4ee193d74cuda3std6ranges3__45__cpo9iter_swapE
	.align		8
        /*00c0*/ 	.dword	_ZN73_INTERNAL_a3be5c4a_42_fused_layernorm_dynamic_per_token_quant_cu_4ee193d74cuda3std6ranges3__45__cpo4nextE
	.align		8
        /*00c8*/ 	.dword	_ZN73_INTERNAL_a3be5c4a_42_fused_layernorm_dynamic_per_token_quant_cu_4ee193d74cuda3std6ranges3__45__cpo4prevE
	.align		8
        /*00d0*/ 	.dword	_ZN73_INTERNAL_a3be5c4a_42_fused_layernorm_dynamic_per_token_quant_cu_4ee193d74cuda3std6ranges3__45__cpo4dataE
	.align		8
        /*00d8*/ 	.dword	_ZN73_INTERNAL_a3be5c4a_42_fused_layernorm_dynamic_per_token_quant_cu_4ee193d74cuda3std6ranges3__45__cpo5cdataE
	.align		8
        /*00e0*/ 	.dword	_ZN73_INTERNAL_a3be5c4a_42_fused_layernorm_dynamic_per_token_quant_cu_4ee193d74cuda3std6ranges3__45__cpo4sizeE
	.align		8
        /*00e8*/ 	.dword	_ZN73_INTERNAL_a3be5c4a_42_fused_layernorm_dynamic_per_token_quant_cu_4ee193d74cuda3std6ranges3__45__cpo5ssizeE
	.align		8
        /*00f0*/ 	.dword	_ZN73_INTERNAL_a3be5c4a_42_fused_layernorm_dynamic_per_token_quant_cu_4ee193d74cuda3std6ranges3__45__cpo8distanceE
	.align		8
        /*00f8*/ 	.dword	_ZN73_INTERNAL_a3be5c4a_42_fused_layernorm_dynamic_per_token_quant_cu_4ee193d76thrust24THRUST_300001_SM_1000_NS6system6detail10sequential3seqE
	.align		8
        /*0100*/ 	.dword	_ZN73_INTERNAL_a3be5c4a_42_fused_layernorm_dynamic_per_token_quant_cu_4ee193d76thrust24THRUST_300001_SM_1000_NS12placeholders2_1E
	.align		8
        /*0108*/ 	.dword	_ZN73_INTERNAL_a3be5c4a_42_fused_layernorm_dynamic_per_token_quant_cu_4ee193d76thrust24THRUST_300001_SM_1000_NS12placeholders2_2E
	.align		8
        /*0110*/ 	.dword	_ZN73_INTERNAL_a3be5c4a_42_fused_layernorm_dynamic_per_token_quant_cu_4ee193d76thrust24THRUST_300001_SM_1000_NS12placeholders2_3E
	.align		8
        /*0118*/ 	.dword	_ZN73_INTERNAL_a3be5c4a_42_fused_layernorm_dynamic_per_token_quant_cu_4ee193d76thrust24THRUST_300001_SM_1000_NS12placeholders2_4E
	.align		8
        /*0120*/ 	.dword	_ZN73_INTERNAL_a3be5c4a_42_fused_layernorm_dynamic_per_token_quant_cu_4ee193d76thrust24THRUST_300001_SM_1000_NS12placeholders2_5E
	.align		8
        /*0128*/ 	.dword	_ZN73_INTERNAL_a3be5c4a_42_fused_layernorm_dynamic_per_token_quant_cu_4ee193d76thrust24THRUST_300001_SM_1000_NS12placeholders2_6E
	.align		8
        /*0130*/ 	.dword	_ZN73_INTERNAL_a3be5c4a_42_fused_layernorm_dynamic_per_token_quant_cu_4ee193d76thrust24THRUST_300001_SM_1000_NS12placeholders2_7E
	.align		8
        /*0138*/ 	.dword	_ZN73_INTERNAL_a3be5c4a_42_fused_layernorm_dynamic_per_token_quant_cu_4ee193d76thrust24THRUST_300001_SM_1000_NS12placeholders2_8E
	.align		8
        /*0140*/ 	.dword	_ZN73_INTERNAL_a3be5c4a_42_fused_layernorm_dynamic_per_token_quant_cu_4ee193d76thrust24THRUST_300001_SM_1000_NS12placeholders2_9E
	.align		8
        /*0148*/ 	.dword	_ZN73_INTERNAL_a3be5c4a_42_fused_layernorm_dynamic_per_token_quant_cu_4ee193d76thrust24THRUST_300001_SM_1000_NS12placeholders3_10E


//--------------------- .text._ZN4vllm39rms_norm_dynamic_per_token_quant_kernelIN3c108BFloat16EaLb0EEEvPT0_PfPKT_S8_PKffiiPS6_ --------------------------
	.section	.text._ZN4vllm39rms_norm_dynamic_per_token_quant_kernelIN3c108BFloat16EaLb0EEEvPT0_PfPKT_S8_PKffiiPS6_,"ax",@progbits
	.align	128
        .global         _ZN4vllm39rms_norm_dynamic_per_token_quant_kernelIN3c108BFloat16EaLb0EEEvPT0_PfPKT_S8_PKffiiPS6_
        .type           _ZN4vllm39rms_norm_dynamic_per_token_quant_kernelIN3c108BFloat16EaLb0EEEvPT0_PfPKT_S8_PKffiiPS6_,@function
        .size           _ZN4vllm39rms_norm_dynamic_per_token_quant_kernelIN3c108BFloat16EaLb0EEEvPT0_PfPKT_S8_PKffiiPS6_,(.L_x_2971 - _ZN4vllm39rms_norm_dynamic_per_token_quant_kernelIN3c108BFloat16EaLb0EEEvPT0_PfPKT_S8_PKffiiPS6_)
        .other          _ZN4vllm39rms_norm_dynamic_per_token_quant_kernelIN3c108BFloat16EaLb0EEEvPT0_PfPKT_S8_PKffiiPS6_,@"STO_CUDA_ENTRY STV_DEFAULT"
_ZN4vllm39rms_norm_dynamic_per_token_quant_kernelIN3c108BFloat16EaLb0EEEvPT0_PfPKT_S8_PKffiiPS6_:
.text._ZN4vllm39rms_norm_dynamic_per_token_quant_kernelIN3c108BFloat16EaLb0EEEvPT0_PfPKT_S8_PKffiiPS6_:
[----:B------:R-:W-:Y:S01]  /*0000*/  LDC R1, c[0x0][0x37c] ;  /* 0x0000df00ff017b82 */ /* 0x000fe20000000800 */
[----:B------:R-:W0:Y:S01]  /*0010*/  LDCU UR4, c[0x0][0x3b0] ;  /* 0x00007600ff0477ac */ /* 0x000e220008000800 */
[----:B------:R-:W0:Y:S01]  /*0020*/  LDCU UR8, c[0x0][0x3ac] ;  /* 0x00007580ff0877ac */ /* 0x000e220008000800 */
[----:B------:R-:W1:Y:S01]  /*0030*/  LDCU.64 UR12, c[0x0][0x358] ;  /* 0x00006b00ff0c77ac */ /* 0x000e620008000a00 */
[----:B0-----:R-:W-:-:S09]  /*0040*/  ULOP3.LUT UP0, URZ, UR4, 0x3, UR8, 0xc8, !UPT ;  /* 0x0000000304ff7892 */ /* 0x001fd2000f80c808 */
[----:B-1----:R-:W-:Y:S05]  /*0050*/  BRA.U UP0, `(.L_x_0) ;  /* 0x0000003d003c7547 */ /* 0x002fea000b800000 */
[----:B------:R-:W0:Y:S01]  /*0060*/  S2UR UR14, SR_CTAID.X ;  /* 0x00000000000e79c3 */ /* 0x000e220000002500 */
[----:B------:R-:W1:Y:S01]  /*0070*/  S2R R17, SR_TID.X ;  /* 0x0000000000117919 */ /* 0x000e620000002100 */
[----:B------:R-:W2:Y:S01]  /*0080*/  LDCU.64 UR10, c[0x0][0x390] ;  /* 0x00007200ff0a77ac */ /* 0x000ea20008000a00 */
[----:B------:R-:W-:Y:S01]  /*0090*/  BSSY.RECONVERGENT B0, `(.L_x_1) ;  /* 0x000004c000007945 */ /* 0x000fe20003800200 */
[----:B------:R-:W-:Y:S01]  /*00a0*/  IMAD.MOV.U32 R2, RZ, RZ, RZ ;  /* 0x000000ffff027224 */ /* 0x000fe200078e00ff */
[----:B------:R-:W-:Y:S02]  /*00b0*/  USHF.R.S32.HI UR6, URZ, 0x1f, UR4 ;  /* 0x0000001fff067899 */ /* 0x000fe40008011404 */
[----:B0-----:R-:W-:Y:S02]  /*00c0*/  UIMAD.WIDE.U32 UR4, UR14, UR4, URZ ;  /* 0x000000040e0472a5 */ /* 0x001fe4000f8e00ff */
[----:B------:R-:W-:Y:S02]  /*00d0*/  UIMAD UR6, UR6, UR14, URZ ;  /* 0x0000000e060672a4 */ /* 0x000fe4000f8e02ff */
[----:B--2---:R-:W-:-:S02]  /*00e0*/  ULEA UR7, UP0, UR4, UR10, 0x1 ;  /* 0x0000000a04077291 */ /* 0x004fc4000f8008ff */
[----:B------:R-:W-:Y:S02]  /*00f0*/  UIADD3 UR5, UPT, UPT, UR5, UR6, URZ ;  /* 0x0000000605057290 */ /* 0x000fe4000fffe0ff */
[----:B------:R-:W-:Y:S02]  /*0100*/  USHF.R.S32.HI UR6, URZ, 0x2, UR8 ;  /* 0x00000002ff067899 */ /* 0x000fe40008011408 */
[----:B------:R-:W-:Y:S01]  /*0110*/  ULEA.HI.X UR5, UR4, UR11, UR5, 0x1, UP0 ;  /* 0x0000000b04057291 */ /* 0x000fe200080f0c05 */
[----:B------:R-:W-:-:S03]  /*0120*/  IMAD.U32 R18, RZ, RZ, UR7 ;  /* 0x00000007ff127e24 */ /* 0x000fc6000f8e00ff */
[----:B-1----:R-:W-:Y:S02]  /*0130*/  ISETP.GE.U32.AND P0, PT, R17, UR6, PT ;  /* 0x0000000611007c0c */ /* 0x002fe4000bf06070 */
[----:B------:R-:W-:-:S11]  /*0140*/  IMAD.U32 R19, RZ, RZ, UR5 ;  /* 0x00000005ff137e24 */ /* 0x000fd6000f8e00ff */
[----:B------:R-:W-:Y:S05]  /*0150*/  @P0 BRA `(.L_x_2) ;  /* 0x0000000000fc0947 */ /* 0x000fea0003800000 */
[----:B------:R-:W0:Y:S01]  /*0160*/  LDC R0, c[0x0][0x360] ;  /* 0x0000d800ff007b82 */ /* 0x000e220000000800 */
[----:B------:R-:W-:Y:S02]  /*0170*/  IMAD.MOV.U32 R2, RZ, RZ, RZ ;  /* 0x000000ffff027224 */ /* 0x000fe400078e00ff */
[----:B------:R-:W-:-:S07]  /*0180*/  IMAD.MOV.U32 R3, RZ, RZ, R17 ;  /* 0x000000ffff037224 */ /* 0x000fce00078e0011 */
.L_x_3:
[----:B------:R-:W-:-:S06]  /*0190*/  IMAD.WIDE.U32 R4, R3, 0x8, R18 ;  /* 0x0000000803047825 */ /* 0x000fcc00078e0012 */
[----:B------:R-:W2:Y:S01]  /*01a0*/  LDG.E.64.CONSTANT R4, desc[UR12][R4.64] ;  /* 0x0000000c04047981 */ /* 0x000ea2000c1e9b00 */
[----:B0-----:R-:W-:-:S05]  /*01b0*/  IMAD.IADD R9, R0, 0x1, R3 ;  /* 0x0000000100097824 */ /* 0x001fca00078e0203 */
[----:B------:R-:W-:Y:S02]  /*01c0*/  ISETP.GE.U32.AND P0, PT, R9, UR6, PT ;  /* 0x0000000609007c0c */ /* 0x000fe4000bf06070 */
[C---:B--2---:R-:W-:Y:S01]  /*01d0*/  PRMT R6, R4.reuse, 0x7632, R6 ;  /* 0x0000763204067816 */ /* 0x044fe20000000006 */
[----:B------:R-:W-:Y:S02]  /*01e0*/  IMAD.U32 R7, R4, 0x10000, RZ ;  /* 0x0001000004077824 */ /* 0x000fe400078e00ff */
[----:B------:R-:W-:Y:S02]  /*01f0*/  IMAD.U32 R3, R5, 0x10000, RZ ;  /* 0x0001000005037824 */ /* 0x000fe400078e00ff */
[----:B------:R-:W-:Y:S02]  /*0200*/  IMAD.U32 R6, R6, 0x10000, RZ ;  /* 0x0001000006067824 */ /* 0x000fe400078e00ff */
[--C-:B------:R-:W-:Y:S01]  /*0210*/  FFMA.FTZ R7, R7, R7, R2.reuse ;  /* 0x0000000707077223 */ /* 0x100fe20000010002 */
[----:B------:R-:W-:-:S03]  /*0220*/  PRMT R2, R5, 0x7632, R2 ;  /* 0x0000763205027816 */ /* 0x000fc60000000002 */
[----:B------:R-:W-:Y:S02]  /*0230*/  FFMA.FTZ R6, R6, R6, R7 ;  /* 0x0000000606067223 */ /* 0x000fe40000010007 */
[----:B------:R-:W-:Y:S02]  /*0240*/  IMAD.U32 R2, R2, 0x10000, RZ ;  /* 0x0001000002027824 */ /* 0x000fe400078e00ff */
[----:B------:R-:W-:-:S04]  /*0250*/  FFMA.FTZ R3, R3, R3, R6 ;  /* 0x0000000303037223 */ /* 0x000fc80000010006 */
[----:B------:R-:W-:Y:S01]  /*0260*/  FFMA.FTZ R2, R2, R2, R3 ;  /* 0x0000000202027223 */ /* 0x000fe20000010003 */
[----:B------:R-:W-:Y:S06]  /*0270*/  @P0 BRA `(.L_x_2) ;  /* 0x0000000000b40947 */ /* 0x000fec0003800000 */
[----:B------:R-:W-:-:S06]  /*0280*/  IMAD.WIDE.U32 R4, R9, 0x8, R18 ;  /* 0x0000000809047825 */ /* 0x000fcc00078e0012 */
[----:B------:R-:W2:Y:S01]  /*0290*/  LDG.E.64.CONSTANT R4, desc[UR12][R4.64] ;  /* 0x0000000c04047981 */ /* 0x000ea2000c1e9b00 */
[----:B------:R-:W-:-:S05]  /*02a0*/  IMAD.IADD R9, R9, 0x1, R0 ;  /* 0x0000000109097824 */ /* 0x000fca00078e0200 */
        /* <DEDUP_REMOVED lines=28> */
[----:B------:R-:W2:Y:S02]  /*0470*/  LDG.E.64.CONSTANT R4, desc[UR12][R4.64] ;  /* 0x0000000c04047981 */ /* 0x000ea4000c1e9b00 */
[C---:B--2---:R-:W-:Y:S01]  /*0480*/  PRMT R3, R4.reuse, 0x7632, R3 ;  /* 0x0000763204037816 */ /* 0x044fe20000000003 */
[----:B------:R-:W-:-:S04]  /*0490*/  IMAD.U32 R7, R4, 0x10000, RZ ;  /* 0x0001000004077824 */ /* 0x000fc800078e00ff */
[----:B------:R-:W-:Y:S02]  /*04a0*/  IMAD.U32 R6, R3, 0x10000, RZ ;  /* 0x0001000003067824 */ /* 0x000fe400078e00ff */
[----:B------:R-:W-:Y:S01]  /*04b0*/  FFMA.FTZ R9, R7, R7, R2 ;  /* 0x0000000707097223 */ /* 0x000fe20000010002 */
[----:B------:R-:W-:Y:S01]  /*04c0*/  IMAD.IADD R3, R11, 0x1, R0 ;  /* 0x000000010b037824 */ /* 0x000fe200078e0200 */
[C---:B------:R-:W-:Y:S01]  /*04d0*/  PRMT R2, R5.reuse, 0x7632, R2 ;  /* 0x0000763205027816 */ /* 0x040fe20000000002 */
[----:B------:R-:W-:Y:S02]  /*04e0*/  IMAD.U32 R7, R5, 0x10000, RZ ;  /* 0x0001000005077824 */ /* 0x000fe400078e00ff */
[----:B------:R-:W-:Y:S01]  /*04f0*/  FFMA.FTZ R6, R6, R6, R9 ;  /* 0x0000000606067223 */ /* 0x000fe20000010009 */
[----:B------:R-:W-:Y:S01]  /*0500*/  ISETP.GE.U32.AND P0, PT, R3, UR6, PT ;  /* 0x0000000603007c0c */ /* 0x000fe2000bf06070 */
[----:B------:R-:W-:Y:S02]  /*0510*/  IMAD.U32 R2, R2, 0x10000, RZ ;  /* 0x0001000002027824 */ /* 0x000fe400078e00ff */
[----:B------:R-:W-:-:S04]  /*0520*/  FFMA.FTZ R7, R7, R7, R6 ;  /* 0x0000000707077223 */ /* 0x000fc80000010006 */
[----:B------:R-:W-:-:S06]  /*0530*/  FFMA.FTZ R2, R2, R2, R7 ;  /* 0x0000000202027223 */ /* 0x000fcc0000010007 */
[----:B------:R-:W-:Y:S05]  /*0540*/  @!P0 BRA `(.L_x_3) ;  /* 0xfffffffc00108947 */ /* 0x000fea000383ffff */
.L_x_2:
[----:B------:R-:W-:Y:S05]  /*0550*/  BSYNC.RECONVERGENT B0 ;  /* 0x0000000000007941 */ /* 0x000fea0003800200 */
.L_x_1:
[----:B------:R-:W0:Y:S01]  /*0560*/  LDC R0, c[0x0][0x360] ;  /* 0x0000d800ff007b82 */ /* 0x000e220000000800 */
[----:B------:R-:W-:Y:S01]  /*0570*/  BSSY.RECONVERGENT B0, `(.L_x_4) ;  /* 0x00000b6000007945 */ /* 0x000fe20003800200 */
[----:B0-----:R-:W-:-:S13]  /*0580*/  ISETP.GE.U32.AND P0, PT, R0, 0x400, PT ;  /* 0x000004000000780c */ /* 0x001fda0003f06070 */
[----:B------:R-:W-:Y:S05]  /*0590*/  @!P0 BRA `(.L_x_5) ;  /* 0x0000000400108947 */ /* 0x000fea0003800000 */
[----:B------:R-:W0:Y:S01]  /*05a0*/  SHFL.DOWN P0, R3, R2, 0x1, 0x1f ;  /* 0x08201f0002037f89 */ /* 0x000e220000000000 */
[----:B------:R-:W1:Y:S01]  /*05b0*/  S2R R7, SR_LANEID ;  /* 0x0000000000077919 */ /* 0x000e620000000000 */
[----:B0-----:R-:W-:-:S05]  /*05c0*/  @P0 FADD R3, R3, R2 ;  /* 0x0000000203030221 */ /* 0x001fca0000000000 */
[----:B------:R-:W0:Y:S01]  /*05d0*/  SHFL.DOWN P0, R4, R3, 0x2, 0x1f ;  /* 0x08401f0003047f89 */ /* 0x000e220000000000 */
[----:B-1----:R-:W-:-:S13]  /*05e0*/  ISETP.NE.AND P1, PT, R7, RZ, PT ;  /* 0x000000ff0700720c */ /* 0x002fda0003f25270 */
[----:B------:R-:W1:Y:S01]  /*05f0*/  @!P1 S2R R8, SR_CgaCtaId ;  /* 0x0000000000089919 */ /* 0x000e620000008800 */
[----:B------:R-:W-:Y:S02]  /*0600*/  @!P1 MOV R7, 0x400 ;  /* 0x0000040000079802 */ /* 0x000fe40000000f00 */
[----:B------:R-:W-:Y:S01]  /*0610*/  @!P1 SHF.R.U32.HI R2, RZ, 0x3, R17 ;  /* 0x00000003ff029819 */ /* 0x000fe20000011611 */
[----:B0-----:R-:W-:Y:S02]  /*0620*/  @P0 FADD R4, R3, R4 ;  /* 0x0000000403040221 */ /* 0x001fe40000000000 */
[----:B------:R-:W-:Y:S01]  /*0630*/  @!P1 VIADD R7, R7, 0x150 ;  /* 0x0000015007079836 */ /* 0x000fe20000000000 */
[----:B------:R-:W-:Y:S02]  /*0640*/  @!P1 LOP3.LUT R2, R2, 0x7c, RZ, 0xc0, !PT ;  /* 0x0000007c02029812 */ /* 0x000fe400078ec0ff */
[----:B------:R-:W0:Y:S02]  /*0650*/  SHFL.DOWN P0, R5, R4, 0x4, 0x1f ;  /* 0x08801f0004057f89 */ /* 0x000e240000000000 */
[----:B-1----:R-:W-:Y:S01]  /*0660*/  @!P1 LEA R7, R8, R7, 0x18 ;  /* 0x0000000708079211 */ /* 0x002fe200078ec0ff */
[----:B0-----:R-:W-:-:S04]  /*0670*/  @P0 FADD R5, R4, R5 ;  /* 0x0000000504050221 */ /* 0x001fc80000000000 */
[----:B------:R-:W-:Y:S01]  /*0680*/  @!P1 IMAD.IADD R7, R2, 0x1, R7 ;  /* 0x0000000102079824 */ /* 0x000fe200078e0207 */
[----:B------:R-:W0:Y:S02]  /*0690*/  SHFL.DOWN P0, R6, R5, 0x8, 0x1f ;  /* 0x09001f0005067f89 */ /* 0x000e240000000000 */
[----:B0-----:R-:W-:-:S05]  /*06a0*/  @P0 FADD R6, R5, R6 ;  /* 0x0000000605060221 */ /* 0x001fca0000000000 */
[----:B------:R-:W0:Y:S02]  /*06b0*/  SHFL.DOWN P0, R12, R6, 0x10, 0x1f ;  /* 0x0a001f00060c7f89 */ /* 0x000e240000000000 */
[----:B0-----:R-:W-:Y:S01]  /*06c0*/  @P0 FADD R12, R6, R12 ;  /* 0x0000000c060c0221 */ /* 0x001fe20000000000 */
[----:B------:R-:W-:-:S04]  /*06d0*/  PLOP3.LUT P0, PT, PT, PT, PT, 0x8, 0x80 ;  /* 0x000000000080781c */ /* 0x000fc80003f0e170 */
[----:B------:R0:W-:Y:S01]  /*06e0*/  @!P1 STS [R7+0x20], R12 ;  /* 0x0000200c07009388 */ /* 0x0001e20000000800 */
[----:B------:R-:W-:Y:S01]  /*06f0*/  BAR.SYNC.DEFER_BLOCKING 0x0 ;  /* 0x0000000000007b1d */ /* 0x000fe20000010000 */
[----:B------:R-:W-:-:S13]  /*0700*/  ISETP.NE.AND P1, PT, R17, RZ, PT ;  /* 0x000000ff1100720c */ /* 0x000fda0003f25270 */
[----:B0-----:R-:W-:Y:S05]  /*0710*/  @P1 BRA `(.L_x_6) ;  /* 0x00000008006c1947 */ /* 0x001fea0003800000 */
[----:B------:R-:W0:Y:S01]  /*0720*/  S2UR UR5, SR_CgaCtaId ;  /* 0x00000000000579c3 */ /* 0x000e220000008800 */
[----:B------:R-:W-:Y:S02]  /*0730*/  UMOV UR4, 0x400 ;  /* 0x0000040000047882 */ /* 0x000fe40000000000 */
[----:B0-----:R-:W-:-:S06]  /*0740*/  ULEA UR4, UR5, UR4, 0x18 ;  /* 0x0000000405047291 */ /* 0x001fcc000f8ec0ff */
[----:B------:R-:W-:-:S05]  /*0750*/  IMAD.U32 R2, RZ, RZ, UR4 ;  /* 0x00000004ff027e24 */ /* 0x000fca000f8e00ff */
[----:B------:R-:W0:Y:S04]  /*0760*/  LDS.128 R4, [R2+0x170] ;  /* 0x0001700002047984 */ /* 0x000e280000000c00 */
[----:B------:R-:W1:Y:S04]  /*0770*/  LDS.128 R20, [R2+0x180] ;  /* 0x0001800002147984 */ /* 0x000e680000000c00 */
[----:B------:R-:W2:Y:S01]  /*0780*/  LDS.128 R8, [R2+0x190] ;  /* 0x0001900002087984 */ /* 0x000ea20000000c00 */
[----:B0-----:R-:W-:-:S03]  /*0790*/  FADD.FTZ R5, R12, R5 ;  /* 0x000000050c057221 */ /* 0x001fc60000010000 */
[----:B------:R-:W0:Y:S01]  /*07a0*/  LDS.128 R12, [R2+0x1a0] ;  /* 0x0001a000020c7984 */ /* 0x000e220000000c00 */
[----:B------:R-:W-:-:S04]  /*07b0*/  FADD.FTZ R6, R5, R6 ;  /* 0x0000000605067221 */ /* 0x000fc80000010000 */
[----:B------:R-:W-:-:S04]  /*07c0*/  FADD.FTZ R7, R6, R7 ;  /* 0x0000000706077221 */ /* 0x000fc80000010000 */
[----:B-1----:R-:W-:Y:S02]  /*07d0*/  FADD.FTZ R20, R7, R20 ;  /* 0x0000001407147221 */ /* 0x002fe40000010000 */
[----:B------:R-:W1:Y:S02]  /*07e0*/  LDS.128 R4, [R2+0x1b0] ;  /* 0x0001b00002047984 */ /* 0x000e640000000c00 */
[----:B------:R-:W-:-:S04]  /*07f0*/  FADD.FTZ R21, R20, R21 ;  /* 0x0000001514157221 */ /* 0x000fc80000010000 */
[----:B------:R-:W-:-:S04]  /*0800*/  FADD.FTZ R22, R21, R22 ;  /* 0x0000001615167221 */ /* 0x000fc80000010000 */
[----:B------:R-:W-:-:S04]  /*0810*/  FADD.FTZ R23, R22, R23 ;  /* 0x0000001716177221 */ /* 0x000fc80000010000 */
[----:B--2---:R-:W-:Y:S02]  /*0820*/  FADD.FTZ R8, R23, R8 ;  /* 0x0000000817087221 */ /* 0x004fe40000010000 */
[----:B------:R-:W2:Y:S02]  /*0830*/  LDS.128 R20, [R2+0x1c0] ;  /* 0x0001c00002147984 */ /* 0x000ea40000000c00 */
[----:B------:R-:W-:-:S04]  /*0840*/  FADD.FTZ R9, R8, R9 ;  /* 0x0000000908097221 */ /* 0x000fc80000010000 */
[----:B------:R-:W-:-:S04]  /*0850*/  FADD.FTZ R10, R9, R10 ;  /* 0x0000000a090a7221 */ /* 0x000fc80000010000 */
[----:B------:R-:W-:-:S04]  /*0860*/  FADD.FTZ R11, R10, R11 ;  /* 0x0000000b0a0b7221 */ /* 0x000fc80000010000 */
[----:B0-----:R-:W-:Y:S02]  /*0870*/  FADD.FTZ R12, R11, R12 ;  /* 0x0000000c0b0c7221 */ /* 0x001fe40000010000 */
[----:B------:R-:W0:Y:S02]  /*0880*/  LDS.128 R8, [R2+0x1d0] ;  /* 0x0001d00002087984 */ /* 0x000e240000000c00 */
[----:B------:R-:W-:-:S04]  /*0890*/  FADD.FTZ R13, R12, R13 ;  /* 0x0000000d0c0d7221 */ /* 0x000fc80000010000 */
[----:B------:R-:W-:-:S04]  /*08a0*/  FADD.FTZ R14, R13, R14 ;  /* 0x0000000e0d0e7221 */ /* 0x000fc80000010000 */
[----:B------:R-:W-:-:S04]  /*08b0*/  FADD.FTZ R15, R14, R15 ;  /* 0x0000000f0e0f7221 */ /* 0x000fc80000010000 */
[----:B-1----:R-:W-:Y:S02]  /*08c0*/  FADD.FTZ R4, R15, R4 ;  /* 0x000000040f047221 */ /* 0x002fe40000010000 */
[----:B------:R-:W1:Y:S02]  /*08d0*/  LDS.128 R12, [R2+0x1e0] ;  /* 0x0001e000020c7984 */ /* 0x000e640000000c00 */
[----:B------:R-:W-:-:S04]  /*08e0*/  FADD.FTZ R5, R4, R5 ;  /* 0x0000000504057221 */ /* 0x000fc80000010000 */
[----:B------:R-:W-:-:S04]  /*08f0*/  FADD.FTZ R6, R5, R6 ;  /* 0x0000000605067221 */ /* 0x000fc80000010000 */
[----:B------:R-:W-:-:S04]  /*0900*/  FADD.FTZ R7, R6, R7 ;  /* 0x0000000706077221 */ /* 0x000fc80000010000 */
[----:B--2---:R-:W-:-:S04]  /*0910*/  FADD.FTZ R20, R7, R20 ;  /* 0x0000001407147221 */ /* 0x004fc80000010000 */
[----:B------:R-:W-:-:S04]  /*0920*/  FADD.FTZ R21, R20, R21 ;  /* 0x0000001514157221 */ /* 0x000fc80000010000 */
[----:B------:R-:W-:-:S04]  /*0930*/  FADD.FTZ R22, R21, R22 ;  /* 0x0000001615167221 */ /* 0x000fc80000010000 */
[----:B------:R-:W-:-:S04]  /*0940*/  FADD.FTZ R23, R22, R23 ;  /* 0x0000001716177221 */ /* 0x000fc80000010000 */
[----:B0-----:R-:W-:-:S04]  /*0950*/  FADD.FTZ R8, R23, R8 ;  /* 0x0000000817087221 */ /* 0x001fc80000010000 */
[----:B------:R-:W-:-:S04]  /*0960*/  FADD.FTZ R9, R8, R9 ;  /* 0x0000000908097221 */ /* 0x000fc80000010000 */
[----:B------:R-:W-:-:S04]  /*0970*/  FADD.FTZ R10, R9, R10 ;  /* 0x0000000a090a7221 */ /* 0x000fc80000010000 */
[----:B------:R-:W-:-:S04]  /*0980*/  FADD.FTZ R11, R10, R11 ;  /* 0x0000000b0a0b7221 */ /* 0x000fc80000010000 */
[----:B-1----:R-:W-:-:S04]  /*0990*/  FADD.FTZ R12, R11, R12 ;  /* 0x0000000c0b0c7221 */ /* 0x002fc80000010000 */
[----:B------:R-:W-:-:S04]  /*09a0*/  FADD.FTZ R13, R12, R13 ;  /* 0x0000000d0c0d7221 */ /* 0x000fc80000010000 */
[----:B------:R-:W-:-:S04]  /*09b0*/  FADD.FTZ R14, R13, R14 ;  /* 0x0000000e0d0e7221 */ /* 0x000fc80000010000 */
[----:B------:R-:W-:Y:S01]  /*09c0*/  FADD.FTZ R16, R14, R15 ;  /* 0x0000000f0e107221 */ /* 0x000fe20000010000 */
[----:B------:R-:W-:Y:S06]  /*09d0*/  BRA `(.L_x_7) ;  /* 0x0000000400a07947 */ /* 0x000fec0003800000 */
.L_x_5:
[----:B------:R-:W-:Y:S01]  /*09e0*/  LOP3.LUT R3, R17, 0x3e0, RZ, 0xc0, !PT ;  /* 0x000003e011037812 */ /* 0x000fe200078ec0ff */
[----:B------:R-:W0:Y:S04]  /*09f0*/  S2R R8, SR_LANEID ;  /* 0x0000000000087919 */ /* 0x000e280000000000 */
[----:B------:R-:W-:Y:S01]  /*0a00*/  VIADD R5, R3, 0x20 ;  /* 0x0000002003057836 */ /* 0x000fe20000000000 */
[----:B------:R-:W-:-:S04]  /*0a10*/  LOP3.LUT R3, RZ, R3, RZ, 0x33, !PT ;  /* 0x00000003ff037212 */ /* 0x000fc800078e33ff */
[----:B------:R-:W-:Y:S01]  /*0a20*/  ISETP.GT.U32.AND P0, PT, R5, R0, PT ;  /* 0x000000000500720c */ /* 0x000fe20003f04070 */
[----:B------:R-:W-:-:S05]  /*0a30*/  IMAD.IADD R3, R3, 0x1, R0 ;  /* 0x0000000103037824 */ /* 0x000fca00078e0200 */
[----:B------:R-:W-:-:S06]  /*0a40*/  SEL R3, R3, 0x1f, P0 ;  /* 0x0000001f03037807 */ /* 0x000fcc0000000000 */
[----:B------:R-:W1:Y:S01]  /*0a50*/  SHFL.DOWN P0, R4, R2, 0x1, R3 ;  /* 0x0820000002047989 */ /* 0x000e620000000003 */
[----:B0-----:R-:W-:Y:S01]  /*0a60*/  ISETP.NE.AND P1, PT, R8, RZ, PT ;  /* 0x000000ff0800720c */ /* 0x001fe20003f25270 */
[----:B-1----:R-:W-:-:S12]  /*0a70*/  @P0 FADD R4, R4, R2 ;  /* 0x0000000204040221 */ /* 0x002fd80000000000 */
[----:B------:R-:W0:Y:S01]  /*0a80*/  @!P1 S2R R9, SR_CgaCtaId ;  /* 0x0000000000099919 */ /* 0x000e220000008800 */
[----:B------:R-:W-:Y:S02]  /*0a90*/  @!P1 MOV R8, 0x400 ;  /* 0x0000040000089802 */ /* 0x000fe40000000f00 */
[----:B------:R-:W-:Y:S01]  /*0aa0*/  @!P1 SHF.R.U32.HI R2, RZ, 0x3, R17 ;  /* 0x00000003ff029819 */ /* 0x000fe20000011611 */
[----:B------:R-:W1:Y:S02]  /*0ab0*/  SHFL.DOWN P0, R5, R4, 0x2, R3 ;  /* 0x0840000004057989 */ /* 0x000e640000000003 */
[----:B------:R-:W-:Y:S01]  /*0ac0*/  @!P1 VIADD R8, R8, 0x150 ;  /* 0x0000015008089836 */ /* 0x000fe20000000000 */
[----:B------:R-:W-:Y:S01]  /*0ad0*/  @!P1 LOP3.LUT R2, R2, 0x7c, RZ, 0xc0, !PT ;  /* 0x0000007c02029812 */ /* 0x000fe200078ec0ff */
[----:B-1----:R-:W-:-:S03]  /*0ae0*/  @P0 FADD R5, R4, R5 ;  /* 0x0000000504050221 */ /* 0x002fc60000000000 */
[----:B0-----:R-:W-:Y:S02]  /*0af0*/  @!P1 LEA R9, R9, R8, 0x18 ;  /* 0x0000000809099211 */ /* 0x001fe400078ec0ff */
[----:B------:R-:W0:Y:S03]  /*0b00*/  SHFL.DOWN P0, R6, R5, 0x4, R3 ;  /* 0x0880000005067989 */ /* 0x000e260000000003 */
[----:B------:R-:W-:Y:S02]  /*0b10*/  @!P1 IMAD.IADD R9, R2, 0x1, R9 ;  /* 0x0000000102099824 */ /* 0x000fe400078e0209 */
[----:B0-----:R-:W-:-:S05]  /*0b20*/  @P0 FADD R6, R5, R6 ;  /* 0x0000000605060221 */ /* 0x001fca0000000000 */
[----:B------:R-:W0:Y:S02]  /*0b30*/  SHFL.DOWN P0, R7, R6, 0x8, R3 ;  /* 0x0900000006077989 */ /* 0x000e240000000003 */
[----:B0-----:R-:W-:-:S05]  /*0b40*/  @P0 FADD R7, R6, R7 ;  /* 0x0000000706070221 */ /* 0x001fca0000000000 */
[----:B------:R-:W0:Y:S02]  /*0b50*/  SHFL.DOWN P0, R16, R7, 0x10, R3 ;  /* 0x0a00000007107989 */ /* 0x000e240000000003 */
[----:B0-----:R-:W-:Y:S01]  /*0b60*/  @P0 FADD R16, R7, R16 ;  /* 0x0000001007100221 */ /* 0x001fe20000000000 */
[----:B------:R-:W-:-:S04]  /*0b70*/  PLOP3.LUT P0, PT, PT, PT, PT, 0x8, 0x80 ;  /* 0x000000000080781c */ /* 0x000fc80003f0e170 */
[----:B------:R0:W-:Y:S01]  /*0b80*/  @!P1 STS [R9+0x20], R16 ;  /* 0x0000201009009388 */ /* 0x0001e20000000800 */
[----:B------:R-:W-:Y:S01]  /*0b90*/  BAR.SYNC.DEFER_BLOCKING 0x0 ;  /* 0x0000000000007b1d */ /* 0x000fe20000010000 */
[----:B------:R-:W-:-:S13]  /*0ba0*/  ISETP.NE.AND P1, PT, R17, RZ, PT ;  /* 0x000000ff1100720c */ /* 0x000fda0003f25270 */
[----:B0-----:R-:W-:Y:S05]  /*0bb0*/  @P1 BRA `(.L_x_6) ;  /* 0x0000000400441947 */ /* 0x001fea0003800000 */
[----:B------:R-:W0:Y:S01]  /*0bc0*/  S2UR UR5, SR_CgaCtaId ;  /* 0x00000000000579c3 */ /* 0x000e220000008800 */
[----:B------:R-:W-:Y:S01]  /*0bd0*/  UMOV UR4, 0x400 ;  /* 0x0000040000047882 */ /* 0x000fe20000000000 */
[C---:B------:R-:W-:Y:S02]  /*0be0*/  ISETP.GT.U32.AND P0, PT, R0.reuse, 0x20, PT ;  /* 0x000000200000780c */ /* 0x040fe40003f04070 */
[C---:B------:R-:W-:Y:S02]  /*0bf0*/  ISETP.GT.U32.AND P1, PT, R0.reuse, 0x40, PT ;  /* 0x000000400000780c */ /* 0x040fe40003f24070 */
[C---:B------:R-:W-:Y:S02]  /*0c00*/  ISETP.GT.U32.AND P2, PT, R0.reuse, 0x60, PT ;  /* 0x000000600000780c */ /* 0x040fe40003f44070 */
[C---:B------:R-:W-:Y:S02]  /*0c10*/  ISETP.GT.U32.AND P3, PT, R0.reuse, 0x80, PT ;  /* 0x000000800000780c */ /* 0x040fe40003f64070 */
[----:B------:R-:W-:Y:S01]  /*0c20*/  ISETP.GT.U32.AND P4, PT, R0, 0x120, PT ;  /* 0x000001200000780c */ /* 0x000fe20003f84070 */
[----:B0-----:R-:W-:-:S06]  /*0c30*/  ULEA UR4, UR5, UR4, 0x18 ;  /* 0x0000000405047291 */ /* 0x001fcc000f8ec0ff */
[----:B------:R-:W-:-:S05]  /*0c40*/  IMAD.U32 R2, RZ, RZ, UR4 ;  /* 0x00000004ff027e24 */ /* 0x000fca000f8e00ff */
[----:B------:R-:W0:Y:S04]  /*0c50*/  LDS.128 R4, [R2+0x170] ;  /* 0x0001700002047984 */ /* 0x000e280000000c00 */
[----:B------:R-:W1:Y:S04]  /*0c60*/  LDS.128 R20, [R2+0x180] ;  /* 0x0001800002147984 */ /* 0x000e680000000c00 */
[----:B------:R-:W2:Y:S04]  /*0c70*/  LDS.128 R8, [R2+0x190] ;  /* 0x0001900002087984 */ /* 0x000ea80000000c00 */
[----:B------:R-:W3:Y:S01]  /*0c80*/  LDS.128 R12, [R2+0x1a0] ;  /* 0x0001a000020c7984 */ /* 0x000ee20000000c00 */
[----:B0-----:R-:W-:Y:S01]  /*0c90*/  @P0 FADD.FTZ R16, R16, R5 ;  /* 0x0000000510100221 */ /* 0x001fe20000010000 */
[----:B------:R-:W-:-:S03]  /*0ca0*/  ISETP.GT.U32.AND P0, PT, R0, 0xa0, PT ;  /* 0x000000a00000780c */ /* 0x000fc60003f04070 */
[----:B------:R-:W-:Y:S01]  /*0cb0*/  @P1 FADD.FTZ R16, R16, R6 ;  /* 0x0000000610101221 */ /* 0x000fe20000010000 */
[----:B------:R-:W-:-:S03]  /*0cc0*/  ISETP.GT.U32.AND P1, PT, R0, 0xc0, PT ;  /* 0x000000c00000780c */ /* 0x000fc60003f24070 */
[----:B------:R-:W-:Y:S01]  /*0cd0*/  @P2 FADD.FTZ R16, R16, R7 ;  /* 0x0000000710102221 */ /* 0x000fe20000010000 */
[----:B------:R-:W-:Y:S01]  /*0ce0*/  ISETP.GT.U32.AND P2, PT, R0, 0xe0, PT ;  /* 0x000000e00000780c */ /* 0x000fe20003f44070 */
[----:B------:R-:W0:Y:S02]  /*0cf0*/  LDS.128 R4, [R2+0x1b0] ;  /* 0x0001b00002047984 */ /* 0x000e240000000c00 */
[----:B-1----:R-:W-:Y:S01]  /*0d00*/  @P3 FADD.FTZ R16, R16, R20 ;  /* 0x0000001410103221 */ /* 0x002fe20000010000 */
[----:B------:R-:W-:-:S03]  /*0d10*/  ISETP.GT.U32.AND P3, PT, R0, 0x100, PT ;  /* 0x000001000000780c */ /* 0x000fc60003f64070 */
[----:B------:R-:W-:Y:S01]  /*0d20*/  @P0 FADD.FTZ R16, R16, R21 ;  /* 0x0000001510100221 */ /* 0x000fe20000010000 */
[----:B------:R-:W-:-:S03]  /*0d30*/  ISETP.GT.U32.AND P0, PT, R0, 0x140, PT ;  /* 0x000001400000780c */ /* 0x000fc60003f04070 */
[----:B------:R-:W-:Y:S01]  /*0d40*/  @P1 FADD.FTZ R16, R16, R22 ;  /* 0x0000001610101221 */ /* 0x000fe20000010000 */
[----:B------:R-:W-:-:S03]  /*0d50*/  ISETP.GT.U32.AND P1, PT, R0, 0x160, PT ;  /* 0x000001600000780c */ /* 0x000fc60003f24070 */
[----:B------:R-:W-:Y:S01]  /*0d60*/  @P2 FADD.FTZ R16, R16, R23 ;  /* 0x0000001710102221 */ /* 0x000fe20000010000 */
[----:B------:R-:W-:Y:S01]  /*0d70*/  ISETP.GT.U32.AND P2, PT, R0, 0x180, PT ;  /* 0x000001800000780c */ /* 0x000fe20003f44070 */
[----:B------:R-:W1:Y:S02]  /*0d80*/  LDS.128 R20, [R2+0x1c0] ;  /* 0x0001c00002147984 */ /* 0x000e640000000c00 */
[----:B--2---:R-:W-:Y:S01]  /*0d90*/  @P3 FADD.FTZ R16, R16, R8 ;  /* 0x0000000810103221 */ /* 0x004fe20000010000 */
[----:B------:R-:W-:-:S03]  /*0da0*/  ISETP.GT.U32.AND P3, PT, R0, 0x1a0, PT ;  /* 0x000001a00000780c */ /* 0x000fc60003f64070 */
[----:B------:R-:W-:-:S04]  /*0db0*/  @P4 FADD.FTZ R16, R16, R9 ;  /* 0x0000000910104221 */ /* 0x000fc80000010000 */
[----:B------:R-:W-:Y:S01]  /*0dc0*/  @P0 FADD.FTZ R16, R16, R10 ;  /* 0x0000000a10100221 */ /* 0x000fe20000010000 */
[----:B------:R-:W-:-:S03]  /*0dd0*/  ISETP.GT.U32.AND P0, PT, R0, 0x1c0, PT ;  /* 0x000001c00000780c */ /* 0x000fc60003f04070 */
[----:B------:R-:W-:Y:S01]  /*0de0*/  @P1 FADD.FTZ R16, R16, R11 ;  /* 0x0000000b10101221 */ /* 0x000fe20000010000 */
[----:B------:R-:W-:Y:S01]  /*0df0*/  ISETP.GT.U32.AND P1, PT, R0, 0x1e0, PT ;  /* 0x000001e00000780c */ /* 0x000fe20003f24070 */
[----:B------:R-:W2:Y:S02]  /*0e00*/  LDS.128 R8, [R2+0x1d0] ;  /* 0x0001d00002087984 */ /* 0x000ea40000000c00 */
[----:B---3--:R-:W-:Y:S01]  /*0e10*/  @P2 FADD.FTZ R16, R16, R12 ;  /* 0x0000000c10102221 */ /* 0x008fe20000010000 */
[----:B------:R-:W-:-:S03]  /*0e20*/  ISETP.GT.U32.AND P2, PT, R0, 0x200, PT ;  /* 0x000002000000780c */ /* 0x000fc60003f44070 */
[----:B------:R-:W-:Y:S01]  /*0e30*/  @P3 FADD.FTZ R16, R16, R13 ;  /* 0x0000000d10103221 */ /* 0x000fe20000010000 */
[----:B------:R-:W-:-:S03]  /*0e40*/  ISETP.GT.U32.AND P3, PT, R0, 0x220, PT ;  /* 0x000002200000780c */ /* 0x000fc60003f64070 */
[----:B------:R-:W-:Y:S01]  /*0e50*/  @P0 FADD.FTZ R16, R16, R14 ;  /* 0x0000000e10100221 */ /* 0x000fe20000010000 */
[----:B------:R-:W-:-:S03]  /*0e60*/  ISETP.GT.U32.AND P0, PT, R0, 0x240, PT ;  /* 0x000002400000780c */ /* 0x000fc60003f04070 */
[----:B------:R-:W-:Y:S01]  /*0e70*/  @P1 FADD.FTZ R16, R16, R15 ;  /* 0x0000000f10101221 */ /* 0x000fe20000010000 */
[----:B------:R-:W-:Y:S01]  /*0e80*/  ISETP.GT.U32.AND P1, PT, R0, 0x2c0, PT ;  /* 0x000002c00000780c */ /* 0x000fe20003f24070 */
[----:B------:R-:W3:Y:S02]  /*0e90*/  LDS.128 R12, [R2+0x1e0] ;  /* 0x0001e000020c7984 */ /* 0x000ee40000000c00 */
[----:B0-----:R-:W-:Y:S01]  /*0ea0*/  @P2 FADD.FTZ R16, R16, R4 ;  /* 0x0000000410102221 */ /* 0x001fe20000010000 */
[----:B------:R-:W-:-:S03]  /*0eb0*/  ISETP.GT.U32.AND P2, PT, R0, 0x260, PT ;  /* 0x000002600000780c */ /* 0x000fc60003f44070 */
[----:B------:R-:W-:Y:S01]  /*0ec0*/  @P3 FADD.FTZ R16, R16, R5 ;  /* 0x0000000510103221 */ /* 0x000fe20000010000 */
[----:B------:R-:W-:-:S03]  /*0ed0*/  ISETP.GT.U32.AND P3, PT, R0, 0x280, PT ;  /* 0x000002800000780c */ /* 0x000fc60003f64070 */
[----:B------:R-:W-:Y:S01]  /*0ee0*/  @P0 FADD.FTZ R16, R16, R6 ;  /* 0x0000000610100221 */ /* 0x000fe20000010000 */
[----:B------:R-:W-:-:S05]  /*0ef0*/  ISETP.GT.U32.AND P0, PT, R0, 0x2a0, PT ;  /* 0x000002a00000780c */ /* 0x000fca0003f04070 */
[----:B------:R-:W-:Y:S01]  /*0f00*/  @P2 FADD.FTZ R16, R16, R7 ;  /* 0x0000000710102221 */ /* 0x000fe20000010000 */
[----:B------:R-:W-:-:S03]  /*0f10*/  ISETP.GT.U32.AND P2, PT, R0, 0x2e0, PT ;  /* 0x000002e00000780c */ /* 0x000fc60003f44070 */
[----:B-1----:R-:W-:Y:S01]  /*0f20*/  @P3 FADD.FTZ R16, R16, R20 ;  /* 0x0000001410103221 */ /* 0x002fe20000010000 */
[----:B------:R-:W-:-:S03]  /*0f30*/  ISETP.GT.U32.AND P3, PT, R0, 0x300, PT ;  /* 0x000003000000780c */ /* 0x000fc60003f64070 */
[----:B------:R-:W-:Y:S01]  /*0f40*/  @P0 FADD.FTZ R16, R16, R21 ;  /* 0x0000001510100221 */ /* 0x000fe20000010000 */
[----:B------:R-:W-:-:S03]  /*0f50*/  ISETP.GT.U32.AND P0, PT, R0, 0x320, PT ;  /* 0x000003200000780c */ /* 0x000fc60003f04070 */
[----:B------:R-:W-:Y:S01]  /*0f60*/  @P1 FADD.FTZ R16, R16, R22 ;  /* 0x0000001610101221 */ /* 0x000fe20000010000 */
[----:B------:R-:W-:-:S03]  /*0f70*/  ISETP.GT.U32.AND P1, PT, R0, 0x340, PT ;  /* 0x000003400000780c */ /* 0x000fc60003f24070 */
[----:B------:R-:W-:Y:S01]  /*0f80*/  @P2 FADD.FTZ R16, R16, R23 ;  /* 0x0000001710102221 */ /* 0x000fe20000010000 */
[----:B------:R-:W-:-:S03]  /*0f90*/  ISETP.GT.U32.AND P2, PT, R0, 0x360, PT ;  /* 0x000003600000780c */ /* 0x000fc60003f44070 */
[----:B--2---:R-:W-:Y:S01]  /*0fa0*/  @P3 FADD.FTZ R16, R16, R8 ;  /* 0x0000000810103221 */ /* 0x004fe20000010000 */
[----:B------:R-:W-:-:S03]  /*0fb0*/  ISETP.GT.U32.AND P3, PT, R0, 0x380, PT ;  /* 0x000003800000780c */ /* 0x000fc60003f64070 */
[----:B------:R-:W-:Y:S01]  /*0fc0*/  @P0 FADD.FTZ R16, R16, R9 ;  /* 0x0000000910100221 */ /* 0x000fe20000010000 */
[----:B------:R-:W-:-:S03]  /*0fd0*/  ISETP.GT.U32.AND P0, PT, R0, 0x3a0, PT ;  /* 0x000003a00000780c */ /* 0x000fc60003f04070 */
[----:B------:R-:W-:Y:S01]  /*0fe0*/  @P1 FADD.FTZ R16, R16, R10 ;  /* 0x0000000a10101221 */ /* 0x000fe20000010000 */
[----:B------:R-:W-:-:S03]  /*0ff0*/  ISETP.GT.U32.AND P1, PT, R0, 0x3c0, PT ;  /* 0x000003c00000780c */ /* 0x000fc60003f24070 */
[----:B------:R-:W-:Y:S01]  /*1000*/  @P2 FADD.FTZ R16, R16, R11 ;  /* 0x0000000b10102221 */ /* 0x000fe20000010000 */
[----:B------:R-:W-:-:S03]  /*1010*/  ISETP.GT.U32.AND P2, PT, R0, 0x3e0, PT ;  /* 0x000003e00000780c */ /* 0x000fc60003f44070 */
[----:B---3--:R-:W-:-:S04]  /*1020*/  @P3 FADD.FTZ R16, R16, R12 ;  /* 0x0000000c10103221 */ /* 0x008fc80000010000 */
[----:B------:R-:W-:-:S04]  /*1030*/  @P0 FADD.FTZ R16, R16, R13 ;  /* 0x0000000d10100221 */ /* 0x000fc80000010000 */
[----:B------:R-:W-:-:S04]  /*1040*/  @P1 FADD.FTZ R16, R16, R14 ;  /* 0x0000000e10101221 */ /* 0x000fc80000010000 */
[----:B------:R-:W-:-:S07]  /*1050*/  @P2 FADD.FTZ R16, R16, R15 ;  /* 0x0000000f10102221 */ /* 0x000fce0000010000 */
.L_x_7:
[----:B------:R-:W0:Y:S01]  /*1060*/  LDCU.64 UR4, c[0x0][0x3a8] ;  /* 0x00007500ff0477ac */ /* 0x000e220008000a00 */
[----:B------:R-:W-:Y:S02]  /*1070*/  PLOP3.LUT P0, PT, PT, PT, PT, 0x80, 0x8 ;  /* 0x000000000008781c */ /* 0x000fe40003f0f070 */
[----:B0-----:R-:W-:-:S06]  /*1080*/  I2FP.F32.S32 R3, UR5 ;  /* 0x0000000500037c45 */ /* 0x001fcc0008201400 */
[----:B------:R-:W0:Y:S02]  /*1090*/  MUFU.RCP R3, R3 ;  /* 0x0000000300037308 */ /* 0x000e240000001000 */
[----:B0-----:R-:W-:-:S06]  /*10a0*/  FFMA.FTZ R16, R3, R16, UR4 ;  /* 0x0000000403107e23 */ /* 0x001fcc0008010010 */
[----:B------:R-:W0:Y:S02]  /*10b0*/  MUFU.RSQ R5, R16 ;  /* 0x0000001000057308 */ /* 0x000e240000001400 */
[----:B0-----:R0:W-:Y:S02]  /*10c0*/  STS [R2+0x1f4], R5 ;  /* 0x0001f40502007388 */ /* 0x0011e40000000800 */
.L_x_6:
[----:B------:R-:W-:Y:S05]  /*10d0*/  BSYNC.RECONVERGENT B0 ;  /* 0x0000000000007941 */ /* 0x000fea0003800200 */
.L_x_4:
[----:B------:R-:W1:Y:S08]  /*10e0*/  S2UR UR5, SR_CgaCtaId ;  /* 0x00000000000579c3 */ /* 0x000e700000008800 */
[----:B------:R-:W-:Y:S01]  /*10f0*/  BAR.SYNC.DEFER_BLOCKING 0x0 ;  /* 0x0000000000007b1d */ /* 0x000fe20000010000 */
[----:B------:R-:W-:Y:S01]  /*1100*/  ISETP.GE.U32.AND P1, PT, R17, UR6, PT ;  /* 0x0000000611007c0c */ /* 0x000fe2000bf26070 */
[----:B------:R-:W-:-:S04]  /*1110*/  IMAD.MOV.U32 R3, RZ, RZ, RZ ;  /* 0x000000ffff037224 */ /* 0x000fc800078e00ff */
[----:B------:R-:W-:Y:S01]  /*1120*/  UMOV UR4, 0x400 ;  /* 0x0000040000047882 */ /* 0x000fe20000000000 */
[----:B------:R-:W-:Y:S01]  /*1130*/  BSSY.RECONVERGENT B0, `(.L_x_8) ;  /* 0x00000bb000007945 */ /* 0x000fe20003800200 */
[----:B-1----:R-:W-:-:S09]  /*1140*/  ULEA UR4, UR5, UR4, 0x18 ;  /* 0x0000000405047291 */ /* 0x002fd2000f8ec0ff */
[----:B0-----:R-:W0:Y:S01]  /*1150*/  LDS R2, [UR4+0x1f4] ;  /* 0x0001f404ff027984 */ /* 0x001e220008000800 */
[----:B------:R-:W-:Y:S05]  /*1160*/  @P1 BRA `(.L_x_9) ;  /* 0x0000000800dc1947 */ /* 0x000fea0003800000 */
[----:B------:R-:W1:Y:S01]  /*1170*/  LDC.64 R4, c[0x0][0x398] ;  /* 0x0000e600ff047b82 */ /* 0x000e620000000a00 */
[----:B------:R-:W-:Y:S02]  /*1180*/  IMAD.MOV.U32 R3, RZ, RZ, RZ ;  /* 0x000000ffff037224 */ /* 0x000fe400078e00ff */
[----:B------:R-:W-:-:S07]  /*1190*/  IMAD.MOV.U32 R11, RZ, RZ, R17 ;  /* 0x000000ffff0b7224 */ /* 0x000fce00078e0011 */
.L_x_10:
[----:B------:R-:W-:-:S06]  /*11a0*/  IMAD.WIDE.U32 R8, R11, 0x8, R18 ;  /* 0x000000080b087825 */ /* 0x000fcc00078e0012 */
[----:B------:R-:W2:Y:S01]  /*11b0*/  LDG.E.64.CONSTANT R8, desc[UR12][R8.64] ;  /* 0x0000000c08087981 */ /* 0x000ea2000c1e9b00 */
[----:B-1----:R-:W-:-:S06]  /*11c0*/  IMAD.WIDE.U32 R6, R11, 0x8, R4 ;  /* 0x000000080b067825 */ /* 0x002fcc00078e0004 */
[----:B------:R-:W3:Y:S01]  /*11d0*/  LDG.E.64.CONSTANT R6, desc[UR12][R6.64] ;  /* 0x0000000c06067981 */ /* 0x000ee2000c1e9b00 */
[C---:B--2---:R-:W-:Y:S01]  /*11e0*/  IMAD.U32 R13, R8.reuse, 0x10000, RZ ;  /* 0x00010000080d7824 */ /* 0x044fe200078e00ff */
[----:B------:R-:W-:-:S03]  /*11f0*/  PRMT R10, R8, 0x7632, R10 ;  /* 0x00007632080a7816 */ /* 0x000fc6000000000a */
[----:B0-----:R-:W-:Y:S01]  /*1200*/  FMUL.FTZ R12, R2, R13 ;  /* 0x0000000d020c7220 */ /* 0x001fe20000410000 */
[C---:B------:R-:W-:Y:S01]  /*1210*/  IMAD.U32 R13, R9.reuse, 0x10000, RZ ;  /* 0x00010000090d7824 */ /* 0x040fe200078e00ff */
[----:B------:R-:W-:-:S03]  /*1220*/  PRMT R9, R9, 0x7632, R9 ;  /* 0x0000763209097816 */ /* 0x000fc60000000009 */
[----:B------:R-:W-:Y:S01]  /*1230*/  FMUL.FTZ R14, R2, R13 ;  /* 0x0000000d020e7220 */ /* 0x000fe20000410000 */
[----:B------:R-:W-:Y:S01]  /*1240*/  IMAD.U32 R13, R10, 0x10000, RZ ;  /* 0x000100000a0d7824 */ /* 0x000fe200078e00ff */
[----:B------:R-:W0:Y:S01]  /*1250*/  F2F.BF16.F32 R12, R12 ;  /* 0x0000000c000c7304 */ /* 0x000e220000202000 */
[----:B------:R-:W-:Y:S02]  /*1260*/  IMAD.U32 R9, R9, 0x10000, RZ ;  /* 0x0001000009097824 */ /* 0x000fe400078e00ff */
[----:B------:R-:W-:Y:S01]  /*1270*/  FMUL.FTZ R8, R2, R13 ;  /* 0x0000000d02087220 */ /* 0x000fe20000410000 */
[----:B---3--:R-:W-:Y:S02]  /*1280*/  IMAD.U32 R13, R6, 0x10000, RZ ;  /* 0x00010000060d7824 */ /* 0x008fe400078e00ff */
[----:B------:R-:W-:Y:S01]  /*1290*/  FMUL.FTZ R10, R2, R9 ;  /* 0x00000009020a7220 */ /* 0x000fe20000410000 */
[C---:B------:R-:W-:Y:S01]  /*12a0*/  IMAD.U32 R9, R7.reuse, 0x10000, RZ ;  /* 0x0001000007097824 */ /* 0x040fe200078e00ff */
[----:B------:R-:W-:Y:S01]  /*12b0*/  PRMT R6, R6, 0x7632, R6 ;  /* 0x0000763206067816 */ /* 0x000fe20000000006 */
[----:B------:R-:W1:Y:S01]  /*12c0*/  F2F.BF16.F32 R14, R14 ;  /* 0x0000000e000e7304 */ /* 0x000e620000202000 */
[----:B------:R-:W-:-:S05]  /*12d0*/  PRMT R7, R7, 0x7632, R7 ;  /* 0x0000763207077816 */ /* 0x000fca0000000007 */
[----:B------:R-:W-:Y:S02]  /*12e0*/  IMAD.U32 R7, R7, 0x10000, RZ ;  /* 0x0001000007077824 */ /* 0x000fe400078e00ff */
[----:B------:R-:W2:Y:S01]  /*12f0*/  F2F.BF16.F32 R8, R8 ;  /* 0x0000000800087304 */ /* 0x000ea20000202000 */
[----:B0-----:R-:W-:-:S04]  /*1300*/  IMAD.U32 R12, R12, 0x10000, RZ ;  /* 0x000100000c0c7824 */ /* 0x001fc800078e00ff */
[----:B------:R-:W-:Y:S01]  /*1310*/  FMUL.FTZ R12, R12, R13 ;  /* 0x0000000d0c0c7220 */ /* 0x000fe20000410000 */
[----:B-1----:R-:W-:Y:S02]  /*1320*/  IMAD.U32 R14, R14, 0x10000, RZ ;  /* 0x000100000e0e7824 */ /* 0x002fe400078e00ff */
[----:B------:R-:W0:Y:S02]  /*1330*/  F2F.BF16.F32 R10, R10 ;  /* 0x0000000a000a7304 */ /* 0x000e240000202000 */
[----:B------:R-:W-:Y:S01]  /*1340*/  FMUL.FTZ R14, R14, R9 ;  /* 0x000000090e0e7220 */ /* 0x000fe20000410000 */
[----:B------:R-:W-:Y:S02]  /*1350*/  IMAD.U32 R9, R6, 0x10000, RZ ;  /* 0x0001000006097824 */ /* 0x000fe400078e00ff */
[----:B--2---:R-:W-:-:S03]  /*1360*/  IMAD.U32 R8, R8, 0x10000, RZ ;  /* 0x0001000008087824 */ /* 0x004fc600078e00ff */
[----:B------:R-:W1:Y:S01]  /*1370*/  F2F.BF16.F32 R12, R12 ;  /* 0x0000000c000c7304 */ /* 0x000e620000202000 */
[----:B------:R-:W-:Y:S01]  /*1380*/  FMUL.FTZ R8, R8, R9 ;  /* 0x0000000908087220 */ /* 0x000fe20000410000 */
[----:B0-----:R-:W-:-:S06]  /*1390*/  IMAD.U32 R10, R10, 0x10000, RZ ;  /* 0x000100000a0a7824 */ /* 0x001fcc00078e00ff */
[----:B------:R-:W0:Y:S01]  /*13a0*/  F2F.BF16.F32 R14, R14 ;  /* 0x0000000e000e7304 */ /* 0x000e220000202000 */
[----:B------:R-:W-:Y:S01]  /*13b0*/  FMUL.FTZ R10, R10, R7 ;  /* 0x000000070a0a7220 */ /* 0x000fe20000410000 */
[----:B------:R-:W-:Y:S02]  /*13c0*/  IMAD.IADD R7, R0, 0x1, R11 ;  /* 0x0000000100077824 */ /* 0x000fe400078e020b */
[----:B-1----:R-:W-:-:S04]  /*13d0*/  IMAD.U32 R12, R12, 0x10000, RZ ;  /* 0x000100000c0c7824 */ /* 0x002fc800078e00ff */
[----:B------:R-:W1:Y:S01]  /*13e0*/  F2F.BF16.F32 R8, R8 ;  /* 0x0000000800087304 */ /* 0x000e620000202000 */
[----:B------:R-:W-:Y:S01]  /*13f0*/  ISETP.GE.U32.AND P1, PT, R7, UR6, PT ;  /* 0x0000000607007c0c */ /* 0x000fe2000bf26070 */
[----:B0-----:R-:W-:-:S06]  /*1400*/  IMAD.U32 R14, R14, 0x10000, RZ ;  /* 0x000100000e0e7824 */ /* 0x001fcc00078e00ff */
[----:B------:R-:W0:Y:S01]  /*1410*/  F2F.BF16.F32 R10, R10 ;  /* 0x0000000a000a7304 */ /* 0x000e220000202000 */
[----:B-1----:R-:W-:-:S05]  /*1420*/  IMAD.U32 R6, R8, 0x10000, RZ ;  /* 0x0001000008067824 */ /* 0x002fca00078e00ff */
[----:B------:R-:W-:Y:S01]  /*1430*/  FMNMX3.FTZ R3, R3, |R12|, |R6|, !PT ;  /* 0x4000000c03037276 */ /* 0x000fe20007810406 */
[----:B0-----:R-:W-:-:S05]  /*1440*/  IMAD.U32 R6, R10, 0x10000, RZ ;  /* 0x000100000a067824 */ /* 0x001fca00078e00ff */
[----:B------:R-:W-:Y:S01]  /*1450*/  FMNMX3.FTZ R3, R3, |R14|, |R6|, !PT ;  /* 0x4000000e03037276 */ /* 0x000fe20007810406 */
[----:B------:R-:W-:Y:S06]  /*1460*/  @P1 BRA `(.L_x_9) ;  /* 0x00000008001c1947 */ /* 0x000fec0003800000 */
[----:B------:R-:W-:-:S06]  /*1470*/  IMAD.WIDE.U32 R10, R7, 0x8, R18 ;  /* 0x00000008070a7825 */ /* 0x000fcc00078e0012 */
[----:B------:R-:W2:Y:S01]  /*1480*/  LDG.E.64.CONSTANT R10, desc[UR12][R10.64] ;  /* 0x0000000c0a0a7981 */ /* 0x000ea2000c1e9b00 */
[----:B------:R-:W-:-:S06]  /*1490*/  IMAD.WIDE.U32 R8, R7, 0x8, R4 ;  /* 0x0000000807087825 */ /* 0x000fcc00078e0004 */
[----:B------:R-:W3:Y:S01]  /*14a0*/  LDG.E.64.CONSTANT R8, desc[UR12][R8.64] ;  /* 0x0000000c08087981 */ /* 0x000ee2000c1e9b00 */
[----:B------:R-:W-:-:S05]  /*14b0*/  IMAD.IADD R7, R7, 0x1, R0 ;  /* 0x0000000107077824 */ /* 0x000fca00078e0200 */
[----:B------:R-:W-:Y:S01]  /*14c0*/  ISETP.GE.U32.AND P1, PT, R7, UR6, PT ;  /* 0x0000000607007c0c */ /* 0x000fe2000bf26070 */
[C---:B--2---:R-:W-:Y:S01]  /*14d0*/  IMAD.U32 R13, R10.reuse, 0x10000, RZ ;  /* 0x000100000a0d7824 */ /* 0x044fe200078e00ff */
[----:B------:R-:W-:-:S03]  /*14e0*/  PRMT R6, R10, 0x7632, R6 ;  /* 0x000076320a067816 */ /* 0x000fc60000000006 */
[----:B------:R-:W-:Y:S01]  /*14f0*/  FMUL.FTZ R12, R2, R13 ;  /* 0x0000000d020c7220 */ /* 0x000fe20000410000 */
        /* <DEDUP_REMOVED lines=27> */
[----:B-1----:R-:W-:-:S06]  /*16b0*/  IMAD.U32 R12, R12, 0x10000, RZ ;  /* 0x000100000c0c7824 */ /* 0x002fcc00078e00ff */
[----:B------:R-:W1:Y:S01]  /*16c0*/  F2F.BF16.F32 R6, R6 ;  /* 0x0000000600067304 */ /* 0x000e620000202000 */
[----:B0-----:R-:W-:-:S07]  /*16d0*/  IMAD.U32 R14, R14, 0x10000, RZ ;  /* 0x000100000e0e7824 */ /* 0x001fce00078e00ff */
        /* <DEDUP_REMOVED lines=82> */
[----:B------:R-:W-:Y:S02]  /*1c00*/  IMAD.IADD R11, R7, 0x1, R0 ;  /* 0x00000001070b7824 */ /* 0x000fe400078e0200 */
[----:B0-----:R-:W-:-:S04]  /*1c10*/  IMAD.U32 R10, R10, 0x10000, RZ ;  /* 0x000100000a0a7824 */ /* 0x001fc800078e00ff */
[----:B------:R-:W0:Y:S01]  /*1c20*/  F2F.BF16.F32 R14, R14 ;  /* 0x0000000e000e7304 */ /* 0x000e220000202000 */
[----:B------:R-:W-:Y:S01]  /*1c30*/  ISETP.GE.U32.AND P1, PT, R11, UR6, PT ;  /* 0x000000060b007c0c */ /* 0x000fe2000bf26070 */
[----:B------:R-:W-:Y:S01]  /*1c40*/  FMUL.FTZ R9, R10, R9 ;  /* 0x000000090a097220 */ /* 0x000fe20000410000 */
[----:B-1----:R-:W-:-:S05]  /*1c50*/  IMAD.U32 R12, R12, 0x10000, RZ ;  /* 0x000100000c0c7824 */ /* 0x002fca00078e00ff */
[----:B------:R-:W1:Y:S01]  /*1c60*/  F2F.BF16.F32 R6, R6 ;  /* 0x0000000600067304 */ /* 0x000e620000202000 */
[----:B0-----:R-:W-:-:S07]  /*1c70*/  IMAD.U32 R14, R14, 0x10000, RZ ;  /* 0x000100000e0e7824 */ /* 0x001fce00078e00ff */
[----:B------:R-:W0:Y:S01]  /*1c80*/  F2F.BF16.F32 R9, R9 ;  /* 0x0000000900097304 */ /* 0x000e220000202000 */
[----:B-1----:R-:W-:-:S05]  /*1c90*/  IMAD.U32 R8, R6, 0x10000, RZ ;  /* 0x0001000006087824 */ /* 0x002fca00078e00ff */
[----:B------:R-:W-:Y:S01]  /*1ca0*/  FMNMX3.FTZ R3, R3, |R12|, |R8|, !PT ;  /* 0x4000000c03037276 */ /* 0x000fe20007810408 */
[----:B0-----:R-:W-:-:S05]  /*1cb0*/  IMAD.U32 R7, R9, 0x10000, RZ ;  /* 0x0001000009077824 */ /* 0x001fca00078e00ff */
[----:B------:R-:W-:Y:S01]  /*1cc0*/  FMNMX3.FTZ R3, R3, |R14|, |R7|, !PT ;  /* 0x4000000e03037276 */ /* 0x000fe20007810407 */
[----:B------:R-:W-:Y:S06]  /*1cd0*/  @!P1 BRA `(.L_x_10) ;  /* 0xfffffff400309947 */ /* 0x000fec000383ffff */
.L_x_9:
[----:B------:R-:W-:Y:S05]  /*1ce0*/  BSYNC.RECONVERGENT B0 ;  /* 0x0000000000007941 */ /* 0x000fea0003800200 */
.L_x_8:
[----:B------:R-:W-:Y:S01]  /*1cf0*/  ISETP.GE.U32.AND P1, PT, R0, 0x400, PT ;  /* 0x000004000000780c */ /* 0x000fe20003f26070 */
[----:B------:R-:W-:-:S12]  /*1d00*/  BSSY.RECONVERGENT B0, `(.L_x_11) ;  /* 0x0000110000007945 */ /* 0x000fd80003800200 */
[----:B------:R-:W-:Y:S05]  /*1d10*/  @!P1 BRA `(.L_x_12) ;  /* 0x0000000400b09947 */ /* 0x000fea0003800000 */
[----:B------:R-:W1:Y:S01]  /*1d20*/  S2R R8, SR_LANEID ;  /* 0x0000000000087919 */ /* 0x000e620000000000 */
[----:B------:R-:W2:Y:S02]  /*1d30*/  SHFL.DOWN PT, R4, R3, 0x1, 0x1f ;  /* 0x08201f0003047f89 */ /* 0x000ea400000e0000 */
[C---:B--2---:R-:W-:Y:S02]  /*1d40*/  FSETP.GEU.FTZ.AND P2, PT, R3.reuse, R4, PT ;  /* 0x000000040300720b */ /* 0x044fe40003f5e000 */
[----:B-1----:R-:W-:Y:S02]  /*1d50*/  ISETP.GT.AND P1, PT, R8, 0x1e, PT ;  /* 0x0000001e0800780c */ /* 0x002fe40003f24270 */
[----:B------:R-:W-:Y:S02]  /*1d60*/  FSEL R4, R4, R3, !P2 ;  /* 0x0000000304047208 */ /* 0x000fe40005000000 */
[----:B------:R-:W-:Y:S02]  /*1d70*/  ISETP.NE.AND P3, PT, R8, RZ, PT ;  /* 0x000000ff0800720c */ /* 0x000fe40003f65270 */
[----:B------:R-:W-:-:S02]  /*1d80*/  FSEL R4, R3, R4, P1 ;  /* 0x0000000403047208 */ /* 0x000fc40000800000 */
[----:B------:R-:W-:-:S03]  /*1d90*/  ISETP.GT.AND P1, PT, R8, 0x1d, PT ;  /* 0x0000001d0800780c */ /* 0x000fc60003f24270 */
[----:B------:R-:W1:Y:S06]  /*1da0*/  SHFL.DOWN PT, R5, R4, 0x2, 0x1f ;  /* 0x08401f0004057f89 */ /* 0x000e6c00000e0000 */
[----:B------:R-:W2:Y:S01]  /*1db0*/  @!P3 S2R R7, SR_CgaCtaId ;  /* 0x000000000007b919 */ /* 0x000ea20000008800 */
[----:B------:R-:W-:Y:S02]  /*1dc0*/  @!P3 MOV R6, 0x400 ;  /* 0x000004000006b802 */ /* 0x000fe40000000f00 */
[----:B-1----:R-:W-:-:S04]  /*1dd0*/  FSETP.GEU.FTZ.AND P2, PT, R4, R5, PT ;  /* 0x000000050400720b */ /* 0x002fc80003f5e000 */
[----:B------:R-:W-:Y:S02]  /*1de0*/  @!P1 FSEL R4, R5, R4, !P2 ;  /* 0x0000000405049208 */ /* 0x000fe40005000000 */
[----:B------:R-:W-:-:S03]  /*1df0*/  ISETP.GT.AND P1, PT, R8, 0x1b, PT ;  /* 0x0000001b0800780c */ /* 0x000fc60003f24270 */
[----:B------:R-:W1:Y:S01]  /*1e00*/  SHFL.DOWN PT, R5, R4, 0x4, 0x1f ;  /* 0x08801f0004057f89 */ /* 0x000e6200000e0000 */
[----:B--2---:R-:W-:Y:S02]  /*1e10*/  @!P3 LEA R6, R7, R6, 0x18 ;  /* 0x000000060706b211 */ /* 0x004fe400078ec0ff */
[----:B-1----:R-:W-:-:S07]  /*1e20*/  FSETP.GEU.FTZ.AND P2, PT, R4, R5, PT ;  /* 0x000000050400720b */ /* 0x002fce0003f5e000 */
[----:B------:R-:W-:Y:S02]  /*1e30*/  @!P1 FSEL R4, R5, R4, !P2 ;  /* 0x0000000405049208 */ /* 0x000fe40005000000 */
[----:B------:R-:W-:Y:S02]  /*1e40*/  ISETP.GT.AND P1, PT, R8, 0x17, PT ;  /* 0x000000170800780c */ /* 0x000fe40003f24270 */
[----:B------:R-:W-:Y:S01]  /*1e50*/  @!P3 SHF.R.U32.HI R5, RZ, 0x3, R17 ;  /* 0x00000003ff05b819 */ /* 0x000fe20000011611 */
[----:B------:R-:W1:Y:S03]  /*1e60*/  SHFL.DOWN PT, R3, R4, 0x8, 0x1f ;  /* 0x09001f0004037f89 */ /* 0x000e6600000e0000 */
[----:B------:R-:W-:-:S05]  /*1e70*/  @!P3 LOP3.LUT R5, R5, 0x7c, RZ, 0xc0, !PT ;  /* 0x0000007c0505b812 */ /* 0x000fca00078ec0ff */
[----:B------:R-:W-:Y:S01]  /*1e80*/  @!P3 IMAD.IADD R5, R5, 0x1, R6 ;  /* 0x000000010505b824 */ /* 0x000fe200078e0206 */
[----:B-1----:R-:W-:-:S04]  /*1e90*/  FSETP.GEU.FTZ.AND P2, PT, R4, R3, PT ;  /* 0x000000030400720b */ /* 0x002fc80003f5e000 */
[----:B------:R-:W-:-:S05]  /*1ea0*/  @!P1 FSEL R4, R3, R4, !P2 ;  /* 0x0000000403049208 */ /* 0x000fca0005000000 */
[----:B------:R-:W1:Y:S02]  /*1eb0*/  SHFL.DOWN PT, R3, R4, 0x10, 0x1f ;  /* 0x0a001f0004037f89 */ /* 0x000e6400000e0000 */
[----:B-1----:R-:W-:-:S04]  /*1ec0*/  FSETP.GEU.FTZ.AND P1, PT, R4, R3, PT ;  /* 0x000000030400720b */ /* 0x002fc80003f3e000 */
[----:B------:R-:W-:Y:S02]  /*1ed0*/  FSEL R3, R3, R4, !P1 ;  /* 0x0000000403037208 */ /* 0x000fe40004800000 */
[----:B------:R-:W-:-:S03]  /*1ee0*/  ISETP.GT.AND P1, PT, R8, 0xf, PT ;  /* 0x0000000f0800780c */ /* 0x000fc60003f24270 */
[----:B------:R2:W-:Y:S01]  /*1ef0*/  @!P3 STS [R5+0x20], R3 ;  /* 0x000020030500b388 */ /* 0x0005e20000000800 */
[----:B------:R-:W-:Y:S01]  /*1f00*/  FSEL R12, R4, R3, P1 ;  /* 0x00000003040c7208 */ /* 0x000fe20000800000 */
[----:B------:R-:W-:Y:S06]  /*1f10*/  BAR.SYNC.DEFER_BLOCKING 0x0 ;  /* 0x0000000000007b1d */ /* 0x000fec0000010000 */
[----:B------:R-:W-:Y:S05]  /*1f20*/  @!P0 BRA `(.L_x_13) ;  /* 0x0000000c00b48947 */ /* 0x000fea0003800000 */
[----:B------:R-:W1:Y:S01]  /*1f30*/  S2UR UR5, SR_CgaCtaId ;  /* 0x00000000000579c3 */ /* 0x000e620000008800 */
[----:B------:R-:W-:Y:S02]  /*1f40*/  UMOV UR4, 0x400 ;  /* 0x0000040000047882 */ /* 0x000fe40000000000 */
[----:B-1----:R-:W-:-:S06]  /*1f50*/  ULEA UR4, UR5, UR4, 0x18 ;  /* 0x0000000405047291 */ /* 0x002fcc000f8ec0ff */
[----:B--2---:R-:W-:-:S05]  /*1f60*/  IMAD.U32 R3, RZ, RZ, UR4 ;  /* 0x00000004ff037e24 */ /* 0x004fca000f8e00ff */
[----:B------:R-:W1:Y:S04]  /*1f70*/  LDS.128 R4, [R3+0x20] ;  /* 0x0000200003047984 */ /* 0x000e680000000c00 */
[----:B------:R-:W2:Y:S01]  /*1f80*/  LDS.128 R8, [R3+0x30] ;  /* 0x0000300003087984 */ /* 0x000ea20000000c00 */
[----:B-1----:R-:W-:-:S04]  /*1f90*/  FSETP.GEU.FTZ.AND P0, PT, R12, R5, PT ;  /* 0x000000050c00720b */ /* 0x002fc80003f1e000 */
[----:B------:R-:W-:Y:S02]  /*1fa0*/  FSEL R5, R5, R12, !P0 ;  /* 0x0000000c05057208 */ /* 0x000fe40004000000 */
[----:B------:R-:W1:Y:S02]  /*1fb0*/  LDS.128 R12, [R3+0x40] ;  /* 0x00004000030c7984 */ /* 0x000e640000000c00 */
[----:B------:R-:W-:-:S04]  /*1fc0*/  FSETP.GEU.FTZ.AND P0, PT, R5, R6, PT ;  /* 0x000000060500720b */ /* 0x000fc80003f1e000 */
[----:B------:R-:W-:-:S04]  /*1fd0*/  FSEL R6, R6, R5, !P0 ;  /* 0x0000000506067208 */ /* 0x000fc80004000000 */
[----:B------:R-:W-:-:S04]  /*1fe0*/  FSETP.GEU.FTZ.AND P0, PT, R6, R7, PT ;  /* 0x000000070600720b */ /* 0x000fc80003f1e000 */
[----:B------:R-:W-:-:S04]  /*1ff0*/  FSEL R7, R7, R6, !P0 ;  /* 0x0000000607077208 */ /* 0x000fc80004000000 */
[----:B--2---:R-:W-:-:S04]  /*2000*/  FSETP.GEU.FTZ.AND P0, PT, R7, R8, PT ;  /* 0x000000080700720b */ /* 0x004fc80003f1e000 */
[----:B------:R-:W-:Y:S02]  /*2010*/  FSEL R8, R8, R7, !P0 ;  /* 0x0000000708087208 */ /* 0x000fe40004000000 */
[----:B------:R-:W2:Y:S02]  /*2020*/  LDS.128 R4, [R3+0x50] ;  /* 0x0000500003047984 */ /* 0x000ea40000000c00 */
[----:B------:R-:W-:-:S04]  /*2030*/  FSETP.GEU.FTZ.AND P0, PT, R8, R9, PT ;  /* 0x000000090800720b */ /* 0x000fc80003f1e000 */
[----:B------:R-:W-:-:S04]  /*2040*/  FSEL R9, R9, R8, !P0 ;  /* 0x0000000809097208 */ /* 0x000fc80004000000 */
[----:B------:R-:W-:-:S04]  /*2050*/  FSETP.GEU.FTZ.AND P0, PT, R9, R10, PT ;  /* 0x0000000a0900720b */ /* 0x000fc80003f1e000 */
[----:B------:R-:W-:-:S04]  /*2060*/  FSEL R10, R10, R9, !P0 ;  /* 0x000000090a0a7208 */ /* 0x000fc80004000000 */
[----:B------:R-:W-:-:S04]  /*2070*/  FSETP.GEU.FTZ.AND P0, PT, R10, R11, PT ;  /* 0x0000000b0a00720b */ /* 0x000fc80003f1e000 */
[----:B------:R-:W-:-:S04]  /*2080*/  FSEL R11, R11, R10, !P0 ;  /* 0x0000000a0b0b7208 */ /* 0x000fc80004000000 */
[----:B-1----:R-:W-:-:S04]  /*2090*/  FSETP.GEU.FTZ.AND P0, PT, R11, R12, PT ;  /* 0x0000000c0b00720b */ /* 0x002fc80003f1e000 */
[----:B------:R-:W-:Y:S02]  /*20a0*/  FSEL R12, R12, R11, !P0 ;  /* 0x0000000b0c0c7208 */ /* 0x000fe40004000000 */
[----:B------:R-:W1:Y:S02]  /*20b0*/  LDS.128 R8, [R3+0x60] ;  /* 0x0000600003087984 */ /* 0x000e640000000c00 */
[----:B------:R-:W-:-:S04]  /*20c0*/  FSETP.GEU.FTZ.AND P0, PT, R12, R13, PT ;  /* 0x0000000d0c00720b */ /* 0x000fc80003f1e000 */
[----:B------:R-:W-:-:S04]  /*20d0*/  FSEL R13, R13, R12, !P0 ;  /* 0x0000000c0d0d7208 */ /* 0x000fc80004000000 */
        /* <DEDUP_REMOVED lines=32> */
[----:B------:R-:W-:-:S04]  /*22e0*/  FSEL R4, R4, R15, !P0 ;  /* 0x0000000f04047208 */ /* 0x000fc80004000000 */
[----:B------:R-:W-:-:S04]  /*22f0*/  FSETP.GEU.FTZ.AND P0, PT, R4, R5, PT ;  /* 0x000000050400720b */ /* 0x000fc80003f1e000 */
[----:B------:R-:W-:-:S04]  /*2300*/  FSEL R5, R5, R4, !P0 ;  /* 0x0000000405057208 */ /* 0x000fc80004000000 */
[----:B------:R-:W-:-:S04]  /*2310*/  FSETP.GEU.FTZ.AND P0, PT, R5, R6, PT ;  /* 0x000000060500720b */ /* 0x000fc80003f1e000 */
[----:B------:R-:W-:-:S04]  /*2320*/  FSEL R6, R6, R5, !P0 ;  /* 0x0000000506067208 */ /* 0x000fc80004000000 */
[----:B------:R-:W-:-:S04]  /*2330*/  FSETP.GEU.FTZ.AND P0, PT, R6, R7, PT ;  /* 0x000000070600720b */ /* 0x000fc80003f1e000 */
[----:B------:R-:W-:-:S04]  /*2340*/  FSEL R7, R7, R6, !P0 ;  /* 0x0000000607077208 */ /* 0x000fc80004000000 */
[----:B--2---:R-:W-:-:S04]  /*2350*/  FSETP.GEU.FTZ.AND P0, PT, R7, R8, PT ;  /* 0x000000080700720b */ /* 0x004fc80003f1e000 */
[----:B------:R-:W-:-:S04]  /*2360*/  FSEL R8, R8, R7, !P0 ;  /* 0x0000000708087208 */ /* 0x000fc80004000000 */
[----:B------:R-:W-:-:S04]  /*2370*/  FSETP.GEU.FTZ.AND P0, PT, R8, R9, PT ;  /* 0x000000090800720b */ /* 0x000fc80003f1e000 */
[----:B------:R-:W-:-:S04]  /*2380*/  FSEL R9, R9, R8, !P0 ;  /* 0x0000000809097208 */ /* 0x000fc80004000000 */
[----:B------:R-:W-:-:S04]  /*2390*/  FSETP.GEU.FTZ.AND P0, PT, R9, R10, PT ;  /* 0x0000000a0900720b */ /* 0x000fc80003f1e000 */
[----:B------:R-:W-:-:S04]  /*23a0*/  FSEL R10, R10, R9, !P0 ;  /* 0x000000090a0a7208 */ /* 0x000fc80004000000 */
[----:B------:R-:W-:-:S04]  /*23b0*/  FSETP.GEU.FTZ.AND P0, PT, R10, R11, PT ;  /* 0x0000000b0a00720b */ /* 0x000fc80003f1e000 */
[----:B------:R-:W-:Y:S01]  /*23c0*/  FSEL R16, R11, R10, !P0 ;  /* 0x0000000a0b107208 */ /* 0x000fe20004000000 */
[----:B------:R-:W-:Y:S08]  /*23d0*/  BRA `(.L_x_14) ;  /* 0x00000008004c7947 */ /* 0x000ff00003800000 */
.L_x_12:
[----:B------:R-:W-:Y:S01]  /*23e0*/  LOP3.LUT R4, R17, 0x3e0, RZ, 0xc0, !PT ;  /* 0x000003e011047812 */ /* 0x000fe200078ec0ff */
[----:B------:R-:W1:Y:S03]  /*23f0*/  S2R R6, SR_LANEID ;  /* 0x0000000000067919 */ /* 0x000e660000000000 */
[----:B------:R-:W-:Y:S01]  /*2400*/  LOP3.LUT R7, RZ, R4, RZ, 0x33, !PT ;  /* 0x00000004ff077212 */ /* 0x000fe200078e33ff */
[----:B------:R-:W-:-:S04]  /*2410*/  VIADD R5, R4, 0x20 ;  /* 0x0000002004057836 */ /* 0x000fc80000000000 */
[----:B------:R-:W-:Y:S01]  /*2420*/  IMAD.IADD R7, R7, 0x1, R0 ;  /* 0x0000000107077824 */ /* 0x000fe200078e0200 */
[----:B------:R-:W-:-:S04]  /*2430*/  ISETP.GT.U32.AND P1, PT, R5, R0, PT ;  /* 0x000000000500720c */ /* 0x000fc80003f24070 */
[----:B------:R-:W-:-:S05]  /*2440*/  SEL R8, R7, 0x1f, P1 ;  /* 0x0000001f07087807 */ /* 0x000fca0000800000 */
[----:B------:R-:W2:Y:S01]  /*2450*/  SHFL.DOWN PT, R4, R3, 0x1, R8 ;  /* 0x0820000003047989 */ /* 0x000ea200000e0008 */
[C---:B-1----:R-:W-:Y:S01]  /*2460*/  ISETP.GE.AND P1, PT, R6.reuse, R8, PT ;  /* 0x000000080600720c */ /* 0x042fe20003f26270 */
[C---:B------:R-:W-:Y:S01]  /*2470*/  VIADD R5, R6.reuse, 0x2 ;  /* 0x0000000206057836 */ /* 0x040fe20000000000 */
[----:B------:R-:W-:Y:S02]  /*2480*/  ISETP.NE.AND P3, PT, R6, RZ, PT ;  /* 0x000000ff0600720c */ /* 0x000fe40003f65270 */
[----:B--2---:R-:W-:-:S09]  /*2490*/  FSETP.GEU.FTZ.AND P2, PT, R3, R4, PT ;  /* 0x000000040300720b */ /* 0x004fd20003f5e000 */
[----:B------:R-:W-:Y:S02]  /*24a0*/  @!P1 FSEL R3, R4, R3, !P2 ;  /* 0x0000000304039208 */ /* 0x000fe40005000000 */
[----:B------:R-:W1:Y:S01]  /*24b0*/  @!P3 S2R R7, SR_CgaCtaId ;  /* 0x000000000007b919 */ /* 0x000e620000008800 */
[----:B------:R-:W-:Y:S01]  /*24c0*/  ISETP.GT.AND P1, PT, R5, R8, PT ;  /* 0x000000080500720c */ /* 0x000fe20003f24270 */
[----:B------:R-:W-:Y:S01]  /*24d0*/  VIADD R5, R6, 0x4 ;  /* 0x0000000406057836 */ /* 0x000fe20000000000 */
[----:B------:R-:W2:Y:S02]  /*24e0*/  SHFL.DOWN PT, R4, R3, 0x2, R8 ;  /* 0x0840000003047989 */ /* 0x000ea400000e0008 */
[----:B--2---:R-:W-:-:S09]  /*24f0*/  FSETP.GEU.FTZ.AND P2, PT, R3, R4, PT ;  /* 0x000000040300720b */ /* 0x004fd20003f5e000 */
[----:B------:R-:W-:Y:S02]  /*2500*/  @!P1 FSEL R3, R4, R3, !P2 ;  /* 0x0000000304039208 */ /* 0x000fe40005000000 */
[----:B------:R-:W-:Y:S01]  /*2510*/  ISETP.GT.AND P1, PT, R5, R8, PT ;  /* 0x000000080500720c */ /* 0x000fe20003f24270 */
[----:B------:R-:W-:Y:S02]  /*2520*/  VIADD R5, R6, 0x8 ;  /* 0x0000000806057836 */ /* 0x000fe40000000000 */
[----:B------:R-:W2:Y:S02]  /*2530*/  SHFL.DOWN PT, R4, R3, 0x4, R8 ;  /* 0x0880000003047989 */ /* 0x000ea400000e0008 */
[----:B--2---:R-:W-:-:S08]  /*2540*/  FSETP.GEU.FTZ.AND P2, PT, R3, R4, PT ;  /* 0x000000040300720b */ /* 0x004fd00003f5e000 */
[----:B------:R-:W-:Y:S02]  /*2550*/  @!P1 FSEL R3, R4, R3, !P2 ;  /* 0x0000000304039208 */ /* 0x000fe40005000000 */
[----:B------:R-:W-:Y:S01]  /*2560*/  ISETP.GT.AND P1, PT, R5, R8, PT ;  /* 0x000000080500720c */ /* 0x000fe20003f24270 */
[----:B------:R-:W-:Y:S01]  /*2570*/  VIADD R5, R6, 0x10 ;  /* 0x0000001006057836 */ /* 0x000fe20000000000 */
[----:B------:R-:W-:Y:S01]  /*2580*/  @!P3 MOV R6, 0x400 ;  /* 0x000004000006b802 */ /* 0x000fe20000000f00 */
[----:B------:R-:W2:Y:S03]  /*2590*/  SHFL.DOWN PT, R4, R3, 0x8, R8 ;  /* 0x0900000003047989 */ /* 0x000ea600000e0008 */
[----:B-1----:R-:W-:Y:S02]  /*25a0*/  @!P3 LEA R6, R7, R6, 0x18 ;  /* 0x000000060706b211 */ /* 0x002fe400078ec0ff */
[----:B--2---:R-:W-:-:S05]  /*25b0*/  FSETP.GEU.FTZ.AND P2, PT, R3, R4, PT ;  /* 0x000000040300720b */ /* 0x004fca0003f5e000 */
[----:B------:R-:W-:Y:S02]  /*25c0*/  @!P1 FSEL R3, R4, R3, !P2 ;  /* 0x0000000304039208 */ /* 0x000fe40005000000 */
[----:B------:R-:W-:Y:S02]  /*25d0*/  ISETP.GT.AND P1, PT, R5, R8, PT ;  /* 0x000000080500720c */ /* 0x000fe40003f24270 */
[----:B------:R-:W-:Y:S01]  /*25e0*/  @!P3 SHF.R.U32.HI R5, RZ, 0x3, R17 ;  /* 0x00000003ff05b819 */ /* 0x000fe20000011611 */
[----:B------:R-:W1:Y:S03]  /*25f0*/  SHFL.DOWN PT, R4, R3, 0x10, R8 ;  /* 0x0a00000003047989 */ /* 0x000e6600000e0008 */
[----:B------:R-:W-:-:S05]  /*2600*/  @!P3 LOP3.LUT R5, R5, 0x7c, RZ, 0xc0, !PT ;  /* 0x0000007c0505b812 */ /* 0x000fca00078ec0ff */
[----:B------:R-:W-:Y:S01]  /*2610*/  @!P3 IMAD.IADD R5, R5, 0x1, R6 ;  /* 0x000000010505b824 */ /* 0x000fe200078e0206 */
[----:B-1----:R-:W-:-:S04]  /*2620*/  FSETP.GEU.FTZ.AND P2, PT, R3, R4, PT ;  /* 0x000000040300720b */ /* 0x002fc80003f5e000 */
[----:B------:R-:W-:-:S05]  /*2630*/  @!P1 FSEL R3, R4, R3, !P2 ;  /* 0x0000000304039208 */ /* 0x000fca0005000000 */
[----:B------:R-:W-:-:S05]  /*2640*/  IMAD.MOV.U32 R16, RZ, RZ, R3 ;  /* 0x000000ffff107224 */ /* 0x000fca00078e0003 */
[----:B------:R1:W-:Y:S01]  /*2650*/  @!P3 STS [R5+0x20], R16 ;  /* 0x000020100500b388 */ /* 0x0003e20000000800 */
[----:B------:R-:W-:Y:S06]  /*2660*/  BAR.SYNC.DEFER_BLOCKING 0x0 ;  /* 0x0000000000007b1d */ /* 0x000fec0000010000 */
[----:B------:R-:W-:Y:S05]  /*2670*/  @!P0 BRA `(.L_x_13) ;  /* 0x0000000400e08947 */ /* 0x000fea0003800000 */
[----:B------:R-:W2:Y:S01]  /*2680*/  S2UR UR5, SR_CgaCtaId ;  /* 0x00000000000579c3 */ /* 0x000ea20000008800 */
[----:B------:R-:W-:Y:S01]  /*2690*/  UMOV UR4, 0x400 ;  /* 0x0000040000047882 */ /* 0x000fe20000000000 */
[C---:B------:R-:W-:Y:S02]  /*26a0*/  ISETP.GT.U32.AND P1, PT, R0.reuse, 0x20, PT ;  /* 0x000000200000780c */ /* 0x040fe40003f24070 */
[----:B------:R-:W-:Y:S01]  /*26b0*/  ISETP.GT.U32.AND P2, PT, R0, 0x40, PT ;  /* 0x000000400000780c */ /* 0x000fe20003f44070 */
[----:B--2---:R-:W-:-:S06]  /*26c0*/  ULEA UR4, UR5, UR4, 0x18 ;  /* 0x0000000405047291 */ /* 0x004fcc000f8ec0ff */
[----:B------:R-:W-:-:S05]  /*26d0*/  IMAD.U32 R3, RZ, RZ, UR4 ;  /* 0x00000004ff037e24 */ /* 0x000fca000f8e00ff */
[----:B-1----:R-:W1:Y:S04]  /*26e0*/  LDS.128 R4, [R3+0x20] ;  /* 0x0000200003047984 */ /* 0x002e680000000c00 */
[----:B------:R-:W2:Y:S04]  /*26f0*/  LDS.128 R8, [R3+0x30] ;  /* 0x0000300003087984 */ /* 0x000ea80000000c00 */
[----:B------:R-:W3:Y:S01]  /*2700*/  LDS.128 R12, [R3+0x40] ;  /* 0x00004000030c7984 */ /* 0x000ee20000000c00 */
[----:B-1----:R-:W-:-:S04]  /*2710*/  FSETP.GEU.FTZ.AND P0, PT, R16, R5, PT ;  /* 0x000000051000720b */ /* 0x002fc80003f1e000 */
[----:B------:R-:W-:Y:S02]  /*2720*/  @P1 FSEL R16, R5, R16, !P0 ;  /* 0x0000001005101208 */ /* 0x000fe40004000000 */
[----:B------:R-:W-:Y:S02]  /*2730*/  ISETP.GT.U32.AND P1, PT, R0, 0x60, PT ;  /* 0x000000600000780c */ /* 0x000fe40003f24070 */
[----:B------:R-:W-:-:S04]  /*2740*/  FSETP.GEU.FTZ.AND P0, PT, R16, R6, PT ;  /* 0x000000061000720b */ /* 0x000fc80003f1e000 */
[----:B------:R-:W-:Y:S02]  /*2750*/  @P2 FSEL R16, R6, R16, !P0 ;  /* 0x0000001006102208 */ /* 0x000fe40004000000 */
[----:B------:R-:W-:Y:S02]  /*2760*/  ISETP.GT.U32.AND P2, PT, R0, 0x80, PT ;  /* 0x000000800000780c */ /* 0x000fe40003f44070 */
[----:B------:R-:W-:-:S04]  /*2770*/  FSETP.GEU.FTZ.AND P0, PT, R16, R7, PT ;  /* 0x000000071000720b */ /* 0x000fc80003f1e000 */
[----:B------:R-:W-:Y:S02]  /*2780*/  @P1 FSEL R16, R7, R16, !P0 ;  /* 0x0000001007101208 */ /* 0x000fe40004000000 */
[----:B------:R-:W-:Y:S01]  /*2790*/  ISETP.GT.U32.AND P1, PT, R0, 0xa0, PT ;  /* 0x000000a00000780c */ /* 0x000fe20003f24070 */
[----:B------:R-:W1:Y:S01]  /*27a0*/  LDS.128 R4, [R3+0x50] ;  /* 0x0000500003047984 */ /* 0x000e620000000c00 */
[----:B--2---:R-:W-:-:S04]  /*27b0*/  FSETP.GEU.FTZ.AND P0, PT, R16, R8, PT ;  /* 0x000000081000720b */ /* 0x004fc80003f1e000 */
[----:B------:R-:W-:Y:S02]  /*27c0*/  @P2 FSEL R16, R8, R16, !P0 ;  /* 0x0000001008102208 */ /* 0x000fe40004000000 */
[----:B------:R-:W-:Y:S02]  /*27d0*/  ISETP.GT.U32.AND P2, PT, R0, 0xc0, PT ;  /* 0x000000c00000780c */ /* 0x000fe40003f44070 */
[----:B------:R-:W-:-:S04]  /*27e0*/  FSETP.GEU.FTZ.AND P0, PT, R16, R9, PT ;  /* 0x000000091000720b */ /* 0x000fc80003f1e000 */
        /* <DEDUP_REMOVED lines=8> */
[----:B------:R-:W2:Y:S01]  /*2870*/  LDS.128 R8, [R3+0x60] ;  /* 0x0000600003087984 */ /* 0x000ea20000000c00 */
[----:B---3--:R-:W-:-:S04]  /*2880*/  FSETP.GEU.FTZ.AND P0, PT, R16, R12, PT ;  /* 0x0000000c1000720b */ /* 0x008fc80003f1e000 */
        /* <DEDUP_REMOVED lines=62> */
[----:B--2---:R-:W-:-:S04]  /*2c70*/  FSETP.GEU.FTZ.AND P0, PT, R16, R8, PT ;  /* 0x000000081000720b */ /* 0x004fc80003f1e000 */
[----:B------:R-:W-:Y:S02]  /*2c80*/  @P2 FSEL R16, R8, R16, !P0 ;  /* 0x0000001008102208 */ /* 0x000fe40004000000 */
[----:B------:R-:W-:Y:S02]  /*2c90*/  ISETP.GT.U32.AND P2, PT, R0, 0x3c0, PT ;  /* 0x000003c00000780c */ /* 0x000fe40003f44070 */
[----:B------:R-:W-:-:S04]  /*2ca0*/  FSETP.GEU.FTZ.AND P0, PT, R16, R9, PT ;  /* 0x000000091000720b */ /* 0x000fc80003f1e000 */
[----:B------:R-:W-:Y:S02]  /*2cb0*/  @P1 FSEL R16, R9, R16, !P0 ;  /* 0x0000001009101208 */ /* 0x000fe40004000000 */
[----:B------:R-:W-:Y:S02]  /*2cc0*/  ISETP.GT.U32.AND P1, PT, R0, 0x3e0, PT ;  /* 0x000003e00000780c */ /* 0x000fe40003f24070 */
[----:B------:R-:W-:-:S04]  /*2cd0*/  FSETP.GEU.FTZ.AND P0, PT, R16, R10, PT ;  /* 0x0000000a1000720b */ /* 0x000fc80003f1e000 */
[----:B------:R-:W-:-:S04]  /*2ce0*/  @P2 FSEL R16, R10, R16, !P0 ;  /* 0x000000100a102208 */ /* 0x000fc80004000000 */
[----:B------:R-:W-:-:S04]  /*2cf0*/  FSETP.GEU.FTZ.AND P0, PT, R16, R11, PT ;  /* 0x0000000b1000720b */ /* 0x000fc80003f1e000 */
[----:B------:R-:W-:-:S09]  /*2d00*/  @P1 FSEL R16, R11, R16, !P0 ;  /* 0x000000100b101208 */ /* 0x000fd20004000000 */
.L_x_14:
[----:B------:R-:W1:Y:S02]  /*2d10*/  LDCU.64 UR4, c[0x0][0x3a0] ;  /* 0x00007400ff0477ac */ /* 0x000e640008000a00 */
[----:B-1----:R-:W-:-:S04]  /*2d20*/  ISETP.NE.U32.AND P0, PT, RZ, UR4, PT ;  /* 0x00000004ff007c0c */ /* 0x002fc8000bf05070 */
[----:B------:R-:W-:Y:S01]  /*2d30*/  ISETP.NE.AND.EX P0, PT, RZ, UR5, PT, P0 ;  /* 0x00000005ff007c0c */ /* 0x000fe2000bf05300 */
[----:B------:R-:W1:-:S12]  /*2d40*/  LDCU.64 UR4, c[0x0][0x388] ;  /* 0x00007100ff0477ac */ /* 0x000e580008000a00 */
[----:B------:R-:W2:Y:S02]  /*2d50*/  @P0 LDC.64 R4, c[0x0][0x3a0] ;  /* 0x0000e800ff040b82 */ /* 0x000ea40000000a00 */
[----:B--2---:R-:W2:Y:S01]  /*2d60*/  @P0 LDG.E R5, desc[UR12][R4.64] ;  /* 0x0000000c04050981 */ /* 0x004ea2000c1e1900 */
[----:B-1----:R-:W-:-:S04]  /*2d70*/  ULEA UR4, UP0, UR14, UR4, 0x2 ;  /* 0x000000040e047291 */ /* 0x002fc8000f8010ff */
[----:B------:R-:W-:Y:S02]  /*2d80*/  ULEA.HI.X UR5, UR14, UR5, URZ, 0x2, UP0 ;  /* 0x000000050e057291 */ /* 0x000fe400080f14ff */
[----:B------:R-:W-:-:S04]  /*2d90*/  IMAD.U32 R6, RZ, RZ, UR4 ;  /* 0x00000004ff067e24 */ /* 0x000fc8000f8e00ff */
[----:B------:R-:W-:Y:S01]  /*2da0*/  IMAD.U32 R7, RZ, RZ, UR5 ;  /* 0x00000005ff077e24 */ /* 0x000fe2000f8e00ff */
[----:B--2---:R-:W-:-:S05]  /*2db0*/  @P0 FMNMX.FTZ R16, R16, R5, PT ;  /* 0x0000000510100209 */ /* 0x004fca0003810000 */
[----:B------:R-:W-:-:S05]  /*2dc0*/  FMUL.FTZ R16, R16, 0.0078740157186985015869 ;  /* 0x3c01020410107820 */ /* 0x000fca0000410000 */
[----:B------:R-:W-:-:S05]  /*2dd0*/  FMNMX.FTZ R16, R16, 1.1920928955078125e-07, !PT ;  /* 0x3400000010107809 */ /* 0x000fca0007810000 */
[----:B------:R3:W-:Y:S04]  /*2de0*/  STG.E desc[UR12][R6.64], R16 ;  /* 0x0000001006007986 */ /* 0x0007e8000c10190c */
[----:B------:R3:W-:Y:S02]  /*2df0*/  STS [R3+0xa4], R16 ;  /* 0x0000a41003007388 */ /* 0x0007e40000000800 */
.L_x_13:
[----:B------:R-:W-:Y:S05]  /*2e00*/  BSYNC.RECONVERGENT B0 ;  /* 0x0000000000007941 */ /* 0x000fea0003800200 */
.L_x_11:
[----:B------:R-:W4:Y:S01]  /*2e10*/  LDCU UR8, c[0x0][0x3ac] ;  /* 0x00007580ff0877ac */ /* 0x000f220008000800 */
[----:B------:R-:W5:Y:S08]  /*2e20*/  S2UR UR9, SR_CgaCtaId ;  /* 0x00000000000979c3 */ /* 0x000f700000008800 */
[----:B------:R-:W-:Y:S01]  /*2e30*/  BAR.SYNC.DEFER_BLOCKING 0x0 ;  /* 0x0000000000007b1d */ /* 0x000fe20000010000 */
[----:B------:R-:W-:-:S05]  /*2e40*/  ISETP.GE.U32.AND P0, PT, R17, UR6, PT ;  /* 0x0000000611007c0c */ /* 0x000fca000bf06070 */
[----:B------:R-:W0:Y:S01]  /*2e50*/  LDCU.64 UR4, c[0x0][0x380] ;  /* 0x00007000ff0477ac */ /* 0x000e220008000a00 */
[----:B----4-:R-:W-:-:S04]  /*2e60*/  USHF.R.S32.HI UR7, URZ, 0x1f, UR8 ;  /* 0x0000001fff077899 */ /* 0x010fc80008011408 */
[----:B------:R-:W-:Y:S02]  /*2e70*/  UIMAD UR7, UR7, UR14, URZ ;  /* 0x0000000e070772a4 */ /* 0x000fe4000f8e02ff */
[----:B0-----:R-:W-:-:S03]  /*2e80*/  UIMAD.WIDE.U32 UR4, UR14, UR8, UR4 ;  /* 0x000000080e0472a5 */ /* 0x001fc6000f8e0004 */
[----:B------:R-:W-:Y:S01]  /*2e90*/  UMOV UR8, 0x400 ;  /* 0x0000040000087882 */ /* 0x000fe20000000000 */
[----:B------:R-:W-:Y:S02]  /*2ea0*/  UIADD3 UR7, UPT, UPT, UR5, UR7, URZ ;  /* 0x0000000705077290 */ /* 0x000fe4000fffe0ff */
[----:B-----5:R-:W-:Y:S01]  /*2eb0*/  ULEA UR8, UR9, UR8, 0x18 ;  /* 0x0000000809087291 */ /* 0x020fe2000f8ec0ff */
[----:B------:R-:W-:Y:S02]  /*2ec0*/  IMAD.U32 R8, RZ, RZ, UR4 ;  /* 0x00000004ff087e24 */ /* 0x000fe4000f8e00ff */
[----:B------:R-:W-:Y:S02]  /*2ed0*/  IMAD.U32 R9, RZ, RZ, UR5 ;  /* 0x00000005ff097e24 */ /* 0x000fe4000f8e00ff */
[----:B-12---:R-:W-:Y:S01]  /*2ee0*/  IMAD.U32 R5, RZ, RZ, UR7 ;  /* 0x00000007ff057e24 */ /* 0x006fe2000f8e00ff */
[----:B------:R-:W-:Y:S06]  /*2ef0*/  @P0 EXIT ;  /* 0x000000000000094d */ /* 0x000fec0003800000 */
[----:B---3--:R-:W0:Y:S01]  /*2f00*/  LDS R3, [UR8+0xa4] ;  /* 0x0000a408ff037984 */ /* 0x008e220008000800 */
[----:B------:R-:W1:Y:S01]  /*2f10*/  LDC.64 R6, c[0x0][0x398] ;  /* 0x0000e600ff067b82 */ /* 0x000e620000000a00 */
[----:B------:R-:W-:Y:S01]  /*2f20*/  IMAD.MOV.U32 R4, RZ, RZ, R8 ;  /* 0x000000ffff047224 */ /* 0x000fe200078e0008 */
[----:B0-----:R-:W0:Y:S06]  /*2f30*/  MUFU.RCP R3, R3 ;  /* 0x0000000300037308 */ /* 0x001e2c0000001000 */
.L_x_15:
[----:B------:R-:W-:-:S06]  /*2f40*/  IMAD.WIDE.U32 R10, R17, 0x8, R18 ;  /* 0x00000008110a7825 */ /* 0x000fcc00078e0012 */
[----:B--2---:R-:W2:Y:S01]  /*2f50*/  LDG.E.64.CONSTANT R10, desc[UR12][R10.64] ;  /* 0x0000000c0a0a7981 */ /* 0x004ea2000c1e9b00 */
[----:B-1----:R-:W-:-:S06]  /*2f60*/  IMAD.WIDE.U32 R8, R17, 0x8, R6 ;  /* 0x0000000811087825 */ /* 0x002fcc00078e0006 */
        /* <DEDUP_REMOVED lines=8> */
[----:B------:R-:W1:Y:S01]  /*2ff0*/  F2F.BF16.F32 R14, R14 ;  /* 0x0000000e000e7304 */ /* 0x000e620000202000 */
[----:B------:R-:W-:Y:S02]  /*3000*/  IMAD.U32 R11, R11, 0x10000, RZ ;  /* 0x000100000b0b7824 */ /* 0x000fe400078e00ff */
[----:B------:R-:W-:Y:S01]  /*3010*/  FMUL.FTZ R10, R2, R13 ;  /* 0x0000000d020a7220 */ /* 0x000fe20000410000 */
[----:B---3--:R-:W-:Y:S02]  /*3020*/  IMAD.U32 R13, R8, 0x10000, RZ ;  /* 0x00010000080d7824 */ /* 0x008fe400078e00ff */
[----:B------:R-:W-:Y:S01]  /*3030*/  FMUL.FTZ R16, R2, R11 ;  /* 0x0000000b02107220 */ /* 0x000fe20000410000 */
[----:B------:R-:W-:Y:S01]  /*3040*/  PRMT R8, R8, 0x7632, R8 ;  /* 0x0000763208087816 */ /* 0x000fe20000000008 */
[C---:B------:R-:W-:Y:S01]  /*3050*/  IMAD.U32 R12, R9.reuse, 0x10000, RZ ;  /* 0x00010000090c7824 */ /* 0x040fe200078e00ff */
[----:B------:R-:W2:Y:S01]  /*3060*/  F2F.BF16.F32 R15, R15 ;  /* 0x0000000f000f7304 */ /* 0x000ea20000202000 */
[----:B------:R-:W-:-:S02]  /*3070*/  PRMT R9, R9, 0x7632, R9 ;  /* 0x0000763209097816 */ /* 0x000fc40000000009 */
[----:B------:R-:W-:-:S03]  /*3080*/  IMAD.U32 R11, R8, 0x10000, RZ ;  /* 0x00010000080b7824 */ /* 0x000fc600078e00ff */
[----:B------:R-:W-:Y:S02]  /*3090*/  IMAD.U32 R9, R9, 0x10000, RZ ;  /* 0x0001000009097824 */ /* 0x000fe400078e00ff */
[----:B------:R-:W3:Y:S01]  /*30a0*/  F2F.BF16.F32 R10, R10 ;  /* 0x0000000a000a7304 */ /* 0x000ee20000202000 */
[----:B-1----:R-:W-:-:S04]  /*30b0*/  IMAD.U32 R14, R14, 0x10000, RZ ;  /* 0x000100000e0e7824 */ /* 0x002fc800078e00ff */
[----:B------:R-:W-:Y:S01]  /*30c0*/  FMUL.FTZ R13, R14, R13 ;  /* 0x0000000d0e0d7220 */ /* 0x000fe20000410000 */
[----:B--2---:R-:W-:Y:S02]  /*30d0*/  IMAD.U32 R15, R15, 0x10000, RZ ;  /* 0x000100000f0f7824 */ /* 0x004fe400078e00ff */
[----:B------:R-:W1:Y:S02]  /*30e0*/  F2F.BF16.F32 R16, R16 ;  /* 0x0000001000107304 */ /* 0x000e640000202000 */
[----:B------:R-:W-:Y:S01]  /*30f0*/  FMUL.FTZ R12, R15, R12 ;  /* 0x0000000c0f0c7220 */ /* 0x000fe20000410000 */
[----:B---3--:R-:W-:-:S05]  /*3100*/  IMAD.U32 R10, R10, 0x10000, RZ ;  /* 0x000100000a0a7824 */ /* 0x008fca00078e00ff */
[----:B------:R-:W2:Y:S01]  /*3110*/  F2F.BF16.F32 R13, R13 ;  /* 0x0000000d000d7304 */ /* 0x000ea20000202000 */
[----:B------:R-:W-:Y:S01]  /*3120*/  FMUL.FTZ R10, R10, R11 ;  /* 0x0000000b0a0a7220 */ /* 0x000fe20000410000 */
[----:B-1----:R-:W-:-:S06]  /*3130*/  IMAD.U32 R16, R16, 0x10000, RZ ;  /* 0x0001000010107824 */ /* 0x002fcc00078e00ff */
[----:B------:R-:W1:Y:S01]  /*3140*/  F2F.BF16.F32 R12, R12 ;  /* 0x0000000c000c7304 */ /* 0x000e620000202000 */
[----:B------:R-:W-:Y:S01]  /*3150*/  FMUL.FTZ R16, R16, R9 ;  /* 0x0000000910107220 */ /* 0x000fe20000410000 */
[----:B--2---:R-:W-:-:S06]  /*3160*/  IMAD.U32 R8, R13, 0x10000, RZ ;  /* 0x000100000d087824 */ /* 0x004fcc00078e00ff */
[----:B------:R-:W2:Y:S01]  /*3170*/  F2F.BF16.F32 R10, R10 ;  /* 0x0000000a000a7304 */ /* 0x000ea20000202000 */
[----:B0-----:R-:W-:Y:S01]  /*3180*/  FMUL.FTZ R8, R3, R8 ;  /* 0x0000000803087220 */ /* 0x001fe20000410000 */
[----:B-1----:R-:W-:-:S06]  /*3190*/  IMAD.U32 R14, R12, 0x10000, RZ ;  /* 0x000100000c0e7824 */ /* 0x002fcc00078e00ff */
[----:B------:R-:W0:Y:S01]  /*31a0*/  F2F.BF16.F32 R16, R16 ;  /* 0x0000001000107304 */ /* 0x000e220000202000 */
[----:B------:R-:W-:Y:S01]  /*31b0*/  FMUL.FTZ R14, R3, R14 ;  /* 0x0000000e030e7220 */ /* 0x000fe20000410000 */
[----:B--2---:R-:W-:-:S06]  /*31c0*/  IMAD.U32 R12, R10, 0x10000, RZ ;  /* 0x000100000a0c7824 */ /* 0x004fcc00078e00ff */
[----:B------:R-:W-:Y:S01]  /*31d0*/  F2I.S8.NTZ R8, R8 ;  /* 0x0000000800087305 */ /* 0x000fe20000202100 */
[----:B------:R-:W-:Y:S01]  /*31e0*/  FMUL.FTZ R12, R3, R12 ;  /* 0x0000000c030c7220 */ /* 0x000fe20000410000 */
[----:B0-----:R-:W-:-:S06]  /*31f0*/  IMAD.U32 R20, R16, 0x10000, RZ ;  /* 0x0001000010147824 */ /* 0x001fcc00078e00ff */
[----:B------:R-:W0:Y:S01]  /*3200*/  F2I.S8.NTZ R9, R12 ;  /* 0x0000000c00097305 */ /* 0x000e220000202100 */
[----:B------:R-:W-:-:S07]  /*3210*/  FMUL.FTZ R20, R3, R20 ;  /* 0x0000001403147220 */ /* 0x000fce0000410000 */
[----:B------:R-:W-:Y:S01]  /*3220*/  F2I.S8.NTZ R14, R14 ;  /* 0x0000000e000e7305 */ /* 0x000fe20000202100 */
[----:B0-----:R-:W-:-:S07]  /*3230*/  PRMT R13, R8, 0x3340, R9 ;  /* 0x00003340080d7816 */ /* 0x001fce0000000009 */
[----:B------:R-:W0:Y:S01]  /*3240*/  F2I.S8.NTZ R11, R20 ;  /* 0x00000014000b7305 */ /* 0x000e220000202100 */
[----:B------:R-:W-:-:S05]  /*3250*/  IMAD.IADD R9, R0, 0x1, R17 ;  /* 0x0000000100097824 */ /* 0x000fca00078e0211 */
[----:B------:R-:W-:Y:S02]  /*3260*/  ISETP.GE.U32.AND P0, PT, R9, UR6, PT ;  /* 0x0000000609007c0c */ /* 0x000fe4000bf06070 */
[----:B0-----:R-:W-:Y:S01]  /*3270*/  PRMT R8, R14, 0x3340, R11 ;  /* 0x000033400e087816 */ /* 0x001fe2000000000b */
[----:B------:R-:W-:-:S03]  /*3280*/  IMAD.WIDE.U32 R10, R17, 0x4, R4 ;  /* 0x00000004110a7825 */ /* 0x000fc600078e0004 */
[----:B------:R-:W-:-:S05]  /*3290*/  PRMT R13, R13, 0x5410, R8 ;  /* 0x000054100d0d7816 */ /* 0x000fca0000000008 */
[----:B------:R0:W-:Y:S02]  /*32a0*/  STG.E desc[UR12][R10.64], R13 ;  /* 0x0000000d0a007986 */ /* 0x0001e4000c10190c */
[----:B------:R-:W-:Y:S05]  /*32b0*/  @P0 EXIT ;  /* 0x000000000000094d */ /* 0x000fea0003800000 */
[----:B0-----:R-:W-:-:S06]  /*32c0*/  IMAD.WIDE.U32 R12, R9, 0x8, R18 ;  /* 0x00000008090c7825 */ /* 0x001fcc00078e0012 */
        /* <DEDUP_REMOVED lines=35> */
[----:B------:R-:W-:Y:S01]  /*3500*/  FMUL.FTZ R14, R3, R14 ;  /* 0x0000000e030e7220 */ /* 0x000fe20000410000 */
[----:B0-----:R-:W-:-:S06]  /*3510*/  IMAD.U32 R10, R16, 0x10000, RZ ;  /* 0x00010000100a7824 */ /* 0x001fcc00078e00ff */
[----:B------:R-:W0:Y:S01]  /*3520*/  F2F.BF16.F32 R13, R13 ;  /* 0x0000000d000d7304 */ /* 0x000e220000202000 */
[----:B------:R-:W-:Y:S01]  /*3530*/  FMUL.FTZ R12, R3, R10 ;  /* 0x0000000a030c7220 */ /* 0x000fe20000410000 */
[----:B-1----:R-:W-:-:S06]  /*3540*/  IMAD.U32 R10, R8, 0x10000, RZ ;  /* 0x00010000080a7824 */ /* 0x002fcc00078e00ff */
        /* <DEDUP_REMOVED lines=8> */
[C---:B------:R-:W-:Y:S02]  /*35d0*/  IMAD.IADD R11, R9.reuse, 0x1, R0 ;  /* 0x00000001090b7824 */ /* 0x040fe400078e0200 */
[----:B------:R-:W-:-:S03]  /*35e0*/  IMAD.WIDE.U32 R8, R9, 0x4, R4 ;  /* 0x0000000409087825 */ /* 0x000fc600078e0004 */
[----:B------:R-:W-:Y:S02]  /*35f0*/  ISETP.GE.U32.AND P0, PT, R11, UR6, PT ;  /* 0x000000060b007c0c */ /* 0x000fe4000bf06070 */
[----:B0-----:R-:W-:-:S04]  /*3600*/  PRMT R14, R12, 0x3340, R13 ;  /* 0x000033400c0e7816 */ /* 0x001fc8000000000d */
[----:B------:R-:W-:-:S05]  /*3610*/  PRMT R15, R15, 0x5410, R14 ;  /* 0x000054100f0f7816 */ /* 0x000fca000000000e */
[----:B------:R0:W-:Y:S02]  /*3620*/  STG.E desc[UR12][R8.64], R15 ;  /* 0x0000000f08007986 */ /* 0x0001e4000c10190c */
[----:B------:R-:W-:Y:S05]  /*3630*/  @P0 EXIT ;  /* 0x000000000000094d */ /* 0x000fea0003800000 */
[----:B------:R-:W-:-:S06]  /*3640*/  IMAD.WIDE.U32 R12, R11, 0x8, R18 ;  /* 0x000000080b0c7825 */ /* 0x000fcc00078e0012 */
[----:B------:R-:W2:Y:S01]  /*3650*/  LDG.E.64.CONSTANT R12, desc[UR12][R12.64] ;  /* 0x0000000c0c0c7981 */ /* 0x000ea2000c1e9b00 */
[----:B0-----:R-:W-:-:S06]  /*3660*/  IMAD.WIDE.U32 R8, R11, 0x8, R6 ;  /* 0x000000080b087825 */ /* 0x001fcc00078e0006 */
        /* <DEDUP_REMOVED lines=46> */
[----:B------:R-:W-:-:S04]  /*3950*/  IMAD.WIDE.U32 R8, R11, 0x4, R4 ;  /* 0x000000040b087825 */ /* 0x000fc800078e0004 */
[----:B------:R-:W-:-:S05]  /*3960*/  IMAD.IADD R11, R11, 0x1, R0 ;  /* 0x000000010b0b7824 */ /* 0x000fca00078e0200 */
        /* <DEDUP_REMOVED lines=51> */
[----:B------:R-:W-:Y:S01]  /*3ca0*/  F2I.S8.NTZ R12, R12 ;  /* 0x0000000c000c7305 */ /* 0x000fe20000202100 */
[----:B------:R-:W-:-:S07]  /*3cb0*/  FMUL.FTZ R16, R3, R16 ;  /* 0x0000001003107220 */ /* 0x000fce0000410000 */
[----:B------:R-:W0:Y:S08]  /*3cc0*/  F2I.S8.NTZ R9, R10 ;  /* 0x0000000a00097305 */ /* 0x000e300000202100 */
[----:B------:R-:W1:Y:S01]  /*3cd0*/  F2I.S8.NTZ R13, R16 ;  /* 0x00000010000d7305 */ /* 0x000e620000202100 */
[----:B0-----:R-:W-:Y:S01]  /*3ce0*/  PRMT R15, R14, 0x3340, R9 ;  /* 0x000033400e0f7816 */ /* 0x001fe20000000009 */
[----:B------:R-:W-:Y:S01]  /*3cf0*/  IMAD.WIDE.U32 R8, R11, 0x4, R4 ;  /* 0x000000040b087825 */ /* 0x000fe200078e0004 */
[----:B-1----:R-:W-:-:S04]  /*3d00*/  PRMT R20, R12, 0x3340, R13 ;  /* 0x000033400c147816 */ /* 0x002fc8000000000d */
[----:B------:R-:W-:-:S05]  /*3d10*/  PRMT R15, R15, 0x5410, R20 ;  /* 0x000054100f0f7816 */ /* 0x000fca0000000014 */
[----:B------:R2:W-:Y:S01]  /*3d20*/  STG.E desc[UR12][R8.64], R15 ;  /* 0x0000000f08007986 */ /* 0x0005e2000c10190c */
[----:B------:R-:W-:Y:S05]  /*3d30*/  @!P0 BRA `(.L_x_15) ;  /* 0xfffffff000808947 */ /* 0x000fea000383ffff */
[----:B------:R-:W-:Y:S05]  /*3d40*/  EXIT ;  /* 0x000000000000794d */ /* 0x000fea0003800000 */
.L_x_0:
[----:B------:R-:W0:Y:S01]  /*3d50*/  S2R R3, SR_TID.X ;  /* 0x0000000000037919 */ /* 0x000e220000002100 */
[----:B------:R-:W1:Y:S01]  /*3d60*/  S2UR UR6, SR_CTAID.X ;  /* 0x00000000000679c3 */ /* 0x000e620000002500 */
[----:B------:R-:W-:Y:S01]  /*3d70*/  USHF.R.S32.HI UR7, URZ, 0x1f, UR4 ;  /* 0x0000001fff077899 */ /* 0x000fe20008011404 */
[----:B------:R-:W-:Y:S01]  /*3d80*/  BSSY.RECONVERGENT B0, `(.L_x_16) ;  /* 0x0000015000007945 */ /* 0x000fe20003800200 */
[----:B------:R-:W2:Y:S01]  /*3d90*/  LDCU.64 UR10, c[0x0][0x390] ;  /* 0x00007200ff0a77ac */ /* 0x000ea20008000a00 */
[----:B------:R-:W-:Y:S01]  /*3da0*/  IMAD.MOV.U32 R6, RZ, RZ, RZ ;  /* 0x000000ffff067224 */ /* 0x000fe200078e00ff */
[----:B-1----:R-:W-:Y:S02]  /*3db0*/  UIMAD.WIDE.U32 UR4, UR6, UR4, URZ ;  /* 0x00000004060472a5 */ /* 0x002fe4000f8e00ff */
[----:B------:R-:W-:-:S04]  /*3dc0*/  UIMAD UR7, UR7, UR6, URZ ;  /* 0x00000006070772a4 */ /* 0x000fc8000f8e02ff */
[----:B------:R-:W-:Y:S01]  /*3dd0*/  UIADD3 UR7, UPT, UPT, UR5, UR7, URZ ;  /* 0x0000000705077290 */ /* 0x000fe2000fffe0ff */
[----:B0-----:R-:W-:-:S13]  /*3de0*/  ISETP.GE.U32.AND P0, PT, R3, UR8, PT ;  /* 0x0000000803007c0c */ /* 0x001fda000bf06070 */
[----:B--2---:R-:W-:Y:S05]  /*3df0*/  @P0 BRA `(.L_x_17) ;  /* 0x0000000000340947 */ /* 0x004fea0003800000 */
[----:B------:R-:W0:Y:S01]  /*3e00*/  LDC R9, c[0x0][0x360] ;  /* 0x0000d800ff097b82 */ /* 0x000e220000000800 */
[----:B------:R-:W-:Y:S02]  /*3e10*/  IMAD.MOV.U32 R6, RZ, RZ, RZ ;  /* 0x000000ffff067224 */ /* 0x000fe400078e00ff */
[----:B------:R-:W-:-:S07]  /*3e20*/  IMAD.MOV.U32 R0, RZ, RZ, R3 ;  /* 0x000000ffff007224 */ /* 0x000fce00078e0003 */
.L_x_18:
[----:B------:R-:W-:-:S05]  /*3e30*/  IADD3 R2, P0, PT, R0, UR4, RZ ;  /* 0x0000000400027c10 */ /* 0x000fca000ff1e0ff */
[----:B------:R-:W-:Y:S01]  /*3e40*/  IMAD.X R5, RZ, RZ, UR7, P0 ;  /* 0x00000007ff057e24 */ /* 0x000fe200080e06ff */
[----:B------:R-:W-:-:S04]  /*3e50*/  LEA R4, P0, R2, UR10, 0x1 ;  /* 0x0000000a02047c11 */ /* 0x000fc8000f8008ff */
[----:B------:R-:W-:-:S05]  /*3e60*/  LEA.HI.X R5, R2, UR11, R5, 0x1, P0 ;  /* 0x0000000b02057c11 */ /* 0x000fca00080f0c05 */
[----:B------:R-:W2:Y:S01]  /*3e70*/  LDG.E.U16.CONSTANT R4, desc[UR12][R4.64] ;  /* 0x0000000c04047981 */ /* 0x000ea2000c1e9500 */
[----:B0-----:R-:W-:-:S05]  /*3e80*/  IMAD.IADD R0, R9, 0x1, R0 ;  /* 0x0000000109007824 */ /* 0x001fca00078e0200 */
[----:B------:R-:W-:Y:S01]  /*3e90*/  ISETP.GE.U32.AND P0, PT, R0, UR8, PT ;  /* 0x0000000800007c0c */ /* 0x000fe2000bf06070 */
[----:B--2---:R-:W-:-:S04]  /*3ea0*/  IMAD.U32 R7, R4, 0x10000, RZ ;  /* 0x0001000004077824 */ /* 0x004fc800078e00ff */
[----:B------:R-:W-:-:S08]  /*3eb0*/  FFMA.FTZ R6, R7, R7, R6 ;  /* 0x0000000707067223 */ /* 0x000fd00000010006 */
[----:B------:R-:W-:Y:S05]  /*3ec0*/  @!P0 BRA `(.L_x_18) ;  /* 0xfffffffc00d88947 */ /* 0x000fea000383ffff */
.L_x_17:
[----:B------:R-:W-:Y:S05]  /*3ed0*/  BSYNC.RECONVERGENT B0 ;  /* 0x0000000000007941 */ /* 0x000fea0003800200 */
.L_x_16:
[----:B------:R-:W0:Y:S01]  /*3ee0*/  LDC R0, c[0x0][0x360] ;  /* 0x0000d800ff007b82 */ /* 0x000e220000000800 */
[----:B------:R-:W-:Y:S01]  /*3ef0*/  BSSY.RECONVERGENT B0, `(.L_x_19) ;  /* 0x00000b8000007945 */ /* 0x000fe20003800200 */
[----:B0-----:R-:W-:-:S13]  /*3f00*/  ISETP.GE.U32.AND P1, PT, R0, 0x400, PT ;  /* 0x000004000000780c */ /* 0x001fda0003f26070 */
[----:B------:R-:W-:Y:S05]  /*3f10*/  @!P1 BRA `(.L_x_20) ;  /* 0x0000000400149947 */ /* 0x000fea0003800000 */
[----:B------:R-:W0:Y:S01]  /*3f20*/  SHFL.DOWN P0, R5, R6, 0x1, 0x1f ;  /* 0x08201f0006057f89 */ /* 0x000e220000000000 */
[----:B------:R-:W-:Y:S01]  /*3f30*/  ISETP.NE.AND P3, PT, R3, RZ, PT ;  /* 0x000000ff0300720c */ /* 0x000fe20003f65270 */
[----:B------:R-:W1:Y:S01]  /*3f40*/  S2R R2, SR_LANEID ;  /* 0x0000000000027919 */ /* 0x000e620000000000 */
[----:B0-----:R-:W-:-:S05]  /*3f50*/  @P0 FADD R5, R5, R6 ;  /* 0x0000000605050221 */ /* 0x001fca0000000000 */
[----:B------:R-:W0:Y:S01]  /*3f60*/  SHFL.DOWN P0, R4, R5, 0x2, 0x1f ;  /* 0x08401f0005047f89 */ /* 0x000e220000000000 */
[----:B-1----:R-:W-:-:S13]  /*3f70*/  ISETP.NE.AND P2, PT, R2, RZ, PT ;  /* 0x000000ff0200720c */ /* 0x002fda0003f45270 */
[----:B------:R-:W1:Y:S01]  /*3f80*/  @!P2 S2R R9, SR_CgaCtaId ;  /* 0x000000000009a919 */ /* 0x000e620000008800 */
[----:B------:R-:W-:Y:S01]  /*3f90*/  @!P2 MOV R6, 0x400 ;  /* 0x000004000006a802 */ /* 0x000fe20000000f00 */
[----:B0-----:R-:W-:Y:S01]  /*3fa0*/  @P0 FADD R4, R5, R4 ;  /* 0x0000000405040221 */ /* 0x001fe20000000000 */
[----:B------:R-:W-:-:S03]  /*3fb0*/  @!P2 SHF.R.U32.HI R5, RZ, 0x3, R3 ;  /* 0x00000003ff05a819 */ /* 0x000fc60000011603 */
[----:B------:R-:W-:Y:S01]  /*3fc0*/  @!P2 VIADD R6, R6, 0x1f8 ;  /* 0x000001f80606a836 */ /* 0x000fe20000000000 */
[----:B------:R-:W0:Y:S01]  /*3fd0*/  SHFL.DOWN P0, R7, R4, 0x4, 0x1f ;  /* 0x08801f0004077f89 */ /* 0x000e220000000000 */
[----:B------:R-:W-:-:S03]  /*3fe0*/  @!P2 LOP3.LUT R5, R5, 0x7c, RZ, 0xc0, !PT ;  /* 0x0000007c0505a812 */ /* 0x000fc600078ec0ff */
        /* <DEDUP_REMOVED lines=9> */
[----:B------:R-:W-:Y:S06]  /*4080*/  BAR.SYNC.DEFER_BLOCKING 0x0 ;  /* 0x0000000000007b1d */ /* 0x000fec0000010000 */
[----:B------:R-:W-:Y:S05]  /*4090*/  @P3 BRA `(.L_x_21) ;  /* 0x0000000800743947 */ /* 0x000fea0003800000 */
[----:B------:R-:W0:Y:S01]  /*40a0*/  S2UR UR10, SR_CgaCtaId ;  /* 0x00000000000a79c3 */ /* 0x000e220000008800 */
[----:B------:R-:W-:Y:S02]  /*40b0*/  UMOV UR9, 0x400 ;  /* 0x0000040000097882 */ /* 0x000fe40000000000 */
[----:B0-----:R-:W-:-:S06]  /*40c0*/  ULEA UR9, UR10, UR9, 0x18 ;  /* 0x000000090a097291 */ /* 0x001fcc000f8ec0ff */
[----:B------:R-:W-:-:S05]  /*40d0*/  IMAD.U32 R20, RZ, RZ, UR9 ;  /* 0x00000009ff147e24 */ /* 0x000fca000f8e00ff */
[----:B------:R-:W0:Y:S04]  /*40e0*/  LDS R12, [R20+0x21c] ;  /* 0x00021c00140c7984 */ /* 0x000e280000000800 */
[----:B------:R-:W2:Y:S04]  /*40f0*/  LDS.128 R8, [R20+0x220] ;  /* 0x0002200014087984 */ /* 0x000ea80000000c00 */
[----:B------:R-:W3:Y:S04]  /*4100*/  LDS.128 R16, [R20+0x230] ;  /* 0x0002300014107984 */ /* 0x000ee80000000c00 */
[----:B-1----:R-:W1:Y:S01]  /*4110*/  LDS.128 R4, [R20+0x240] ;  /* 0x0002400014047984 */ /* 0x002e620000000c00 */
[----:B0-----:R-:W-:-:S04]  /*4120*/  FADD.FTZ R13, R13, R12 ;  /* 0x0000000c0d0d7221 */ /* 0x001fc80000010000 */
[----:B--2---:R-:W-:Y:S02]  /*4130*/  FADD.FTZ R8, R13, R8 ;  /* 0x000000080d087221 */ /* 0x004fe40000010000 */
[----:B------:R-:W0:Y:S02]  /*4140*/  LDS.128 R12, [R20+0x250] ;  /* 0x00025000140c7984 */ /* 0x000e240000000c00 */
[----:B------:R-:W-:-:S04]  /*4150*/  FADD.FTZ R9, R8, R9 ;  /* 0x0000000908097221 */ /* 0x000fc80000010000 */
[----:B------:R-:W-:-:S04]  /*4160*/  FADD.FTZ R10, R9, R10 ;  /* 0x0000000a090a7221 */ /* 0x000fc80000010000 */
[----:B------:R-:W-:-:S04]  /*4170*/  FADD.FTZ R11, R10, R11 ;  /* 0x0000000b0a0b7221 */ /* 0x000fc80000010000 */
[----:B---3--:R-:W-:Y:S02]  /*4180*/  FADD.FTZ R16, R11, R16 ;  /* 0x000000100b107221 */ /* 0x008fe40000010000 */
[----:B------:R-:W2:Y:S02]  /*4190*/  LDS.128 R8, [R20+0x260] ;  /* 0x0002600014087984 */ /* 0x000ea40000000c00 */
        /* <DEDUP_REMOVED lines=13> */
[----:B--2---:R-:W-:-:S04]  /*4270*/  FADD.FTZ R8, R15, R8 ;  /* 0x000000080f087221 */ /* 0x004fc80000010000 */
[----:B------:R-:W-:-:S04]  /*4280*/  FADD.FTZ R9, R8, R9 ;  /* 0x0000000908097221 */ /* 0x000fc80000010000 */
[----:B------:R-:W-:Y:S02]  /*4290*/  FADD.FTZ R10, R9, R10 ;  /* 0x0000000a090a7221 */ /* 0x000fe40000010000 */
[----:B------:R-:W2:Y:S02]  /*42a0*/  LDS.64 R8, [R20+0x290] ;  /* 0x0002900014087984 */ /* 0x000ea40000000a00 */
[----:B------:R-:W-:-:S04]  /*42b0*/  FADD.FTZ R11, R10, R11 ;  /* 0x0000000b0a0b7221 */ /* 0x000fc80000010000 */
[----:B-1----:R-:W-:-:S04]  /*42c0*/  FADD.FTZ R16, R11, R16 ;  /* 0x000000100b107221 */ /* 0x002fc80000010000 */
[----:B------:R-:W-:-:S04]  /*42d0*/  FADD.FTZ R17, R16, R17 ;  /* 0x0000001110117221 */ /* 0x000fc80000010000 */
[----:B------:R-:W-:-:S04]  /*42e0*/  FADD.FTZ R18, R17, R18 ;  /* 0x0000001211127221 */ /* 0x000fc80000010000 */
[----:B------:R-:W-:-:S04]  /*42f0*/  FADD.FTZ R19, R18, R19 ;  /* 0x0000001312137221 */ /* 0x000fc80000010000 */
[----:B0-----:R-:W-:-:S04]  /*4300*/  FADD.FTZ R4, R19, R4 ;  /* 0x0000000413047221 */ /* 0x001fc80000010000 */
[----:B------:R-:W-:-:S04]  /*4310*/  FADD.FTZ R5, R4, R5 ;  /* 0x0000000504057221 */ /* 0x000fc80000010000 */
[----:B------:R-:W-:-:S04]  /*4320*/  FADD.FTZ R6, R5, R6 ;  /* 0x0000000605067221 */ /* 0x000fc80000010000 */
[----:B------:R-:W-:-:S04]  /*4330*/  FADD.FTZ R7, R6, R7 ;  /* 0x0000000706077221 */ /* 0x000fc80000010000 */
[----:B--2---:R-:W-:-:S04]  /*4340*/  FADD.FTZ R8, R7, R8 ;  /* 0x0000000807087221 */ /* 0x004fc80000010000 */
[----:B------:R-:W-:Y:S01]  /*4350*/  FADD.FTZ R21, R8, R9 ;  /* 0x0000000908157221 */ /* 0x000fe20000010000 */
[----:B------:R-:W-:Y:S06]  /*4360*/  BRA `(.L_x_22) ;  /* 0x0000000400a47947 */ /* 0x000fec0003800000 */
.L_x_20:
[C---:B------:R-:W-:Y:S02]  /*4370*/  LOP3.LUT R2, R3.reuse, 0x3e0, RZ, 0xc0, !PT ;  /* 0x000003e003027812 */ /* 0x040fe400078ec0ff */
[----:B------:R-:W-:Y:S02]  /*4380*/  ISETP.NE.AND P3, PT, R3, RZ, PT ;  /* 0x000000ff0300720c */ /* 0x000fe40003f65270 */
[----:B------:R-:W-:Y:S01]  /*4390*/  LOP3.LUT R7, RZ, R2, RZ, 0x33, !PT ;  /* 0x00000002ff077212 */ /* 0x000fe200078e33ff */
[----:B------:R-:W-:Y:S02]  /*43a0*/  VIADD R5, R2, 0x20 ;  /* 0x0000002002057836 */ /* 0x000fe40000000000 */
[----:B------:R-:W0:Y:S02]  /*43b0*/  S2R R2, SR_LANEID ;  /* 0x0000000000027919 */ /* 0x000e240000000000 */
[----:B------:R-:W-:Y:S01]  /*43c0*/  IMAD.IADD R7, R7, 0x1, R0 ;  /* 0x0000000107077824 */ /* 0x000fe200078e0200 */
[----:B------:R-:W-:-:S04]  /*43d0*/  ISETP.GT.U32.AND P0, PT, R5, R0, PT ;  /* 0x000000000500720c */ /* 0x000fc80003f04070 */
[----:B------:R-:W-:-:S08]  /*43e0*/  SEL R7, R7, 0x1f, P0 ;  /* 0x0000001f07077807 */ /* 0x000fd00000000000 */
[----:B------:R-:W1:Y:S01]  /*43f0*/  SHFL.DOWN P0, R4, R6, 0x1, R7 ;  /* 0x0820000006047989 */ /* 0x000e620000000007 */
[----:B0-----:R-:W-:Y:S01]  /*4400*/  ISETP.NE.AND P2, PT, R2, RZ, PT ;  /* 0x000000ff0200720c */ /* 0x001fe20003f45270 */
[----:B-1----:R-:W-:-:S05]  /*4410*/  @P0 FADD R4, R4, R6 ;  /* 0x0000000604040221 */ /* 0x002fca0000000000 */
[----:B------:R-:W0:Y:S07]  /*4420*/  SHFL.DOWN P0, R5, R4, 0x2, R7 ;  /* 0x0840000004057989 */ /* 0x000e2e0000000007 */
[----:B------:R-:W-:Y:S01]  /*4430*/  @!P2 MOV R6, 0x400 ;  /* 0x000004000006a802 */ /* 0x000fe20000000f00 */
[----:B------:R-:W1:Y:S04]  /*4440*/  @!P2 S2R R9, SR_CgaCtaId ;  /* 0x000000000009a919 */ /* 0x000e680000008800 */
[----:B------:R-:W-:-:S02]  /*4450*/  @!P2 VIADD R6, R6, 0x1f8 ;  /* 0x000001f80606a836 */ /* 0x000fc40000000000 */
[----:B0-----:R-:W-:Y:S01]  /*4460*/  @P0 FADD R5, R4, R5 ;  /* 0x0000000504050221 */ /* 0x001fe20000000000 */
[----:B------:R-:W-:-:S04]  /*4470*/  @!P2 SHF.R.U32.HI R4, RZ, 0x3, R3 ;  /* 0x00000003ff04a819 */ /* 0x000fc80000011603 */
[----:B------:R-:W0:Y:S01]  /*4480*/  SHFL.DOWN P0, R8, R5, 0x4, R7 ;  /* 0x0880000005087989 */ /* 0x000e220000000007 */
[----:B------:R-:W-:Y:S02]  /*4490*/  @!P2 LOP3.LUT R4, R4, 0x7c, RZ, 0xc0, !PT ;  /* 0x0000007c0404a812 */ /* 0x000fe400078ec0ff */
[----:B-1----:R-:W-:-:S05]  /*44a0*/  @!P2 LEA R9, R9, R6, 0x18 ;  /* 0x000000060909a211 */ /* 0x002fca00078ec0ff */
        /* <DEDUP_REMOVED lines=8> */
[----:B------:R-:W-:Y:S06]  /*4530*/  BAR.SYNC.DEFER_BLOCKING 0x0 ;  /* 0x0000000000007b1d */ /* 0x000fec0000010000 */
[----:B------:R-:W-:Y:S05]  /*4540*/  @P3 BRA `(.L_x_21) ;  /* 0x0000000400483947 */ /* 0x000fea0003800000 */
[----:B------:R-:W1:Y:S01]  /*4550*/  S2UR UR10, SR_CgaCtaId ;  /* 0x00000000000a79c3 */ /* 0x000e620000008800 */
[----:B------:R-:W-:Y:S01]  /*4560*/  UMOV UR9, 0x400 ;  /* 0x0000040000097882 */ /* 0x000fe20000000000 */
[C---:B------:R-:W-:Y:S02]  /*4570*/  ISETP.GT.U32.AND P0, PT, R0.reuse, 0x20, PT ;  /* 0x000000200000780c */ /* 0x040fe40003f04070 */
[C---:B------:R-:W-:Y:S02]  /*4580*/  ISETP.GT.U32.AND P5, PT, R0.reuse, 0x40, PT ;  /* 0x000000400000780c */ /* 0x040fe40003fa4070 */
[C---:B------:R-:W-:Y:S02]  /*4590*/  ISETP.GT.U32.AND P4, PT, R0.reuse, 0x60, PT ;  /* 0x000000600000780c */ /* 0x040fe40003f84070 */
[----:B------:R-:W-:Y:S01]  /*45a0*/  ISETP.GT.U32.AND P3, PT, R0, 0x80, PT ;  /* 0x000000800000780c */ /* 0x000fe20003f64070 */
[----:B-1----:R-:W-:-:S06]  /*45b0*/  ULEA UR9, UR10, UR9, 0x18 ;  /* 0x000000090a097291 */ /* 0x002fcc000f8ec0ff */
[----:B------:R-:W-:-:S05]  /*45c0*/  IMAD.U32 R20, RZ, RZ, UR9 ;  /* 0x00000009ff147e24 */ /* 0x000fca000f8e00ff */
[----:B------:R-:W1:Y:S04]  /*45d0*/  LDS R12, [R20+0x21c] ;  /* 0x00021c00140c7984 */ /* 0x000e680000000800 */
[----:B------:R-:W2:Y:S04]  /*45e0*/  LDS.128 R8, [R20+0x220] ;  /* 0x0002200014087984 */ /* 0x000ea80000000c00 */
[----:B------:R-:W3:Y:S04]  /*45f0*/  LDS.128 R16, [R20+0x230] ;  /* 0x0002300014107984 */ /* 0x000ee80000000c00 */
[----:B0-----:R-:W0:Y:S01]  /*4600*/  LDS.128 R4, [R20+0x240] ;  /* 0x0002400014047984 */ /* 0x001e220000000c00 */
[----:B-1----:R-:W-:Y:S01]  /*4610*/  @P0 FADD.FTZ R21, R21, R12 ;  /* 0x0000000c15150221 */ /* 0x002fe20000010000 */
[----:B------:R-:W-:-:S02]  /*4620*/  ISETP.GT.U32.AND P0, PT, R0, 0xa0, PT ;  /* 0x000000a00000780c */ /* 0x000fc40003f04070 */
[----:B------:R-:W1:Y:S01]  /*4630*/  LDS.128 R12, [R20+0x250] ;  /* 0x00025000140c7984 */ /* 0x000e620000000c00 */
[----:B--2---:R-:W-:Y:S01]  /*4640*/  @P5 FADD.FTZ R21, R21, R8 ;  /* 0x0000000815155221 */ /* 0x004fe20000010000 */
[----:B------:R-:W-:-:S03]  /*4650*/  ISETP.GT.U32.AND P5, PT, R0, 0xc0, PT ;  /* 0x000000c00000780c */ /* 0x000fc60003fa4070 */
[----:B------:R-:W-:Y:S01]  /*4660*/  @P4 FADD.FTZ R21, R21, R9 ;  /* 0x0000000915154221 */ /* 0x000fe20000010000 */
[----:B------:R-:W-:-:S03]  /*4670*/  ISETP.GT.U32.AND P4, PT, R0, 0xe0, PT ;  /* 0x000000e00000780c */ /* 0x000fc60003f84070 */
[----:B------:R-:W-:Y:S01]  /*4680*/  @P3 FADD.FTZ R21, R21, R10 ;  /* 0x0000000a15153221 */ /* 0x000fe20000010000 */
[----:B------:R-:W-:-:S03]  /*4690*/  ISETP.GT.U32.AND P3, PT, R0, 0x100, PT ;  /* 0x000001000000780c */ /* 0x000fc60003f64070 */
[----:B------:R-:W-:Y:S01]  /*46a0*/  @P0 FADD.FTZ R21, R21, R11 ;  /* 0x0000000b15150221 */ /* 0x000fe20000010000 */
[C---:B------:R-:W-:Y:S01]  /*46b0*/  ISETP.GT.U32.AND P0, PT, R0.reuse, 0x120, PT ;  /* 0x000001200000780c */ /* 0x040fe20003f04070 */
        /* <DEDUP_REMOVED lines=8> */
[C---:B------:R-:W-:Y:S01]  /*4740*/  ISETP.GT.U32.AND P0, PT, R0.reuse, 0x1a0, PT ;  /* 0x000001a00000780c */ /* 0x040fe20003f04070 */
[----:B------:R-:W3:Y:S02]  /*4750*/  LDS.128 R16, [R20+0x270] ;  /* 0x0002700014107984 */ /* 0x000ee40000000c00 */
[----:B0-----:R-:W-:Y:S01]  /*4760*/  @P5 FADD.FTZ R21, R21, R4 ;  /* 0x0000000415155221 */ /* 0x001fe20000010000 */
[----:B------:R-:W-:-:S03]  /*4770*/  ISETP.GT.U32.AND P5, PT, R0, 0x1c0, PT ;  /* 0x000001c00000780c */ /* 0x000fc60003fa4070 */
[----:B------:R-:W-:Y:S01]  /*4780*/  @P4 FADD.FTZ R21, R21, R5 ;  /* 0x0000000515154221 */ /* 0x000fe20000010000 */
[----:B------:R-:W-:-:S03]  /*4790*/  ISETP.GT.U32.AND P4, PT, R0, 0x1e0, PT ;  /* 0x000001e00000780c */ /* 0x000fc60003f84070 */
[----:B------:R-:W-:Y:S01]  /*47a0*/  @P3 FADD.FTZ R21, R21, R6 ;  /* 0x0000000615153221 */ /* 0x000fe20000010000 */
[----:B------:R-:W-:-:S03]  /*47b0*/  ISETP.GT.U32.AND P3, PT, R0, 0x200, PT ;  /* 0x000002000000780c */ /* 0x000fc60003f64070 */
[----:B------:R-:W-:Y:S01]  /*47c0*/  @P0 FADD.FTZ R21, R21, R7 ;  /* 0x0000000715150221 */ /* 0x000fe20000010000 */
[C---:B------:R-:W-:Y:S01]  /*47d0*/  ISETP.GT.U32.AND P0, PT, R0.reuse, 0x220, PT ;  /* 0x000002200000780c */ /* 0x040fe20003f04070 */
        /* <DEDUP_REMOVED lines=12> */
[C---:B------:R-:W-:Y:S01]  /*48a0*/  ISETP.GT.U32.AND P4, PT, R0.reuse, 0x2c0, PT ;  /* 0x000002c00000780c */ /* 0x040fe20003f84070 */
[----:B------:R-:W1:Y:S02]  /*48b0*/  LDS.64 R8, [R20+0x290] ;  /* 0x0002900014087984 */ /* 0x000e640000000a00 */
[----:B------:R-:W-:Y:S01]  /*48c0*/  @P3 FADD.FTZ R21, R21, R10 ;  /* 0x0000000a15153221 */ /* 0x000fe20000010000 */
[----:B------:R-:W-:-:S03]  /*48d0*/  ISETP.GT.U32.AND P3, PT, R0, 0x300, PT ;  /* 0x000003000000780c */ /* 0x000fc60003f64070 */
[----:B------:R-:W-:Y:S01]  /*48e0*/  @P0 FADD.FTZ R21, R21, R11 ;  /* 0x0000000b15150221 */ /* 0x000fe20000010000 */
[----:B------:R-:W-:-:S05]  /*48f0*/  ISETP.GT.U32.AND P0, PT, R0, 0x320, PT ;  /* 0x000003200000780c */ /* 0x000fca0003f04070 */
[----:B---3--:R-:W-:Y:S01]  /*4900*/  @P4 FADD.FTZ R21, R21, R16 ;  /* 0x0000001015154221 */ /* 0x008fe20000010000 */
[----:B------:R-:W-:-:S03]  /*4910*/  ISETP.GT.U32.AND P4, PT, R0, 0x340, PT ;  /* 0x000003400000780c */ /* 0x000fc60003f84070 */
[----:B------:R-:W-:Y:S01]  /*4920*/  @P5 FADD.FTZ R21, R21, R17 ;  /* 0x0000001115155221 */ /* 0x000fe20000010000 */
[----:B------:R-:W-:-:S03]  /*4930*/  ISETP.GT.U32.AND P5, PT, R0, 0x360, PT ;  /* 0x000003600000780c */ /* 0x000fc60003fa4070 */
[----:B------:R-:W-:Y:S01]  /*4940*/  @P3 FADD.FTZ R21, R21, R18 ;  /* 0x0000001215153221 */ /* 0x000fe20000010000 */
[----:B------:R-:W-:-:S03]  /*4950*/  ISETP.GT.U32.AND P3, PT, R0, 0x380, PT ;  /* 0x000003800000780c */ /* 0x000fc60003f64070 */
[----:B------:R-:W-:Y:S01]  /*4960*/  @P0 FADD.FTZ R21, R21, R19 ;  /* 0x0000001315150221 */ /* 0x000fe20000010000 */
[----:B------:R-:W-:-:S03]  /*4970*/  ISETP.GT.U32.AND P0, PT, R0, 0x3a0, PT ;  /* 0x000003a00000780c */ /* 0x000fc60003f04070 */
[----:B0-----:R-:W-:Y:S01]  /*4980*/  @P4 FADD.FTZ R21, R21, R4 ;  /* 0x0000000415154221 */ /* 0x001fe20000010000 */
[----:B------:R-:W-:-:S03]  /*4990*/  ISETP.GT.U32.AND P4, PT, R0, 0x3c0, PT ;  /* 0x000003c00000780c */ /* 0x000fc60003f84070 */
[----:B------:R-:W-:Y:S01]  /*49a0*/  @P5 FADD.FTZ R21, R21, R5 ;  /* 0x0000000515155221 */ /* 0x000fe20000010000 */
[----:B------:R-:W-:-:S03]  /*49b0*/  ISETP.GT.U32.AND P5, PT, R0, 0x3e0, PT ;  /* 0x000003e00000780c */ /* 0x000fc60003fa4070 */
[----:B------:R-:W-:-:S04]  /*49c0*/  @P3 FADD.FTZ R21, R21, R6 ;  /* 0x0000000615153221 */ /* 0x000fc80000010000 */
[----:B------:R-:W-:-:S04]  /*49d0*/  @P0 FADD.FTZ R21, R21, R7 ;  /* 0x0000000715150221 */ /* 0x000fc80000010000 */
[----:B-1----:R-:W-:-:S04]  /*49e0*/  @P4 FADD.FTZ R21, R21, R8 ;  /* 0x0000000815154221 */ /* 0x002fc80000010000 */
[----:B------:R-:W-:-:S07]  /*49f0*/  @P5 FADD.FTZ R21, R21, R9 ;  /* 0x0000000915155221 */ /* 0x000fce0000010000 */
.L_x_22:
[----:B------:R-:W-:Y:S01]  /*4a00*/  I2FP.F32.S32 R4, UR8 ;  /* 0x0000000800047c45 */ /* 0x000fe20008201400 */
[----:B------:R-:W0:Y:S01]  /*4a10*/  LDCU UR9, c[0x0][0x3a8] ;  /* 0x00007500ff0977ac */ /* 0x000e220008000800 */
[----:B------:R-:W-:-:S04]  /*4a20*/  PLOP3.LUT P0, PT, PT, PT, PT, 0x80, 0x8 ;  /* 0x000000000008781c */ /* 0x000fc80003f0f070 */
[----:B------:R-:W0:Y:S02]  /*4a30*/  MUFU.RCP R4, R4 ;  /* 0x0000000400047308 */ /* 0x000e240000001000 */
[----:B0-----:R-:W-:-:S06]  /*4a40*/  FFMA.FTZ R21, R4, R21, UR9 ;  /* 0x0000000904157e23 */ /* 0x001fcc0008010015 */
[----:B------:R-:W0:Y:S02]  /*4a50*/  MUFU.RSQ R21, R21 ;  /* 0x0000001500157308 */ /* 0x000e240000001400 */
[----:B0-----:R2:W-:Y:S02]  /*4a60*/  STS [R20+0x29c], R21 ;  /* 0x00029c1514007388 */ /* 0x0015e40000000800 */
.L_x_21:
[----:B------:R-:W-:Y:S05]  /*4a70*/  BSYNC.RECONVERGENT B0 ;  /* 0x0000000000007941 */ /* 0x000fea0003800200 */
.L_x_19:
[----:B------:R-:W0:Y:S01]  /*4a80*/  S2R R9, SR_CgaCtaId ;  /* 0x0000000000097919 */ /* 0x000e220000008800 */
[----:B------:R-:W-:Y:S01]  /*4a90*/  BAR.SYNC.DEFER_BLOCKING 0x0 ;  /* 0x0000000000007b1d */ /* 0x000fe20000010000 */
[----:B------:R-:W-:Y:S01]  /*4aa0*/  ISETP.GE.U32.AND P3, PT, R3, UR8, PT ;  /* 0x0000000803007c0c */ /* 0x000fe2000bf66070 */
[----:B------:R-:W-:Y:S01]  /*4ab0*/  IMAD.MOV.U32 R14, RZ, RZ, RZ ;  /* 0x000000ffff0e7224 */ /* 0x000fe200078e00ff */
[----:B------:R-:W-:-:S03]  /*4ac0*/  MOV R8, 0x400 ;  /* 0x0000040000087802 */ /* 0x000fc60000000f00 */
[----:B------:R-:W3:Y:S01]  /*4ad0*/  LDCU.64 UR10, c[0x0][0x390] ;  /* 0x00007200ff0a77ac */ /* 0x000ee20008000a00 */
[----:B------:R-:W-:Y:S01]  /*4ae0*/  BSSY.RECONVERGENT B0, `(.L_x_23) ;  /* 0x000001b000007945 */ /* 0x000fe20003800200 */
[----:B0-----:R-:W-:-:S05]  /*4af0*/  LEA R4, R9, R8, 0x18 ;  /* 0x0000000809047211 */ /* 0x001fca00078ec0ff */
[----:B------:R0:W4:Y:S01]  /*4b00*/  LDS R5, [R4+0x29c] ;  /* 0x00029c0004057984 */ /* 0x0001220000000800 */
[----:B------:R-:W-:Y:S06]  /*4b10*/  BAR.SYNC.DEFER_BLOCKING 0x0 ;  /* 0x0000000000007b1d */ /* 0x000fec0000010000 */
[----:B---3--:R-:W-:Y:S05]  /*4b20*/  @P3 BRA `(.L_x_24) ;  /* 0x0000000000583947 */ /* 0x008fea0003800000 */
[----:B-1----:R-:W1:Y:S01]  /*4b30*/  LDC.64 R6, c[0x0][0x398] ;  /* 0x0000e600ff067b82 */ /* 0x002e620000000a00 */
[----:B------:R-:W-:Y:S02]  /*4b40*/  IMAD.MOV.U32 R14, RZ, RZ, RZ ;  /* 0x000000ffff0e7224 */ /* 0x000fe400078e00ff */
[----:B------:R-:W-:-:S07]  /*4b50*/  IMAD.MOV.U32 R15, RZ, RZ, R3 ;  /* 0x000000ffff0f7224 */ /* 0x000fce00078e0003 */
.L_x_25:
[----:B------:R-:W-:-:S05]  /*4b60*/  IADD3 R10, P3, PT, R15, UR4, RZ ;  /* 0x000000040f0a7c10 */ /* 0x000fca000ff7e0ff */
[----:B------:R-:W-:Y:S01]  /*4b70*/  IMAD.X R11, RZ, RZ, UR7, P3 ;  /* 0x00000007ff0b7e24 */ /* 0x000fe200098e06ff */
[----:B------:R-:W-:-:S04]  /*4b80*/  LEA R12, P3, R10, UR10, 0x1 ;  /* 0x0000000a0a0c7c11 */ /* 0x000fc8000f8608ff */
[----:B------:R-:W-:-:S05]  /*4b90*/  LEA.HI.X R13, R10, UR11, R11, 0x1, P3 ;  /* 0x0000000b0a0d7c11 */ /* 0x000fca00098f0c0b */
[----:B------:R-:W3:Y:S01]  /*4ba0*/  LDG.E.U16.CONSTANT R12, desc[UR12][R12.64] ;  /* 0x0000000c0c0c7981 */ /* 0x000ee2000c1e9500 */
[----:B-1----:R-:W-:-:S06]  /*4bb0*/  IMAD.WIDE.U32 R10, R15, 0x2, R6 ;  /* 0x000000020f0a7825 */ /* 0x002fcc00078e0006 */
[----:B------:R-:W5:Y:S01]  /*4bc0*/  LDG.E.U16.CONSTANT R10, desc[UR12][R10.64] ;  /* 0x0000000c0a0a7981 */ /* 0x000f62000c1e9500 */
[----:B------:R-:W-:-:S05]  /*4bd0*/  IMAD.IADD R15, R0, 0x1, R15 ;  /* 0x00000001000f7824 */ /* 0x000fca00078e020f */
[----:B------:R-:W-:Y:S01]  /*4be0*/  ISETP.GE.U32.AND P3, PT, R15, UR8, PT ;  /* 0x000000080f007c0c */ /* 0x000fe2000bf66070 */
[----:B---3--:R-:W-:-:S04]  /*4bf0*/  IMAD.U32 R16, R12, 0x10000, RZ ;  /* 0x000100000c107824 */ /* 0x008fc800078e00ff */
[----:B----4-:R-:W-:Y:S01]  /*4c00*/  FMUL.FTZ R16, R5, R16 ;  /* 0x0000001005107220 */ /* 0x010fe20000410000 */
[----:B-----5:R-:W-:-:S05]  /*4c10*/  IMAD.U32 R18, R10, 0x10000, RZ ;  /* 0x000100000a127824 */ /* 0x020fca00078e00ff */
[----:B------:R-:W1:Y:S02]  /*4c20*/  F2F.BF16.F32 R16, R16 ;  /* 0x0000001000107304 */ /* 0x000e640000202000 */
[----:B-1----:R-:W-:-:S04]  /*4c30*/  IMAD.U32 R17, R16, 0x10000, RZ ;  /* 0x0001000010117824 */ /* 0x002fc800078e00ff */
[----:B------:R-:W-:-:S06]  /*4c40*/  FMUL.FTZ R17, R17, R18 ;  /* 0x0000001211117220 */ /* 0x000fcc0000410000 */
[----:B------:R-:W1:Y:S02]  /*4c50*/  F2F.BF16.F32 R17, R17 ;  /* 0x0000001100117304 */ /* 0x000e640000202000 */
[----:B-1----:R-:W-:-:S05]  /*4c60*/  IMAD.U32 R13, R17, 0x10000, RZ ;  /* 0x00010000110d7824 */ /* 0x002fca00078e00ff */
[----:B------:R-:W-:Y:S01]  /*4c70*/  FMNMX.FTZ R14, |R13|, R14, !PT ;  /* 0x0000000e0d0e7209 */ /* 0x000fe20007810200 */
[----:B------:R-:W-:Y:S06]  /*4c80*/  @!P3 BRA `(.L_x_25) ;  /* 0xfffffffc00b4b947 */ /* 0x000fec000383ffff */
.L_x_24:
[----:B------:R-:W-:Y:S05]  /*4c90*/  BSYNC.RECONVERGENT B0 ;  /* 0x0000000000007941 */ /* 0x000fea0003800200 */
.L_x_23:
[----:B------:R-:W-:Y:S01]  /*4ca0*/  BSSY.RECONVERGENT B0, `(.L_x_26) ;  /* 0x0000105000007945 */ /* 0x000fe20003800200 */
[----:B------:R-:W-:-:S03]  /*4cb0*/  IMAD.MOV.U32 R11, RZ, RZ, R14 ;  /* 0x000000ffff0b7224 */ /* 0x000fc600078e000e */
[----:B------:R-:W-:Y:S05]  /*4cc0*/  @!P1 BRA `(.L_x_27) ;  /* 0x0000000400989947 */ /* 0x000fea0003800000 */
[----:B-1----:R-:W1:Y:S01]  /*4cd0*/  SHFL.DOWN PT, R6, R11, 0x1, 0x1f ;  /* 0x08201f000b067f89 */ /* 0x002e6200000e0000 */
[----:B------:R-:W-:Y:S01]  /*4ce0*/  ISETP.GT.AND P3, PT, R2, 0x1e, PT ;  /* 0x0000001e0200780c */ /* 0x000fe20003f64270 */
[----:B------:R-:W-:Y:S01]  /*4cf0*/  @!P2 VIADD R8, R8, 0xa8 ;  /* 0x000000a80808a836 */ /* 0x000fe20000000000 */
[----:B------:R-:W-:-:S04]  /*4d00*/  @!P2 SHF.R.U32.HI R10, RZ, 0x3, R3 ;  /* 0x00000003ff0aa819 */ /* 0x000fc80000011603 */
[----:B------:R-:W-:Y:S02]  /*4d10*/  @!P2 LEA R8, R9, R8, 0x18 ;  /* 0x000000080908a211 */ /* 0x000fe400078ec0ff */
[----:B------:R-:W-:-:S05]  /*4d20*/  @!P2 LOP3.LUT R9, R10, 0x7c, RZ, 0xc0, !PT ;  /* 0x0000007c0a09a812 */ /* 0x000fca00078ec0ff */
[----:B------:R-:W-:Y:S01]  /*4d30*/  @!P2 IMAD.IADD R8, R9, 0x1, R8 ;  /* 0x000000010908a824 */ /* 0x000fe200078e0208 */
[----:B-1----:R-:W-:-:S04]  /*4d40*/  FSETP.GEU.FTZ.AND P1, PT, R11, R6, PT ;  /* 0x000000060b00720b */ /* 0x002fc80003f3e000 */
[----:B------:R-:W-:-:S04]  /*4d50*/  FSEL R6, R6, R11, !P1 ;  /* 0x0000000b06067208 */ /* 0x000fc80004800000 */
[----:B------:R-:W-:Y:S02]  /*4d60*/  FSEL R6, R11, R6, P3 ;  /* 0x000000060b067208 */ /* 0x000fe40001800000 */
[----:B------:R-:W-:-:S03]  /*4d70*/  ISETP.GT.AND P3, PT, R2, 0x1d, PT ;  /* 0x0000001d0200780c */ /* 0x000fc60003f64270 */
[----:B------:R-:W1:Y:S02]  /*4d80*/  SHFL.DOWN PT, R7, R6, 0x2, 0x1f ;  /* 0x08401f0006077f89 */ /* 0x000e6400000e0000 */
[----:B-1----:R-:W-:-:S08]  /*4d90*/  FSETP.GEU.FTZ.AND P1, PT, R6, R7, PT ;  /* 0x000000070600720b */ /* 0x002fd00003f3e000 */
[----:B------:R-:W-:Y:S02]  /*4da0*/  @!P3 FSEL R6, R7, R6, !P1 ;  /* 0x000000060706b208 */ /* 0x000fe40004800000 */
[----:B------:R-:W-:-:S03]  /*4db0*/  ISETP.GT.AND P3, PT, R2, 0x1b, PT ;  /* 0x0000001b0200780c */ /* 0x000fc60003f64270 */
[----:B------:R-:W1:Y:S02]  /*4dc0*/  SHFL.DOWN PT, R7, R6, 0x4, 0x1f ;  /* 0x08801f0006077f89 */ /* 0x000e6400000e0000 */
[----:B-1----:R-:W-:-:S08]  /*4dd0*/  FSETP.GEU.FTZ.AND P1, PT, R6, R7, PT ;  /* 0x000000070600720b */ /* 0x002fd00003f3e000 */
[----:B------:R-:W-:Y:S02]  /*4de0*/  @!P3 FSEL R6, R7, R6, !P1 ;  /* 0x000000060706b208 */ /* 0x000fe40004800000 */
[----:B------:R-:W-:-:S03]  /*4df0*/  ISETP.GT.AND P3, PT, R2, 0x17, PT ;  /* 0x000000170200780c */ /* 0x000fc60003f64270 */
[----:B------:R-:W1:Y:S02]  /*4e00*/  SHFL.DOWN PT, R7, R6, 0x8, 0x1f ;  /* 0x09001f0006077f89 */ /* 0x000e6400000e0000 */
[----:B-1----:R-:W-:-:S08]  /*4e10*/  FSETP.GEU.FTZ.AND P1, PT, R6, R7, PT ;  /* 0x000000070600720b */ /* 0x002fd00003f3e000 */
        /* <DEDUP_REMOVED lines=9> */
[----:B------:R-:W1:Y:S04]  /*4eb0*/  LDS R2, [R4+0xcc] ;  /* 0x0000cc0004027984 */ /* 0x000e680000000800 */
[----:B---3--:R-:W3:Y:S04]  /*4ec0*/  LDS.128 R8, [R4+0xd0] ;  /* 0x0000d00004087984 */ /* 0x008ee80000000c00 */
[----:B------:R-:W5:Y:S01]  /*4ed0*/  LDS.128 R16, [R4+0xe0] ;  /* 0x0000e00004107984 */ /* 0x000f620000000c00 */
[----:B-1----:R-:W-:-:S04]  /*4ee0*/  FSETP.GEU.FTZ.AND P0, PT, R13, R2, PT ;  /* 0x000000020d00720b */ /* 0x002fc80003f1e000 */
[----:B------:R-:W-:Y:S02]  /*4ef0*/  FSEL R7, R2, R13, !P0 ;  /* 0x0000000d02077208 */ /* 0x000fe40004000000 */
[----:B------:R-:W1:Y:S02]  /*4f00*/  LDS.128 R12, [R4+0xf0] ;  /* 0x0000f000040c7984 */ /* 0x000e640000000c00 */
[----:B---3--:R-:W-:-:S04]  /*4f10*/  FSETP.GEU.FTZ.AND P0, PT, R7, R8, PT ;  /* 0x000000080700720b */ /* 0x008fc80003f1e000 */
[----:B------:R-:W-:Y:S02]  /*4f20*/  FSEL R8, R8, R7, !P0 ;  /* 0x0000000708087208 */ /* 0x000fe40004000000 */
[----:B------:R-:W-:Y:S02]  /*4f30*/  LDS.64 R6, [R4+0x140] ;  /* 0x0001400004067984 */ /* 0x000fe40000000a00 */
[----:B------:R-:W-:-:S04]  /*4f40*/  FSETP.GEU.FTZ.AND P0, PT, R8, R9, PT ;  /* 0x000000090800720b */ /* 0x000fc80003f1e000 */
[----:B------:R-:W-:-:S04]  /*4f50*/  FSEL R9, R9, R8, !P0 ;  /* 0x0000000809097208 */ /* 0x000fc80004000000 */
[----:B------:R-:W-:-:S04]  /*4f60*/  FSETP.GEU.FTZ.AND P0, PT, R9, R10, PT ;  /* 0x0000000a0900720b */ /* 0x000fc80003f1e000 */
[----:B------:R-:W-:-:S04]  /*4f70*/  FSEL R10, R10, R9, !P0 ;  /* 0x000000090a0a7208 */ /* 0x000fc80004000000 */
[----:B------:R-:W-:-:S04]  /*4f80*/  FSETP.GEU.FTZ.AND P0, PT, R10, R11, PT ;  /* 0x0000000b0a00720b */ /* 0x000fc80003f1e000 */
[----:B------:R-:W-:-:S04]  /*4f90*/  FSEL R11, R11, R10, !P0 ;  /* 0x0000000a0b0b7208 */ /* 0x000fc80004000000 */
[----:B-----5:R-:W-:-:S04]  /*4fa0*/  FSETP.GEU.FTZ.AND P0, PT, R11, R16, PT ;  /* 0x000000100b00720b */ /* 0x020fc80003f1e000 */
[----:B------:R-:W-:Y:S02]  /*4fb0*/  FSEL R16, R16, R11, !P0 ;  /* 0x0000000b10107208 */ /* 0x000fe40004000000 */
[----:B------:R-:W3:Y:S02]  /*4fc0*/  LDS.128 R8, [R4+0x100] ;  /* 0x0001000004087984 */ /* 0x000ee40000000c00 */
        /* <DEDUP_REMOVED lines=15> */
[----:B---3--:R-:W-:-:S04]  /*50c0*/  FSETP.GEU.FTZ.AND P0, PT, R15, R8, PT ;  /* 0x000000080f00720b */ /* 0x008fc80003f1e000 */
        /* <DEDUP_REMOVED lines=18> */
[----:B------:R-:W-:-:S04]  /*51f0*/  FSEL R12, R12, R19, !P0 ;  /* 0x000000130c0c7208 */ /* 0x000fc80004000000 */
        /* <DEDUP_REMOVED lines=19> */
.L_x_27:
[----:B-1----:R-:W-:Y:S01]  /*5330*/  LOP3.LUT R6, R3, 0x3e0, RZ, 0xc0, !PT ;  /* 0x000003e003067812 */ /* 0x002fe200078ec0ff */
[----:B------:R-:W-:-:S03]  /*5340*/  @!P2 VIADD R8, R8, 0xa8 ;  /* 0x000000a80808a836 */ /* 0x000fc60000000000 */
[----:B------:R-:W-:Y:S01]  /*5350*/  LOP3.LUT R13, RZ, R6, RZ, 0x33, !PT ;  /* 0x00000006ff0d7212 */ /* 0x000fe200078e33ff */
[----:B------:R-:W-:Y:S01]  /*5360*/  VIADD R7, R6, 0x20 ;  /* 0x0000002006077836 */ /* 0x000fe20000000000 */
[----:B------:R-:W-:-:S03]  /*5370*/  @!P2 LEA R9, R9, R8, 0x18 ;  /* 0x000000080909a211 */ /* 0x000fc600078ec0ff */
[----:B------:R-:W-:Y:S01]  /*5380*/  IMAD.IADD R13, R13, 0x1, R0 ;  /* 0x000000010d0d7824 */ /* 0x000fe200078e0200 */
[----:B------:R-:W-:Y:S01]  /*5390*/  ISETP.GT.U32.AND P1, PT, R7, R0, PT ;  /* 0x000000000700720c */ /* 0x000fe20003f24070 */
[----:B------:R-:W-:-:S03]  /*53a0*/  VIADD R7, R2, 0x2 ;  /* 0x0000000202077836 */ /* 0x000fc60000000000 */
[----:B------:R-:W-:-:S04]  /*53b0*/  SEL R10, R13, 0x1f, P1 ;  /* 0x0000001f0d0a7807 */ /* 0x000fc80000800000 */
[----:B------:R-:W-:Y:S01]  /*53c0*/  ISETP.GE.AND P1, PT, R2, R10, PT ;  /* 0x0000000a0200720c */ /* 0x000fe20003f26270 */
[----:B------:R-:W1:Y:S02]  /*53d0*/  SHFL.DOWN PT, R6, R11, 0x1, R10 ;  /* 0x082000000b067989 */ /* 0x000e6400000e000a */
[----:B-1----:R-:W-:-:S10]  /*53e0*/  FSETP.GEU.FTZ.AND P3, PT, R11, R6, PT ;  /* 0x000000060b00720b */ /* 0x002fd40003f7e000 */
[----:B------:R-:W-:Y:S02]  /*53f0*/  @!P1 FSEL R11, R6, R11, !P3 ;  /* 0x0000000b060b9208 */ /* 0x000fe40005800000 */
[----:B------:R-:W-:Y:S01]  /*5400*/  ISETP.GT.AND P1, PT, R7, R10, PT ;  /* 0x0000000a0700720c */ /* 0x000fe20003f24270 */
[----:B------:R-:W-:Y:S02]  /*5410*/  VIADD R7, R2, 0x4 ;  /* 0x0000000402077836 */ /* 0x000fe40000000000 */
[----:B------:R-:W1:Y:S02]  /*5420*/  SHFL.DOWN PT, R6, R11, 0x2, R10 ;  /* 0x084000000b067989 */ /* 0x000e6400000e000a */
[----:B-1----:R-:W-:-:S08]  /*5430*/  FSETP.GEU.FTZ.AND P3, PT, R11, R6, PT ;  /* 0x000000060b00720b */ /* 0x002fd00003f7e000 */
[----:B------:R-:W-:Y:S02]  /*5440*/  @!P1 FSEL R11, R6, R11, !P3 ;  /* 0x0000000b060b9208 */ /* 0x000fe40005800000 */
[----:B------:R-:W-:Y:S01]  /*5450*/  ISETP.GT.AND P1, PT, R7, R10, PT ;  /* 0x0000000a0700720c */ /* 0x000fe20003f24270 */
[----:B------:R-:W-:Y:S02]  /*5460*/  VIADD R7, R2, 0x8 ;  /* 0x0000000802077836 */ /* 0x000fe40000000000 */
[----:B------:R-:W1:Y:S02]  /*5470*/  SHFL.DOWN PT, R6, R11, 0x4, R10 ;  /* 0x088000000b067989 */ /* 0x000e6400000e000a */
[----:B-1----:R-:W-:-:S08]  /*5480*/  FSETP.GEU.FTZ.AND P3, PT, R11, R6, PT ;  /* 0x000000060b00720b */ /* 0x002fd00003f7e000 */
[----:B------:R-:W-:Y:S02]  /*5490*/  @!P1 FSEL R11, R6, R11, !P3 ;  /* 0x0000000b060b9208 */ /* 0x000fe40005800000 */
[----:B------:R-:W-:Y:S01]  /*54a0*/  ISETP.GT.AND P1, PT, R7, R10, PT ;  /* 0x0000000a0700720c */ /* 0x000fe20003f24270 */
[----:B------:R-:W-:Y:S01]  /*54b0*/  VIADD R7, R2, 0x10 ;  /* 0x0000001002077836 */ /* 0x000fe20000000000 */
[----:B------:R-:W-:Y:S01]  /*54c0*/  @!P2 SHF.R.U32.HI R2, RZ, 0x3, R3 ;  /* 0x00000003ff02a819 */ /* 0x000fe20000011603 */
[----:B------:R-:W1:Y:S03]  /*54d0*/  SHFL.DOWN PT, R6, R11, 0x8, R10 ;  /* 0x090000000b067989 */ /* 0x000e6600000e000a */
[----:B------:R-:W-:-:S05]  /*54e0*/  @!P2 LOP3.LUT R2, R2, 0x7c, RZ, 0xc0, !PT ;  /* 0x0000007c0202a812 */ /* 0x000fca00078ec0ff */
[----:B------:R-:W-:Y:S01]  /*54f0*/  @!P2 IMAD.IADD R9, R2, 0x1, R9 ;  /* 0x000000010209a824 */ /* 0x000fe200078e0209 */
[----:B-1----:R-:W-:-:S04]  /*5500*/  FSETP.GEU.FTZ.AND P3, PT, R11, R6, PT ;  /* 0x000000060b00720b */ /* 0x002fc80003f7e000 */
[----:B------:R-:W-:Y:S02]  /*5510*/  @!P1 FSEL R11, R6, R11, !P3 ;  /* 0x0000000b060b9208 */ /* 0x000fe40005800000 */
[----:B------:R-:W-:-:S03]  /*5520*/  ISETP.GT.AND P1, PT, R7, R10, PT ;  /* 0x0000000a0700720c */ /* 0x000fc60003f24270 */
[----:B------:R-:W1:Y:S02]  /*5530*/  SHFL.DOWN PT, R6, R11, 0x10, R10 ;  /* 0x0a0000000b067989 */ /* 0x000e6400000e000a */
[----:B-1----:R-:W-:-:S08]  /*5540*/  FSETP.GEU.FTZ.AND P3, PT, R11, R6, PT ;  /* 0x000000060b00720b */ /* 0x002fd00003f7e000 */
[----:B------:R-:W-:-:S05]  /*5550*/  @!P1 FSEL R11, R6, R11, !P3 ;  /* 0x0000000b060b9208 */ /* 0x000fca0005800000 */
[----:B------:R-:W-:-:S05]  /*5560*/  IMAD.MOV.U32 R2, RZ, RZ, R11 ;  /* 0x000000ffff027224 */ /* 0x000fca00078e000b */
[----:B------:R1:W-:Y:S01]  /*5570*/  @!P2 STS [R9+0x20], R2 ;  /* 0x000020020900a388 */ /* 0x0003e20000000800 */
[----:B------:R-:W-:Y:S06]  /*5580*/  BAR.SYNC.DEFER_BLOCKING 0x0 ;  /* 0x0000000000007b1d */ /* 0x000fec0000010000 */
[----:B------:R-:W-:Y:S05]  /*5590*/  @!P0 BRA `(.L_x_28) ;  /* 0x0000000400d48947 */ /* 0x000fea0003800000 */
[----:B------:R-:W3:Y:S01]  /*55a0*/  LDS R7, [R4+0xcc] ;  /* 0x0000cc0004077984 */ /* 0x000ee20000000800 */
[C---:B------:R-:W-:Y:S02]  /*55b0*/  ISETP.GT.U32.AND P1, PT, R0.reuse, 0x20, PT ;  /* 0x000000200000780c */ /* 0x040fe40003f24070 */
[----:B------:R-:W-:Y:S01]  /*55c0*/  ISETP.GT.U32.AND P2, PT, R0, 0x40, PT ;  /* 0x000000400000780c */ /* 0x000fe20003f44070 */
[----:B-1----:R-:W1:Y:S04]  /*55d0*/  LDS.128 R8, [R4+0xd0] ;  /* 0x0000d00004087984 */ /* 0x002e680000000c00 */
[----:B------:R-:W5:Y:S04]  /*55e0*/  LDS.128 R16, [R4+0xe0] ;  /* 0x0000e00004107984 */ /* 0x000f680000000c00 */
[----:B------:R-:W0:Y:S01]  /*55f0*/  LDS.128 R12, [R4+0xf0] ;  /* 0x0000f000040c7984 */ /* 0x000e220000000c00 */
[----:B---3--:R-:W-:-:S04]  /*5600*/  FSETP.GEU.FTZ.AND P0, PT, R2, R7, PT ;  /* 0x000000070200720b */ /* 0x008fc80003f1e000 */
[----:B------:R-:W-:Y:S02]  /*5610*/  @P1 FSEL R2, R7, R2, !P0 ;  /* 0x0000000207021208 */ /* 0x000fe40004000000 */
[----:B------:R-:W-:Y:S01]  /*5620*/  ISETP.GT.U32.AND P1, PT, R0, 0x60, PT ;  /* 0x000000600000780c */ /* 0x000fe20003f24070 */
[----:B------:R-:W-:Y:S01]  /*5630*/  LDS.64 R6, [R4+0x140] ;  /* 0x0001400004067984 */ /* 0x000fe20000000a00 */
        /* <DEDUP_REMOVED lines=13> */
[----:B-----5:R-:W-:-:S04]  /*5710*/  FSETP.GEU.FTZ.AND P0, PT, R2, R16, PT ;  /* 0x000000100200720b */ /* 0x020fc80003f1e000 */
        /* <DEDUP_REMOVED lines=12> */
[----:B0-----:R-:W-:-:S04]  /*57e0*/  FSETP.GEU.FTZ.AND P0, PT, R2, R12, PT ;  /* 0x0000000c0200720b */ /* 0x001fc80003f1e000 */
        /* <DEDUP_REMOVED lines=11> */
[----:B------:R-:W0:Y:S01]  /*58a0*/  LDS.128 R12, [R4+0x120] ;  /* 0x00012000040c7984 */ /* 0x000e220000000c00 */
        /* <DEDUP_REMOVED lines=53> */
.L_x_29:
[----:B------:R-:W1:Y:S02]  /*5c00*/  LDCU.64 UR10, c[0x0][0x3a0] ;  /* 0x00007400ff0a77ac */ /* 0x000e640008000a00 */
[----:B-1----:R-:W-:-:S04]  /*5c10*/  ISETP.NE.U32.AND P0, PT, RZ, UR10, PT ;  /* 0x0000000aff007c0c */ /* 0x002fc8000bf05070 */
[----:B------:R-:W-:Y:S01]  /*5c20*/  ISETP.NE.AND.EX P0, PT, RZ, UR11, PT, P0 ;  /* 0x0000000bff007c0c */ /* 0x000fe2000bf05300 */
[----:B------:R-:W1:-:S12]  /*5c30*/  LDCU.64 UR10, c[0x0][0x388] ;  /* 0x00007100ff0a77ac */ /* 0x000e580008000a00 */
[----:B------:R-:W3:Y:S02]  /*5c40*/  @P0 LDC.64 R6, c[0x0][0x3a0] ;  /* 0x0000e800ff060b82 */ /* 0x000ee40000000a00 */
[----:B---3--:R-:W3:Y:S01]  /*5c50*/  @P0 LDG.E R7, desc[UR12][R6.64] ;  /* 0x0000000c06070981 */ /* 0x008ee2000c1e1900 */
[----:B-1----:R-:W-:-:S04]  /*5c60*/  ULEA UR10, UP0, UR6, UR10, 0x2 ;  /* 0x0000000a060a7291 */ /* 0x002fc8000f8010ff */
[----:B------:R-:W-:Y:S02]  /*5c70*/  ULEA.HI.X UR11, UR6, UR11, URZ, 0x2, UP0 ;  /* 0x0000000b060b7291 */ /* 0x000fe400080f14ff */
[----:B------:R-:W-:-:S04]  /*5c80*/  IMAD.U32 R8, RZ, RZ, UR10 ;  /* 0x0000000aff087e24 */ /* 0x000fc8000f8e00ff */
[----:B------:R-:W-:Y:S01]  /*5c90*/  IMAD.U32 R9, RZ, RZ, UR11 ;  /* 0x0000000bff097e24 */ /* 0x000fe2000f8e00ff */
[----:B---3--:R-:W-:-:S05]  /*5ca0*/  @P0 FMNMX.FTZ R2, R2, R7, PT ;  /* 0x0000000702020209 */ /* 0x008fca0003810000 */
[----:B------:R-:W-:-:S05]  /*5cb0*/  FMUL.FTZ R2, R2, 0.0078740157186985015869 ;  /* 0x3c01020402027820 */ /* 0x000fca0000410000 */
[----:B------:R-:W-:-:S05]  /*5cc0*/  FMNMX.FTZ R11, R2, 1.1920928955078125e-07, !PT ;  /* 0x34000000020b7809 */ /* 0x000fca0007810000 */
[----:B------:R1:W-:Y:S04]  /*5cd0*/  STG.E desc[UR12][R8.64], R11 ;  /* 0x0000000b08007986 */ /* 0x0003e8000c10190c */
[----:B------:R1:W-:Y:S02]  /*5ce0*/  STS [R4+0x14c], R11 ;  /* 0x00014c0b04007388 */ /* 0x0003e40000000800 */
.L_x_28:
[----:B------:R-:W-:Y:S05]  /*5cf0*/  BSYNC.RECONVERGENT B0 ;  /* 0x0000000000007941 */ /* 0x000fea0003800200 */
.L_x_26:
[----:B------:R-:W-:Y:S01]  /*5d00*/  BAR.SYNC.DEFER_BLOCKING 0x0 ;  /* 0x0000000000007b1d */ /* 0x000fe20000010000 */
[----:B------:R-:W-:-:S13]  /*5d10*/  ISETP.GE.U32.AND P0, PT, R3, UR8, PT ;  /* 0x0000000803007c0c */ /* 0x000fda000bf06070 */
[----:B------:R-:W-:Y:S05]  /*5d20*/  @P0 EXIT ;  /* 0x000000000000094d */ /* 0x000fea0003800000 */
[----:B01----:R-:W0:Y:S01]  /*5d30*/  LDS R4, [R4+0x14c] ;  /* 0x00014c0004047984 */ /* 0x003e220000000800 */
[----:B---3--:R-:W1:Y:S01]  /*5d40*/  LDC.64 R6, c[0x0][0x398] ;  /* 0x0000e600ff067b82 */ /* 0x008e620000000a00 */
[----:B------:R-:W-:Y:S02]  /*5d50*/  USHF.R.S32.HI UR9, URZ, 0x1f, UR8 ;  /* 0x0000001fff097899 */ /* 0x000fe40008011408 */
[----:B------:R-:W-:Y:S02]  /*5d60*/  UIMAD.WIDE.U32 UR10, UR6, UR8, URZ ;  /* 0x00000008060a72a5 */ /* 0x000fe4000f8e00ff */
[----:B------:R-:W-:Y:S01]  /*5d70*/  UIMAD UR6, UR9, UR6, URZ ;  /* 0x00000006090672a4 */ /* 0x000fe2000f8e02ff */
[----:B------:R-:W3:Y:S02]  /*5d80*/  LDCU.64 UR14, c[0x0][0x390] ;  /* 0x00007200ff0e77ac */ /* 0x000ee40008000a00 */
[----:B------:R-:W1:Y:S01]  /*5d90*/  LDC.64 R8, c[0x0][0x380] ;  /* 0x0000e000ff087b82 */ /* 0x000e620000000a00 */
[----:B------:R-:W-:Y:S01]  /*5da0*/  UIADD3 UR6, UPT, UPT, UR6, UR11, URZ ;  /* 0x0000000b06067290 */ /* 0x000fe2000fffe0ff */
[----:B0--3--:R0:W0:Y:S11]  /*5db0*/  MUFU.RCP R2, R4 ;  /* 0x0000000400027308 */ /* 0x0090360000001000 */
.L_x_30:
[----:B0-----:R-:W-:-:S05]  /*5dc0*/  IADD3 R4, P0, PT, R3, UR4, RZ ;  /* 0x0000000403047c10 */ /* 0x001fca000ff1e0ff */
[----:B---3--:R-:W-:Y:S01]  /*5dd0*/  IMAD.X R11, RZ, RZ, UR7, P0 ;  /* 0x00000007ff0b7e24 */ /* 0x008fe200080e06ff */
[----:B------:R-:W-:-:S04]  /*5de0*/  LEA R12, P0, R4, UR14, 0x1 ;  /* 0x0000000e040c7c11 */ /* 0x000fc8000f8008ff */
[----:B------:R-:W-:-:S05]  /*5df0*/  LEA.HI.X R13, R4, UR15, R11, 0x1, P0 ;  /* 0x0000000f040d7c11 */ /* 0x000fca00080f0c0b */
[----:B------:R-:W3:Y:S01]  /*5e00*/  LDG.E.U16.CONSTANT R12, desc[UR12][R12.64] ;  /* 0x0000000c0c0c7981 */ /* 0x000ee2000c1e9500 */
[----:B-1----:R-:W-:-:S06]  /*5e10*/  IMAD.WIDE.U32 R10, R3, 0x2, R6 ;  /* 0x00000002030a7825 */ /* 0x002fcc00078e0006 */
[----:B------:R-:W5:Y:S01]  /*5e20*/  LDG.E.U16.CONSTANT R10, desc[UR12][R10.64] ;  /* 0x0000000c0a0a7981 */ /* 0x000f62000c1e9500 */
[----:B---3--:R-:W-:-:S04]  /*5e30*/  IMAD.U32 R4, R12, 0x10000, RZ ;  /* 0x000100000c047824 */ /* 0x008fc800078e00ff */
[----:B----4-:R-:W-:Y:S01]  /*5e40*/  FMUL.FTZ R4, R5, R4 ;  /* 0x0000000405047220 */ /* 0x010fe20000410000 */
[----:B-----5:R-:W-:Y:S01]  /*5e50*/  IMAD.U32 R15, R10, 0x10000, RZ ;  /* 0x000100000a0f7824 */ /* 0x020fe200078e00ff */
[--C-:B------:R-:W-:Y:S01]  /*5e60*/  IADD3 R10, P0, P1, R8, UR10, R3.reuse ;  /* 0x0000000a080a7c10 */ /* 0x100fe2000f91e003 */
[----:B------:R-:W-:-:S03]  /*5e70*/  IMAD.IADD R3, R0, 0x1, R3 ;  /* 0x0000000100037824 */ /* 0x000fc600078e0203 */
[----:B------:R-:W0:Y:S01]  /*5e80*/  F2F.BF16.F32 R4, R4 ;  /* 0x0000000400047304 */ /* 0x000e220000202000 */
[----:B------:R-:W-:Y:S02]  /*5e90*/  IADD3.X R11, PT, PT, R9, UR6, RZ, P0, P1 ;  /* 0x00000006090b7c10 */ /* 0x000fe400087e24ff */
[----:B------:R-:W-:Y:S01]  /*5ea0*/  ISETP.GE.U32.AND P0, PT, R3, UR8, PT ;  /* 0x0000000803007c0c */ /* 0x000fe2000bf06070 */
[----:B0-----:R-:W-:-:S04]  /*5eb0*/  IMAD.U32 R14, R4, 0x10000, RZ ;  /* 0x00010000040e7824 */ /* 0x001fc800078e00ff */
[----:B------:R-:W-:-:S06]  /*5ec0*/  FMUL.FTZ R14, R14, R15 ;  /* 0x0000000f0e0e7220 */ /* 0x000fcc0000410000 */
[----:B------:R-:W0:Y:S02]  /*5ed0*/  F2F.BF16.F32 R14, R14 ;  /* 0x0000000e000e7304 */ /* 0x000e240000202000 */
[----:B0-----:R-:W-:-:S04]  /*5ee0*/  IMAD.U32 R15, R14, 0x10000, RZ ;  /* 0x000100000e0f7824 */ /* 0x001fc800078e00ff */
[----:B------:R-:W-:-:S06]  /*5ef0*/  FMUL.FTZ R15, R2, R15 ;  /* 0x0000000f020f7220 */ /* 0x000fcc0000410000 */
[----:B------:R-:W0:Y:S02]  /*5f00*/  F2I.S8.NTZ R15, R15 ;  /* 0x0000000f000f7305 */ /* 0x000e240000202100 */
[----:B0-----:R3:W-:Y:S01]  /*5f10*/  STG.E.U8 desc[UR12][R10.64], R15 ;  /* 0x0000000f0a007986 */ /* 0x0017e2000c10110c */
[----:B------:R-:W-:Y:S05]  /*5f20*/  @!P0 BRA `(.L_x_30) ;  /* 0xfffffffc00a48947 */ /* 0x000fea000383ffff */
[----:B------:R-:W-:Y:S05]  /*5f30*/  EXIT ;  /* 0x000000000000794d */ /* 0x000fea0003800000 */
.L_x_31:
[----:B------:R-:W-:-:S00]  /*5f40*/  BRA `(.L_x_31) ;  /* 0xfffffffc00fc7947 */ /* 0x000fc0000383ffff */
[----:B------:R-:W-:-:S00]  /*5f50*/  NOP ;  /* 0x0000000000007918 */ /* 0x000fc00000000000 */
        /* <DEDUP_REMOVED lines=10> */
.L_x_2971:


//--------------------- .text._ZN4vllm39rms_norm_dynamic_per_token_quant_kernelIN3c108BFloat16ENS1_13Float8_e4m3fnELb0EEEvPT0_PfPKT_S9_PKffiiPS7_ --------------------------
	.section	.text._ZN4vllm39rms_norm_dynamic_per_token_quant_kernelIN3c108BFloat16ENS1_13Float8_e4m3fnELb0EEEvPT0_PfPKT_S9_PKffiiPS7_,"ax",@progbits
	.align	128
        .global         _ZN4vllm39rms_norm_dynamic_per_token_quant_kernelIN3c108BFloat16ENS1_13Float8_e4m3fnELb0EEEvPT0_PfPKT_S9_PKffiiPS7_
        .type           _ZN4vllm39rms_norm_dynamic_per_token_quant_kernelIN3c108BFloat16ENS1_13Float8_e4m3fnELb0EEEvPT0_PfPKT_S9_PKffiiPS7_,@function
        .size           _ZN4vllm39rms_norm_dynamic_per_token_quant_kernelIN3c108BFloat16ENS1_13Float8_e4m3fnELb0EEEvPT0_PfPKT_S9_PKffiiPS7_,(.L_x_2972 - _ZN4vllm39rms_norm_dynamic_per_token_quant_kernelIN3c108BFloat16ENS1_13Float8_e4m3fnELb0EEEvPT0_PfPKT_S9_PKffiiPS7_)
        .other          _ZN4vllm39rms_norm_dynamic_per_token_quant_kernelIN3c108BFloat16ENS1_13Float8_e4m3fnELb0EEEvPT0_PfPKT_S9_PKffiiPS7_,@"STO_CUDA_ENTRY STV_DEFAULT"
_ZN4vllm39rms_norm_dynamic_per_token_quant_kernelIN3c108BFloat16ENS1_13Float8_e4m3fnELb0EEEvPT0_PfPKT_S9_PKffiiPS7_:
.text._ZN4vllm39rms_norm_dynamic_per_token_quant_kernelIN3c108BFloat16ENS1_13Float8_e4m3fnELb0EEEvPT0_PfPKT_S9_PKffiiPS7_:
        /* <DEDUP_REMOVED lines=25> */
.L_x_35:
        /* <DEDUP_REMOVED lines=60> */
.L_x_34:
[----:B------:R-:W-:Y:S05]  /*0550*/  BSYNC.RECONVERGENT B0 ;  /* 0x0000000000007941 */ /* 0x000fea0003800200 */
.L_x_33:
        /* <DEDUP_REMOVED lines=72> */
.L_x_37:
        /* <DEDUP_REMOVED lines=104> */
.L_x_39:
[----:B------:R-:W0:Y:S01]  /*1060*/  LDCU.64 UR4, c[0x0][0x3a8] ;  /* 0x00007500ff0477ac */ /* 0x000e220008000a00 */
[----:B------:R-:W-:Y:S02]  /*1070*/  PLOP3.LUT P0, PT, PT, PT, PT, 0x80, 0x8 ;  /* 0x000000000008781c */ /* 0x000fe40003f0f070 */
[----:B0-----:R-:W-:-:S06]  /*1080*/  I2FP.F32.S32 R3, UR5 ;  /* 0x0000000500037c45 */ /* 0x001fcc0008201400 */
[----:B------:R-:W0:Y:S02]  /*1090*/  MUFU.RCP R3, R3 ;  /* 0x0000000300037308 */ /* 0x000e240000001000 */
[----:B0-----:R-:W-:-:S06]  /*10a0*/  FFMA.FTZ R16, R3, R16, UR4 ;  /* 0x0000000403107e23 */ /* 0x001fcc0008010010 */
[----:B------:R-:W0:Y:S02]  /*10b0*/  MUFU.RSQ R5, R16 ;  /* 0x0000001000057308 */ /* 0x000e240000001400 */
[----:B0-----:R0:W-:Y:S02]  /*10c0*/  STS [R2+0x1f4], R5 ;  /* 0x0001f40502007388 */ /* 0x0011e40000000800 */
.L_x_38:
[----:B------:R-:W-:Y:S05]  /*10d0*/  BSYNC.RECONVERGENT B0 ;  /* 0x0000000000007941 */ /* 0x000fea0003800200 */
.L_x_36:
        /* <DEDUP_REMOVED lines=12> */
.L_x_42:
        /* <DEDUP_REMOVED lines=180> */
.L_x_41:
[----:B------:R-:W-:Y:S05]  /*1ce0*/  BSYNC.RECONVERGENT B0 ;  /* 0x0000000000007941 */ /* 0x000fea0003800200 */
.L_x_40:
        /* <DEDUP_REMOVED lines=111> */
.L_x_44:
        /* <DEDUP_REMOVED lines=147> */
.L_x_46:
        /* <DEDUP_REMOVED lines=11> */
[----:B------:R-:W-:-:S05]  /*2dc0*/  FMUL.FTZ R16, R16, 0.0022321429569274187088 ;  /* 0x3b12492510107820 */ /* 0x000fca0000410000 */
[----:B------:R-:W-:-:S05]  /*2dd0*/  FMNMX.FTZ R16, R16, 4.3596542127488646656e-06, !PT ;  /* 0x3692492510107809 */ /* 0x000fca0007810000 */
[----:B------:R3:W-:Y:S04]  /*2de0*/  STG.E desc[UR12][R6.64], R16 ;  /* 0x0000001006007986 */ /* 0x0007e8000c10190c */
[----:B------:R3:W-:Y:S02]  /*2df0*/  STS [R3+0xa4], R16 ;  /* 0x0000a41003007388 */ /* 0x0007e40000000800 */
.L_x_45:
[----:B------:R-:W-:Y:S05]  /*2e00*/  BSYNC.RECONVERGENT B0 ;  /* 0x0000000000007941 */ /* 0x000fea0003800200 */
.L_x_43:
        /* <DEDUP_REMOVED lines=13> */
[----:B---3--:R-:W-:Y:S01]  /*2ee0*/  IMAD.U32 R7, RZ, RZ, UR7 ;  /* 0x00000007ff077e24 */ /* 0x008fe2000f8e00ff */
[----:B------:R-:W-:Y:S06]  /*2ef0*/  @P0 EXIT ;  /* 0x000000000000094d */ /* 0x000fec0003800000 */
[----:B--2---:R-:W0:Y:S01]  /*2f00*/  LDS R3, [UR8+0xa4] ;  /* 0x0000a408ff037984 */ /* 0x004e220008000800 */
[----:B-1----:R-:W1:Y:S01]  /*2f10*/  LDC.64 R4, c[0x0][0x398] ;  /* 0x0000e600ff047b82 */ /* 0x002e620000000a00 */
[----:B------:R-:W-:Y:S01]  /*2f20*/  IMAD.MOV.U32 R6, RZ, RZ, R10 ;  /* 0x000000ffff067224 */ /* 0x000fe200078e000a */
[----:B0-----:R0:W2:Y:S06]  /*2f30*/  MUFU.RCP R8, R3 ;  /* 0x0000000300087308 */ /* 0x0010ac0000001000 */
.L_x_79:
[----:B------:R-:W-:-:S06]  /*2f40*/  IMAD.WIDE.U32 R12, R17, 0x8, R18 ;  /* 0x00000008110c7825 */ /* 0x000fcc00078e0012 */
[----:B---3--:R-:W3:Y:S01]  /*2f50*/  LDG.E.64.CONSTANT R12, desc[UR12][R12.64] ;  /* 0x0000000c0c0c7981 */ /* 0x008ee2000c1e9b00 */
[----:B-1----:R-:W-:-:S06]  /*2f60*/  IMAD.WIDE.U32 R10, R17, 0x8, R4 ;  /* 0x00000008110a7825 */ /* 0x002fcc00078e0004 */
[----:B------:R-:W4:Y:S01]  /*2f70*/  LDG.E.64.CONSTANT R10, desc[UR12][R10.64] ;  /* 0x0000000c0a0a7981 */ /* 0x000f22000c1e9b00 */
[----:B------:R-:W-:Y:S01]  /*2f80*/  BSSY.RECONVERGENT B0, `(.L_x_47) ;  /* 0x0000043000007945 */ /* 0x000fe20003800200 */
[----:B---3--:R-:W-:Y:S02]  /*2f90*/  IMAD.U32 R9, R12, 0x10000, RZ ;  /* 0x000100000c097824 */ /* 0x008fe400078e00ff */
[C---:B------:R-:W-:Y:S01]  /*2fa0*/  IMAD.U32 R15, R13.reuse, 0x10000, RZ ;  /* 0x000100000d0f7824 */ /* 0x040fe200078e00ff */
[----:B------:R-:W-:Y:S01]  /*2fb0*/  PRMT R13, R13, 0x7632, R13 ;  /* 0x000076320d0d7816 */ /* 0x000fe2000000000d */
[----:B------:R-:W-:Y:S01]  /*2fc0*/  FMUL.FTZ R14, R2, R9 ;  /* 0x00000009020e7220 */ /* 0x000fe20000410000 */
[----:B------:R-:W-:Y:S01]  /*2fd0*/  PRMT R9, R12, 0x7632, R9 ;  /* 0x000076320c097816 */ /* 0x000fe20000000009 */
[----:B------:R-:W-:-:S04]  /*2fe0*/  FMUL.FTZ R15, R2, R15 ;  /* 0x0000000f020f7220 */ /* 0x000fc80000410000 */
[----:B------:R-:W1:Y:S01]  /*2ff0*/  F2F.BF16.F32 R14, R14 ;  /* 0x0000000e000e7304 */ /* 0x000e620000202000 */
[----:B------:R-:W-:-:S04]  /*3000*/  IMAD.U32 R9, R9, 0x10000, RZ ;  /* 0x0001000009097824 */ /* 0x000fc800078e00ff */
[----:B------:R-:W-:Y:S01]  /*3010*/  FMUL.FTZ R12, R2, R9 ;  /* 0x00000009020c7220 */ /* 0x000fe20000410000 */
[----:B------:R-:W-:Y:S02]  /*3020*/  IMAD.U32 R9, R13, 0x10000, RZ ;  /* 0x000100000d097824 */ /* 0x000fe400078e00ff */
[----:B------:R-:W3:Y:S01]  /*3030*/  F2F.BF16.F32 R15, R15 ;  /* 0x0000000f000f7304 */ /* 0x000ee20000202000 */
[----:B----4-:R-:W-:Y:S02]  /*3040*/  IMAD.U32 R13, R10, 0x10000, RZ ;  /* 0x000100000a0d7824 */ /* 0x010fe400078e00ff */
[----:B------:R-:W-:Y:S01]  /*3050*/  FMUL.FTZ R9, R2, R9 ;  /* 0x0000000902097220 */ /* 0x000fe20000410000 */
[----:B------:R-:W-:Y:S01]  /*3060*/  PRMT R10, R10, 0x7632, R10 ;  /* 0x000076320a0a7816 */ /* 0x000fe2000000000a */
[----:B-1----:R-:W-:-:S03]  /*3070*/  IMAD.U32 R14, R14, 0x10000, RZ ;  /* 0x000100000e0e7824 */ /* 0x002fc600078e00ff */
[----:B------:R-:W1:Y:S01]  /*3080*/  F2F.BF16.F32 R12, R12 ;  /* 0x0000000c000c7304 */ /* 0x000e620000202000 */
[----:B------:R-:W-:Y:S01]  /*3090*/  FMUL.FTZ R13, R14, R13 ;  /* 0x0000000d0e0d7220 */ /* 0x000fe20000410000 */
[C---:B------:R-:W-:Y:S01]  /*30a0*/  IMAD.U32 R14, R11.reuse, 0x10000, RZ ;  /* 0x000100000b0e7824 */ /* 0x040fe200078e00ff */
[----:B------:R-:W-:Y:S01]  /*30b0*/  PRMT R11, R11, 0x7632, R11 ;  /* 0x000076320b0b7816 */ /* 0x000fe2000000000b */
[----:B---3--:R-:W-:-:S04]  /*30c0*/  IMAD.U32 R15, R15, 0x10000, RZ ;  /* 0x000100000f0f7824 */ /* 0x008fc800078e00ff */
[----:B------:R-:W3:Y:S01]  /*30d0*/  F2F.BF16.F32 R9, R9 ;  /* 0x0000000900097304 */ /* 0x000ee20000202000 */
[----:B------:R-:W-:Y:S01]  /*30e0*/  FMUL.FTZ R14, R15, R14 ;  /* 0x0000000e0f0e7220 */ /* 0x000fe20000410000 */
[----:B------:R-:W-:Y:S02]  /*30f0*/  IMAD.U32 R15, R10, 0x10000, RZ ;  /* 0x000100000a0f7824 */ /* 0x000fe400078e00ff */
[----:B------:R-:W-:-:S04]  /*3100*/  IMAD.U32 R10, R11, 0x10000, RZ ;  /* 0x000100000b0a7824 */ /* 0x000fc800078e00ff */
[----:B------:R-:W4:Y:S01]  /*3110*/  F2F.BF16.F32 R13, R13 ;  /* 0x0000000d000d7304 */ /* 0x000f220000202000 */
[----:B-1----:R-:W-:-:S04]  /*3120*/  IMAD.U32 R12, R12, 0x10000, RZ ;  /* 0x000100000c0c7824 */ /* 0x002fc800078e00ff */
[----:B------:R-:W-:Y:S01]  /*3130*/  FMUL.FTZ R12, R12, R15 ;  /* 0x0000000f0c0c7220 */ /* 0x000fe20000410000 */
[----:B---3--:R-:W-:Y:S02]  /*3140*/  IMAD.U32 R9, R9, 0x10000, RZ ;  /* 0x0001000009097824 */ /* 0x008fe400078e00ff */
[----:B------:R-:W1:Y:S02]  /*3150*/  F2F.BF16.F32 R14, R14 ;  /* 0x0000000e000e7304 */ /* 0x000e640000202000 */
[----:B------:R-:W-:Y:S01]  /*3160*/  FMUL.FTZ R10, R9, R10 ;  /* 0x0000000a090a7220 */ /* 0x000fe20000410000 */
[----:B----4-:R-:W-:-:S05]  /*3170*/  IMAD.U32 R13, R13, 0x10000, RZ ;  /* 0x000100000d0d7824 */ /* 0x010fca00078e00ff */
[----:B------:R-:W3:Y:S01]  /*3180*/  F2F.BF16.F32 R12, R12 ;  /* 0x0000000c000c7304 */ /* 0x000ee20000202000 */
[----:B--2---:R-:W-:Y:S01]  /*3190*/  FMUL.FTZ R13, R13, R8 ;  /* 0x000000080d0d7220 */ /* 0x004fe20000410000 */
[----:B-1----:R-:W-:-:S06]  /*31a0*/  IMAD.U32 R11, R14, 0x10000, RZ ;  /* 0x000100000e0b7824 */ /* 0x002fcc00078e00ff */
[----:B------:R-:W1:Y:S01]  /*31b0*/  F2F.BF16.F32 R10, R10 ;  /* 0x0000000a000a7304 */ /* 0x000e620000202000 */
[----:B------:R-:W-:-:S04]  /*31c0*/  FMNMX.FTZ R13, R13, 448, PT ;  /* 0x43e000000d0d7809 */ /* 0x000fc80003810000 */
[----:B------:R-:W-:Y:S01]  /*31d0*/  FMNMX.FTZ R20, R13, -448, !PT ;  /* 0xc3e000000d147809 */ /* 0x000fe20007810000 */
[----:B---3--:R-:W-:Y:S02]  /*31e0*/  IMAD.U32 R9, R12, 0x10000, RZ ;  /* 0x000100000c097824 */ /* 0x008fe400078e00ff */
[----:B------:R-:W2:Y:S01]  /*31f0*/  MUFU.RCP R8, R3 ;  /* 0x0000000300087308 */ /* 0x000ea20000001000 */
[----:B------:R-:W-:Y:S02]  /*3200*/  LOP3.LUT R22, R20, 0x7fffffff, RZ, 0xc0, !PT ;  /* 0x7fffffff14167812 */ /* 0x000fe400078ec0ff */
[----:B------:R-:W-:Y:S02]  /*3210*/  SHF.R.U32.HI R14, RZ, 0x18, R20 ;  /* 0x00000018ff0e7819 */ /* 0x000fe40000011614 */
[----:B------:R-:W-:Y:S01]  /*3220*/  ISETP.GT.U32.AND P1, PT, R22, 0x43efffff, PT ;  /* 0x43efffff1600780c */ /* 0x000fe20003f24070 */
[----:B-1----:R-:W-:Y:S02]  /*3230*/  IMAD.U32 R15, R10, 0x10000, RZ ;  /* 0x000100000a0f7824 */ /* 0x002fe400078e00ff */
[-C--:B--2---:R-:W-:Y:S01]  /*3240*/  FMUL.FTZ R9, R9, R8.reuse ;  /* 0x0000000809097220 */ /* 0x084fe20000410000 */
[-C--:B------:R-:W-:Y:S01]  /*3250*/  FMUL.FTZ R11, R11, R8.reuse ;  /* 0x000000080b0b7220 */ /* 0x080fe20000410000 */
[----:B------:R-:W-:-:S03]  /*3260*/  FMUL.FTZ R15, R15, R8 ;  /* 0x000000080f0f7220 */ /* 0x000fc60000410000 */
[----:B------:R-:W-:Y:S02]  /*3270*/  FMNMX.FTZ R9, R9, 448, PT ;  /* 0x43e0000009097809 */ /* 0x000fe40003810000 */
[----:B------:R-:W-:Y:S01]  /*3280*/  FMNMX.FTZ R10, R11, 448, PT ;  /* 0x43e000000b0a7809 */ /* 0x000fe20003810000 */
[----:B------:R-:W-:Y:S01]  /*3290*/  IMAD.MOV.U32 R11, RZ, RZ, 0x7f ;  /* 0x0000007fff0b7424 */ /* 0x000fe200078e00ff */
[----:B------:R-:W-:Y:S02]  /*32a0*/  FMNMX.FTZ R15, R15, 448, PT ;  /* 0x43e000000f0f7809 */ /* 0x000fe40003810000 */
[----:B------:R-:W-:Y:S02]  /*32b0*/  FMNMX.FTZ R12, R9, -448, !PT ;  /* 0xc3e00000090c7809 */ /* 0x000fe40007810000 */
[----:B------:R-:W-:Y:S02]  /*32c0*/  FMNMX.FTZ R10, R10, -448, !PT ;  /* 0xc3e000000a0a7809 */ /* 0x000fe40007810000 */
[----:B------:R-:W-:-:S02]  /*32d0*/  FMNMX.FTZ R9, R15, -448, !PT ;  /* 0xc3e000000f097809 */ /* 0x000fc40007810000 */
[----:B------:R-:W-:Y:S02]  /*32e0*/  LOP3.LUT R21, R12, 0x7fffffff, RZ, 0xc0, !PT ;  /* 0x7fffffff0c157812 */ /* 0x000fe400078ec0ff */
[----:B------:R-:W-:Y:S02]  /*32f0*/  LOP3.LUT R16, R10, 0x7fffffff, RZ, 0xc0, !PT ;  /* 0x7fffffff0a107812 */ /* 0x000fe400078ec0ff */
[----:B------:R-:W-:Y:S02]  /*3300*/  LOP3.LUT R15, R9, 0x7fffffff, RZ, 0xc0, !PT ;  /* 0x7fffffff090f7812 */ /* 0x000fe400078ec0ff */
[----:B------:R-:W-:Y:S02]  /*3310*/  ISETP.GT.U32.AND P2, PT, R21, 0x43efffff, PT ;  /* 0x43efffff1500780c */ /* 0x000fe40003f44070 */
[----:B------:R-:W-:Y:S02]  /*3320*/  ISETP.GT.U32.AND P3, PT, R16, 0x43efffff, PT ;  /* 0x43efffff1000780c */ /* 0x000fe40003f64070 */
[----:B------:R-:W-:Y:S01]  /*3330*/  ISETP.GT.U32.AND P0, PT, R15, 0x43efffff, PT ;  /* 0x43efffff0f00780c */ /* 0x000fe20003f04070 */
[----:B------:R-:W-:-:S12]  /*3340*/  @P1 BRA `(.L_x_48) ;  /* 0x0000000000181947 */ /* 0x000fd80003800000 */
[----:B------:R-:W-:-:S13]  /*3350*/  ISETP.GT.U32.AND P1, PT, R22, 0x3c7fffff, PT ;  /* 0x3c7fffff1600780c */ /* 0x000fda0003f24070 */
[----:B------:R-:W-:-:S04]  /*3360*/  @P1 SHF.R.U32.HI R11, RZ, 0x14, R20 ;  /* 0x00000014ff0b1819 */ /* 0x000fc80000011614 */
[----:B------:R-:W-:Y:S01]  /*3370*/  @P1 LOP3.LUT R13, R11, 0x1, RZ, 0xc0, !PT ;  /* 0x000000010b0d1812 */ /* 0x000fe200078ec0ff */
[----:B------:R-:W-:-:S03]  /*3380*/  @!P1 FADD.FTZ R11, R22, 16384 ;  /* 0x46800000160b9421 */ /* 0x000fc60000010000 */
[----:B------:R-:W-:-:S04]  /*3390*/  @P1 IADD3 R13, PT, PT, R20, 0x407ffff, R13 ;  /* 0x0407ffff140d1810 */ /* 0x000fc80007ffe00d */
[----:B------:R-:W-:-:S07]  /*33a0*/  @P1 SHF.R.U32.HI R11, RZ, 0x14, R13 ;  /* 0x00000014ff0b1819 */ /* 0x000fce000001160d */
.L_x_48:
[----:B------:R-:W-:Y:S05]  /*33b0*/  BSYNC.RECONVERGENT B0 ;  /* 0x0000000000007941 */ /* 0x000fea0003800200 */
.L_x_47:
[----:B------:R-:W-:Y:S01]  /*33c0*/  BSSY.RECONVERGENT B0, `(.L_x_49) ;  /* 0x000000b000007945 */ /* 0x000fe20003800200 */
[----:B------:R-:W-:Y:S01]  /*33d0*/  LOP3.LUT R11, R11, 0x80, R14, 0xf8, !PT ;  /* 0x000000800b0b7812 */ /* 0x000fe200078ef80e */
[----:B------:R-:W-:Y:S01]  /*33e0*/  IMAD.MOV.U32 R13, RZ, RZ, 0x7f ;  /* 0x0000007fff0d7424 */ /* 0x000fe200078e00ff */
[----:B------:R-:W-:Y:S01]  /*33f0*/  SHF.R.U32.HI R14, RZ, 0x18, R12 ;  /* 0x00000018ff0e7819 */ /* 0x000fe2000001160c */
[----:B------:R-:W-:Y:S06]  /*3400*/  @P2 BRA `(.L_x_50) ;  /* 0x0000000000182947 */ /* 0x000fec0003800000 */
[----:B------:R-:W-:-:S13]  /*3410*/  ISETP.GE.U32.AND P1, PT, R21, 0x3c800000, PT ;  /* 0x3c8000001500780c */ /* 0x000fda0003f26070 */
[----:B------:R-:W-:-:S04]  /*3420*/  @P1 SHF.R.U32.HI R13, RZ, 0x14, R12 ;  /* 0x00000014ff0d1819 */ /* 0x000fc8000001160c */
[----:B------:R-:W-:-:S04]  /*3430*/  @P1 LOP3.LUT R13, R13, 0x1, RZ, 0xc0, !PT ;  /* 0x000000010d0d1812 */ /* 0x000fc800078ec0ff */
[----:B------:R-:W-:-:S04]  /*3440*/  @P1 IADD3 R13, PT, PT, R12, 0x407ffff, R13 ;  /* 0x0407ffff0c0d1810 */ /* 0x000fc80007ffe00d */
[----:B------:R-:W-:Y:S01]  /*3450*/  @P1 SHF.R.U32.HI R13, RZ, 0x14, R13 ;  /* 0x00000014ff0d1819 */ /* 0x000fe2000001160d */
[----:B------:R-:W-:-:S07]  /*3460*/  @!P1 FADD.FTZ R13, R21, 16384 ;  /* 0x46800000150d9421 */ /* 0x000fce0000010000 */
.L_x_50:
[----:B------:R-:W-:Y:S05]  /*3470*/  BSYNC.RECONVERGENT B0 ;  /* 0x0000000000007941 */ /* 0x000fea0003800200 */
.L_x_49:
        /* <DEDUP_REMOVED lines=11> */
.L_x_52:
[----:B------:R-:W-:Y:S05]  /*3530*/  BSYNC.RECONVERGENT B0 ;  /* 0x0000000000007941 */ /* 0x000fea0003800200 */
.L_x_51:
        /* <DEDUP_REMOVED lines=11> */
.L_x_54:
[----:B------:R-:W-:Y:S05]  /*35f0*/  BSYNC.RECONVERGENT B0 ;  /* 0x0000000000007941 */ /* 0x000fea0003800200 */
.L_x_53:
[----:B------:R-:W-:Y:S01]  /*3600*/  IMAD.IADD R9, R0, 0x1, R17 ;  /* 0x0000000100097824 */ /* 0x000fe200078e0211 */
[----:B------:R-:W-:Y:S02]  /*3610*/  LOP3.LUT R10, R10, 0x80, R13, 0xf8, !PT ;  /* 0x000000800a0a7812 */ /* 0x000fe400078ef80d */
[----:B------:R-:W-:Y:S02]  /*3620*/  PRMT R12, R11, 0x3340, R14 ;  /* 0x000033400b0c7816 */ /* 0x000fe4000000000e */
[----:B------:R-:W-:Y:S02]  /*3630*/  ISETP.GE.U32.AND P0, PT, R9, UR6, PT ;  /* 0x0000000609007c0c */ /* 0x000fe4000bf06070 */
[----:B------:R-:W-:Y:S01]  /*3640*/  PRMT R13, R21, 0x3340, R10 ;  /* 0x00003340150d7816 */ /* 0x000fe2000000000a */
[----:B------:R-:W-:-:S03]  /*3650*/  IMAD.WIDE.U32 R10, R17, 0x4, R6 ;  /* 0x00000004110a7825 */ /* 0x000fc600078e0006 */
[----:B------:R-:W-:-:S05]  /*3660*/  PRMT R13, R12, 0x5410, R13 ;  /* 0x000054100c0d7816 */ /* 0x000fca000000000d */
[----:B------:R1:W-:Y:S02]  /*3670*/  STG.E desc[UR12][R10.64], R13 ;  /* 0x0000000d0a007986 */ /* 0x0003e4000c10190c */
[----:B------:R-:W-:Y:S05]  /*3680*/  @P0 EXIT ;  /* 0x000000000000094d */ /* 0x000fea0003800000 */
[----:B-1----:R-:W-:-:S06]  /*3690*/  IMAD.WIDE.U32 R12, R9, 0x8, R18 ;  /* 0x00000008090c7825 */ /* 0x002fcc00078e0012 */
[----:B------:R-:W2:Y:S01]  /*36a0*/  LDG.E.64.CONSTANT R12, desc[UR12][R12.64] ;  /* 0x0000000c0c0c7981 */ /* 0x000ea2000c1e9b00 */
[----:B------:R-:W-:-:S06]  /*36b0*/  IMAD.WIDE.U32 R10, R9, 0x8, R4 ;  /* 0x00000008090a7825 */ /* 0x000fcc00078e0004 */
[----:B------:R-:W3:Y:S01]  /*36c0*/  LDG.E.64.CONSTANT R10, desc[UR12][R10.64] ;  /* 0x0000000c0a0a7981 */ /* 0x000ee2000c1e9b00 */
[----:B------:R-:W-:Y:S01]  /*36d0*/  BSSY.RECONVERGENT B0, `(.L_x_55) ;  /* 0x0000042000007945 */ /* 0x000fe20003800200 */
[C---:B--2---:R-:W-:Y:S01]  /*36e0*/  IMAD.U32 R15, R12.reuse, 0x10000, RZ ;  /* 0x000100000c0f7824 */ /* 0x044fe200078e00ff */
[----:B------:R-:W-:Y:S01]  /*36f0*/  PRMT R14, R12, 0x7632, R14 ;  /* 0x000076320c0e7816 */ /* 0x000fe2000000000e */
[C---:B------:R-:W-:Y:S01]  /*3700*/  IMAD.U32 R17, R13.reuse, 0x10000, RZ ;  /* 0x000100000d117824 */ /* 0x040fe200078e00ff */
[----:B------:R-:W-:Y:S01]  /*3710*/  PRMT R13, R13, 0x7632, R13 ;  /* 0x000076320d0d7816 */ /* 0x000fe2000000000d */
[C---:B------:R-:W-:Y:S02]  /*3720*/  FMUL.FTZ R15, R2.reuse, R15 ;  /* 0x0000000f020f7220 */ /* 0x040fe40000410000 */
[----:B------:R-:W-:Y:S01]  /*3730*/  FMUL.FTZ R17, R2, R17 ;  /* 0x0000001102117220 */ /* 0x000fe20000410000 */
[----:B------:R-:W-:Y:S02]  /*3740*/  IMAD.U32 R21, R14, 0x10000, RZ ;  /* 0x000100000e157824 */ /* 0x000fe400078e00ff */
[----:B------:R-:W-:Y:S01]  /*3750*/  IMAD.U32 R13, R13, 0x10000, RZ ;  /* 0x000100000d0d7824 */ /* 0x000fe200078e00ff */
[----:B------:R-:W1:Y:S01]  /*3760*/  F2F.BF16.F32 R15, R15 ;  /* 0x0000000f000f7304 */ /* 0x000e620000202000 */
[----:B------:R-:W-:Y:S01]  /*3770*/  FMUL.FTZ R16, R2, R21 ;  /* 0x0000001502107220 */ /* 0x000fe20000410000 */
[----:B---3--:R-:W-:-:S02]  /*3780*/  IMAD.U32 R14, R10, 0x10000, RZ ;  /* 0x000100000a0e7824 */ /* 0x008fc400078e00ff */
[----:B------:R-:W-:Y:S01]  /*3790*/  FMUL.FTZ R12, R2, R13 ;  /* 0x0000000d020c7220 */ /* 0x000fe20000410000 */
[C---:B------:R-:W-:Y:S01]  /*37a0*/  IMAD.U32 R20, R11.reuse, 0x10000, RZ ;  /* 0x000100000b147824 */ /* 0x040fe200078e00ff */
[----:B------:R-:W-:Y:S02]  /*37b0*/  PRMT R10, R10, 0x7632, R10 ;  /* 0x000076320a0a7816 */ /* 0x000fe4000000000a */
[----:B------:R-:W-:Y:S01]  /*37c0*/  PRMT R11, R11, 0x7632, R11 ;  /* 0x000076320b0b7816 */ /* 0x000fe2000000000b */
[----:B------:R-:W2:Y:S02]  /*37d0*/  F2F.BF16.F32 R17, R17 ;  /* 0x0000001100117304 */ /* 0x000ea40000202000 */
[----:B------:R-:W-:Y:S02]  /*37e0*/  IMAD.U32 R13, R10, 0x10000, RZ ;  /* 0x000100000a0d7824 */ /* 0x000fe400078e00ff */
[----:B------:R-:W-:Y:S02]  /*37f0*/  IMAD.U32 R11, R11, 0x10000, RZ ;  /* 0x000100000b0b7824 */ /* 0x000fe400078e00ff */
[----:B-1----:R-:W-:-:S02]  /*3800*/  IMAD.U32 R15, R15, 0x10000, RZ ;  /* 0x000100000f0f7824 */ /* 0x002fc400078e00ff */
[----:B------:R-:W1:Y:S02]  /*3810*/  F2F.BF16.F32 R16, R16 ;  /* 0x0000001000107304 */ /* 0x000e640000202000 */
[----:B------:R-:W-:Y:S01]  /*3820*/  FMUL.FTZ R14, R15, R14 ;  /* 0x0000000e0f0e7220 */ /* 0x000fe20000410000 */
[----:B--2---:R-:W-:-:S05]  /*3830*/  IMAD.U32 R17, R17, 0x10000, RZ ;  /* 0x0001000011117824 */ /* 0x004fca00078e00ff */
[----:B------:R-:W2:Y:S01]  /*3840*/  F2F.BF16.F32 R12, R12 ;  /* 0x0000000c000c7304 */ /* 0x000ea20000202000 */
[----:B------:R-:W-:Y:S01]  /*3850*/  FMUL.FTZ R17, R17, R20 ;  /* 0x0000001411117220 */ /* 0x000fe20000410000 */
[----:B-1----:R-:W-:-:S06]  /*3860*/  IMAD.U32 R16, R16, 0x10000, RZ ;  /* 0x0001000010107824 */ /* 0x002fcc00078e00ff */
[----:B------:R-:W1:Y:S01]  /*3870*/  F2F.BF16.F32 R14, R14 ;  /* 0x0000000e000e7304 */ /* 0x000e620000202000 */
[----:B------:R-:W-:Y:S01]  /*3880*/  FMUL.FTZ R13, R16, R13 ;  /* 0x0000000d100d7220 */ /* 0x000fe20000410000 */
[----:B--2---:R-:W-:-:S06]  /*3890*/  IMAD.U32 R12, R12, 0x10000, RZ ;  /* 0x000100000c0c7824 */ /* 0x004fcc00078e00ff */
[----:B------:R-:W2:Y:S01]  /*38a0*/  F2F.BF16.F32 R17, R17 ;  /* 0x0000001100117304 */ /* 0x000ea20000202000 */
[----:B------:R-:W-:Y:S01]  /*38b0*/  FMUL.FTZ R12, R12, R11 ;  /* 0x0000000b0c0c7220 */ /* 0x000fe20000410000 */
[----:B-1----:R-:W-:-:S06]  /*38c0*/  IMAD.U32 R11, R14, 0x10000, RZ ;  /* 0x000100000e0b7824 */ /* 0x002fcc00078e00ff */
[----:B------:R-:W1:Y:S01]  /*38d0*/  F2F.BF16.F32 R13, R13 ;  /* 0x0000000d000d7304 */ /* 0x000e620000202000 */
[----:B------:R-:W-:Y:S01]  /*38e0*/  FMUL.FTZ R11, R11, R8 ;  /* 0x000000080b0b7220 */ /* 0x000fe20000410000 */
[----:B--2---:R-:W-:-:S06]  /*38f0*/  IMAD.U32 R21, R17, 0x10000, RZ ;  /* 0x0001000011157824 */ /* 0x004fcc00078e00ff */
[----:B------:R-:W2:Y:S01]  /*3900*/  F2F.BF16.F32 R12, R12 ;  /* 0x0000000c000c7304 */ /* 0x000ea20000202000 */
[----:B------:R-:W-:Y:S01]  /*3910*/  FMNMX.FTZ R11, R11, 448, PT ;  /* 0x43e000000b0b7809 */ /* 0x000fe20003810000 */
[----:B------:R-:W-:Y:S01]  /*3920*/  FMUL.FTZ R21, R21, R8 ;  /* 0x0000000815157220 */ /* 0x000fe20000410000 */
[----:B-1----:R-:W-:-:S04]  /*3930*/  IMAD.U32 R15, R13, 0x10000, RZ ;  /* 0x000100000d0f7824 */ /* 0x002fc800078e00ff */
[----:B------:R-:W-:Y:S02]  /*3940*/  FMNMX.FTZ R10, R21, 448, PT ;  /* 0x43e00000150a7809 */ /* 0x000fe40003810000 */
[----:B------:R-:W-:Y:S01]  /*3950*/  FMNMX.FTZ R21, R11, -448, !PT ;  /* 0xc3e000000b157809 */ /* 0x000fe20007810000 */
[-C--:B------:R-:W-:Y:S01]  /*3960*/  FMUL.FTZ R15, R15, R8.reuse ;  /* 0x000000080f0f7220 */ /* 0x080fe20000410000 */
[----:B------:R-:W-:Y:S02]  /*3970*/  FMNMX.FTZ R10, R10, -448, !PT ;  /* 0xc3e000000a0a7809 */ /* 0x000fe40007810000 */
[----:B------:R-:W-:Y:S01]  /*3980*/  LOP3.LUT R14, R21, 0x7fffffff, RZ, 0xc0, !PT ;  /* 0x7fffffff150e7812 */ /* 0x000fe200078ec0ff */
[----:B--2---:R-:W-:Y:S01]  /*3990*/  IMAD.U32 R23, R12, 0x10000, RZ ;  /* 0x000100000c177824 */ /* 0x004fe200078e00ff */
[----:B------:R-:W-:Y:S01]  /*39a0*/  FMNMX.FTZ R13, R15, 448, PT ;  /* 0x43e000000f0d7809 */ /* 0x000fe20003810000 */
[----:B------:R-:W-:Y:S01]  /*39b0*/  IMAD.MOV.U32 R12, RZ, RZ, 0x7f ;  /* 0x0000007fff0c7424 */ /* 0x000fe200078e00ff */
[----:B------:R-:W-:Y:S01]  /*39c0*/  ISETP.GT.U32.AND P1, PT, R14, 0x43efffff, PT ;  /* 0x43efffff0e00780c */ /* 0x000fe20003f24070 */
[----:B------:R-:W-:Y:S01]  /*39d0*/  FMUL.FTZ R23, R23, R8 ;  /* 0x0000000817177220 */ /* 0x000fe20000410000 */
[----:B------:R-:W-:-:S02]  /*39e0*/  FMNMX.FTZ R13, R13, -448, !PT ;  /* 0xc3e000000d0d7809 */ /* 0x000fc40007810000 */
[----:B------:R-:W-:Y:S02]  /*39f0*/  LOP3.LUT R17, R10, 0x7fffffff, RZ, 0xc0, !PT ;  /* 0x7fffffff0a117812 */ /* 0x000fe400078ec0ff */
[----:B------:R-:W-:Y:S02]  /*3a00*/  FMNMX.FTZ R23, R23, 448, PT ;  /* 0x43e0000017177809 */ /* 0x000fe40003810000 */
[----:B------:R-:W-:Y:S02]  /*3a10*/  LOP3.LUT R20, R13, 0x7fffffff, RZ, 0xc0, !PT ;  /* 0x7fffffff0d147812 */ /* 0x000fe400078ec0ff */
[----:B------:R-:W-:Y:S02]  /*3a20*/  FMNMX.FTZ R11, R23, -448, !PT ;  /* 0xc3e00000170b7809 */ /* 0x000fe40007810000 */
[----:B------:R-:W-:Y:S02]  /*3a30*/  ISETP.GT.U32.AND P3, PT, R17, 0x43efffff, PT ;  /* 0x43efffff1100780c */ /* 0x000fe40003f64070 */
[----:B------:R-:W-:-:S02]  /*3a40*/  LOP3.LUT R16, R11, 0x7fffffff, RZ, 0xc0, !PT ;  /* 0x7fffffff0b107812 */ /* 0x000fc400078ec0ff */
[----:B------:R-:W-:Y:S02]  /*3a50*/  ISETP.GT.U32.AND P2, PT, R20, 0x43efffff, PT ;  /* 0x43efffff1400780c */ /* 0x000fe40003f44070 */
[----:B------:R-:W-:Y:S02]  /*3a60*/  ISETP.GT.U32.AND P0, PT, R16, 0x43efffff, PT ;  /* 0x43efffff1000780c */ /* 0x000fe40003f04070 */
[----:B------:R-:W-:Y:S01]  /*3a70*/  SHF.R.U32.HI R15, RZ, 0x18, R21 ;  /* 0x00000018ff0f7819 */ /* 0x000fe20000011615 */
[----:B------:R-:W-:Y:S10]  /*3a80*/  @P1 BRA `(.L_x_56) ;  /* 0x0000000000181947 */ /* 0x000ff40003800000 */
[----:B------:R-:W-:-:S13]  /*3a90*/  ISETP.GE.U32.AND P1, PT, R14, 0x3c800000, PT ;  /* 0x3c8000000e00780c */ /* 0x000fda0003f26070 */
[----:B------:R-:W-:-:S04]  /*3aa0*/  @P1 SHF.R.U32.HI R12, RZ, 0x14, R21 ;  /* 0x00000014ff0c1819 */ /* 0x000fc80000011615 */
[----:B------:R-:W-:-:S04]  /*3ab0*/  @P1 LOP3.LUT R12, R12, 0x1, RZ, 0xc0, !PT ;  /* 0x000000010c0c1812 */ /* 0x000fc800078ec0ff */
[----:B------:R-:W-:-:S04]  /*3ac0*/  @P1 IADD3 R12, PT, PT, R21, 0x407ffff, R12 ;  /* 0x0407ffff150c1810 */ /* 0x000fc80007ffe00c */
[----:B------:R-:W-:Y:S01]  /*3ad0*/  @P1 SHF.R.U32.HI R12, RZ, 0x14, R12 ;  /* 0x00000014ff0c1819 */ /* 0x000fe2000001160c */
[----:B------:R-:W-:-:S07]  /*3ae0*/  @!P1 FADD.FTZ R12, R14, 16384 ;  /* 0x468000000e0c9421 */ /* 0x000fce0000010000 */
.L_x_56:
[----:B------:R-:W-:Y:S05]  /*3af0*/  BSYNC.RECONVERGENT B0 ;  /* 0x0000000000007941 */ /* 0x000fea0003800200 */
.L_x_55:
        /* <DEDUP_REMOVED lines=11> */
.L_x_58:
[----:B------:R-:W-:Y:S05]  /*3bb0*/  BSYNC.RECONVERGENT B0 ;  /* 0x0000000000007941 */ /* 0x000fea0003800200 */
.L_x_57:
        /* <DEDUP_REMOVED lines=11> */
.L_x_60:
[----:B------:R-:W-:Y:S05]  /*3c70*/  BSYNC.RECONVERGENT B0 ;  /* 0x0000000000007941 */ /* 0x000fea0003800200 */
.L_x_59:
        /* <DEDUP_REMOVED lines=11> */
.L_x_62:
[----:B------:R-:W-:Y:S05]  /*3d30*/  BSYNC.RECONVERGENT B0 ;  /* 0x0000000000007941 */ /* 0x000fea0003800200 */
.L_x_61:
[C---:B------:R-:W-:Y:S01]  /*3d40*/  IMAD.IADD R11, R9.reuse, 0x1, R0 ;  /* 0x00000001090b7824 */ /* 0x040fe200078e0200 */
[----:B------:R-:W-:Y:S02]  /*3d50*/  LOP3.LUT R10, R10, 0x80, R13, 0xf8, !PT ;  /* 0x000000800a0a7812 */ /* 0x000fe400078ef80d */
[----:B------:R-:W-:Y:S01]  /*3d60*/  PRMT R14, R12, 0x3340, R15 ;  /* 0x000033400c0e7816 */ /* 0x000fe2000000000f */
[----:B------:R-:W-:Y:S01]  /*3d70*/  IMAD.WIDE.U32 R12, R9, 0x4, R6 ;  /* 0x00000004090c7825 */ /* 0x000fe200078e0006 */
[----:B------:R-:W-:Y:S02]  /*3d80*/  ISETP.GE.U32.AND P0, PT, R11, UR6, PT ;  /* 0x000000060b007c0c */ /* 0x000fe4000bf06070 */
[----:B------:R-:W-:-:S04]  /*3d90*/  PRMT R15, R17, 0x3340, R10 ;  /* 0x00003340110f7816 */ /* 0x000fc8000000000a */
        /* <DEDUP_REMOVED lines=8> */
[----:B--2---:R-:W-:Y:S02]  /*3e20*/  IMAD.U32 R9, R14, 0x10000, RZ ;  /* 0x000100000e097824 */ /* 0x004fe400078e00ff */
        /* <DEDUP_REMOVED lines=9> */
[----:B------:R-:W2:Y:S01]  /*3ec0*/  F2F.BF16.F32 R16, R16 ;  /* 0x0000001000107304 */ /* 0x000ea20000202000 */
[----:B---3--:R-:W-:Y:S02]  /*3ed0*/  IMAD.U32 R15, R12, 0x10000, RZ ;  /* 0x000100000c0f7824 */ /* 0x008fe400078e00ff */
[----:B------:R-:W-:Y:S01]  /*3ee0*/  FMUL.FTZ R9, R2, R9 ;  /* 0x0000000902097220 */ /* 0x000fe20000410000 */
[----:B------:R-:W-:Y:S01]  /*3ef0*/  PRMT R12, R12, 0x7632, R12 ;  /* 0x000076320c0c7816 */ /* 0x000fe2000000000c */
[----:B-1----:R-:W-:-:S03]  /*3f00*/  IMAD.U32 R10, R10, 0x10000, RZ ;  /* 0x000100000a0a7824 */ /* 0x002fc600078e00ff */
[----:B------:R-:W1:Y:S01]  /*3f10*/  F2F.BF16.F32 R14, R14 ;  /* 0x0000000e000e7304 */ /* 0x000e620000202000 */
[----:B------:R-:W-:Y:S01]  /*3f20*/  FMUL.FTZ R10, R10, R15 ;  /* 0x0000000f0a0a7220 */ /* 0x000fe20000410000 */
[C---:B------:R-:W-:Y:S01]  /*3f30*/  IMAD.U32 R15, R13.reuse, 0x10000, RZ ;  /* 0x000100000d0f7824 */ /* 0x040fe200078e00ff */
[----:B------:R-:W-:Y:S01]  /*3f40*/  PRMT R13, R13, 0x7632, R13 ;  /* 0x000076320d0d7816 */ /* 0x000fe2000000000d */
[----:B--2---:R-:W-:-:S04]  /*3f50*/  IMAD.U32 R16, R16, 0x10000, RZ ;  /* 0x0001000010107824 */ /* 0x004fc800078e00ff */
[----:B------:R-:W2:Y:S01]  /*3f60*/  F2F.BF16.F32 R9, R9 ;  /* 0x0000000900097304 */ /* 0x000ea20000202000 */
[----:B------:R-:W-:Y:S01]  /*3f70*/  FMUL.FTZ R16, R16, R15 ;  /* 0x0000000f10107220 */ /* 0x000fe20000410000 */
[----:B------:R-:W-:Y:S02]  /*3f80*/  IMAD.U32 R15, R12, 0x10000, RZ ;  /* 0x000100000c0f7824 */ /* 0x000fe400078e00ff */
[----:B------:R-:W-:-:S04]  /*3f90*/  IMAD.U32 R12, R13, 0x10000, RZ ;  /* 0x000100000d0c7824 */ /* 0x000fc800078e00ff */
        /* <DEDUP_REMOVED lines=11> */
[----:B------:R-:W-:Y:S01]  /*4050*/  FMNMX.FTZ R9, R9, 448, PT ;  /* 0x43e0000009097809 */ /* 0x000fe20003810000 */
[----:B------:R-:W-:-:S03]  /*4060*/  FMUL.FTZ R15, R15, R8 ;  /* 0x000000080f0f7220 */ /* 0x000fc60000410000 */
[----:B------:R-:W-:Y:S01]  /*4070*/  FMNMX.FTZ R21, R9, -448, !PT ;  /* 0xc3e0000009157809 */ /* 0x000fe20007810000 */
[----:B--2---:R-:W-:Y:S01]  /*4080*/  IMAD.U32 R13, R14, 0x10000, RZ ;  /* 0x000100000e0d7824 */ /* 0x004fe200078e00ff */
[----:B------:R-:W-:Y:S02]  /*4090*/  FMNMX.FTZ R15, R15, 448, PT ;  /* 0x43e000000f0f7809 */ /* 0x000fe40003810000 */
[----:B------:R-:W-:Y:S01]  /*40a0*/  LOP3.LUT R14, R21, 0x7fffffff, RZ, 0xc0, !PT ;  /* 0x7fffffff150e7812 */ /* 0x000fe200078ec0ff */
[-C--:B------:R-:W-:Y:S01]  /*40b0*/  FMUL.FTZ R13, R13, R8.reuse ;  /* 0x000000080d0d7220 */ /* 0x080fe20000410000 */
[----:B------:R-:W-:Y:S02]  /*40c0*/  FMNMX.FTZ R9, R15, -448, !PT ;  /* 0xc3e000000f097809 */ /* 0x000fe40007810000 */
[----:B------:R-:W-:Y:S01]  /*40d0*/  ISETP.GT.U32.AND P1, PT, R14, 0x43efffff, PT ;  /* 0x43efffff0e00780c */ /* 0x000fe20003f24070 */
[----:B-1----:R-:W-:Y:S01]  /*40e0*/  IMAD.U32 R17, R12, 0x10000, RZ ;  /* 0x000100000c117824 */ /* 0x002fe200078e00ff */
[----:B------:R-:W-:Y:S01]  /*40f0*/  FMNMX.FTZ R13, R13, 448, PT ;  /* 0x43e000000d0d7809 */ /* 0x000fe20003810000 */
[----:B------:R-:W-:Y:S01]  /*4100*/  IMAD.MOV.U32 R12, RZ, RZ, 0x7f ;  /* 0x0000007fff0c7424 */ /* 0x000fe200078e00ff */
[----:B------:R-:W-:Y:S01]  /*4110*/  SHF.R.U32.HI R15, RZ, 0x18, R21 ;  /* 0x00000018ff0f7819 */ /* 0x000fe20000011615 */
[----:B------:R-:W-:Y:S01]  /*4120*/  FMUL.FTZ R17, R17, R8 ;  /* 0x0000000811117220 */ /* 0x000fe20000410000 */
[----:B------:R-:W-:-:S04]  /*4130*/  FMNMX.FTZ R13, R13, -448, !PT ;  /* 0xc3e000000d0d7809 */ /* 0x000fc80007810000 */
[----:B------:R-:W-:Y:S02]  /*4140*/  FMNMX.FTZ R10, R17, 448, PT ;  /* 0x43e00000110a7809 */ /* 0x000fe40003810000 */
[----:B------:R-:W-:Y:S02]  /*4150*/  LOP3.LUT R17, R9, 0x7fffffff, RZ, 0xc0, !PT ;  /* 0x7fffffff09117812 */ /* 0x000fe400078ec0ff */
[----:B------:R-:W-:Y:S02]  /*4160*/  FMNMX.FTZ R10, R10, -448, !PT ;  /* 0xc3e000000a0a7809 */ /* 0x000fe40007810000 */
[----:B------:R-:W-:Y:S02]  /*4170*/  LOP3.LUT R20, R13, 0x7fffffff, RZ, 0xc0, !PT ;  /* 0x7fffffff0d147812 */ /* 0x000fe400078ec0ff */
[----:B------:R-:W-:Y:S02]  /*4180*/  LOP3.LUT R16, R10, 0x7fffffff, RZ, 0xc0, !PT ;  /* 0x7fffffff0a107812 */ /* 0x000fe400078ec0ff */
[----:B------:R-:W-:-:S02]  /*4190*/  ISETP.GT.U32.AND P3, PT, R17, 0x43efffff, PT ;  /* 0x43efffff1100780c */ /* 0x000fc40003f64070 */
[----:B------:R-:W-:Y:S02]  /*41a0*/  ISETP.GT.U32.AND P2, PT, R20, 0x43efffff, PT ;  /* 0x43efffff1400780c */ /* 0x000fe40003f44070 */
[----:B------:R-:W-:Y:S01]  /*41b0*/  ISETP.GT.U32.AND P0, PT, R16, 0x43efffff, PT ;  /* 0x43efffff1000780c */ /* 0x000fe20003f04070 */
[----:B------:R-:W-:-:S12]  /*41c0*/  @P1 BRA `(.L_x_64) ;  /* 0x0000000000181947 */ /* 0x000fd80003800000 */
[----:B------:R-:W-:-:S13]  /*41d0*/  ISETP.GE.U32.AND P1, PT, R14, 0x3c800000, PT ;  /* 0x3c8000000e00780c */ /* 0x000fda0003f26070 */
[----:B------:R-:W-:-:S04]  /*41e0*/  @P1 SHF.R.U32.HI R12, RZ, 0x14, R21 ;  /* 0x00000014ff0c1819 */ /* 0x000fc80000011615 */
[----:B------:R-:W-:-:S04]  /*41f0*/  @P1 LOP3.LUT R12, R12, 0x1, RZ, 0xc0, !PT ;  /* 0x000000010c0c1812 */ /* 0x000fc800078ec0ff */
[----:B------:R-:W-:-:S04]  /*4200*/  @P1 IADD3 R12, PT, PT, R21, 0x407ffff, R12 ;  /* 0x0407ffff150c1810 */ /* 0x000fc80007ffe00c */
[----:B------:R-:W-:Y:S01]  /*4210*/  @P1 SHF.R.U32.HI R12, RZ, 0x14, R12 ;  /* 0x00000014ff0c1819 */ /* 0x000fe2000001160c */
[----:B------:R-:W-:-:S07]  /*4220*/  @!P1 FADD.FTZ R12, R14, 16384 ;  /* 0x468000000e0c9421 */ /* 0x000fce0000010000 */
.L_x_64:
[----:B------:R-:W-:Y:S05]  /*4230*/  BSYNC.RECONVERGENT B0 ;  /* 0x0000000000007941 */ /* 0x000fea0003800200 */
.L_x_63:
        /* <DEDUP_REMOVED lines=11> */
.L_x_66:
[----:B------:R-:W-:Y:S05]  /*42f0*/  BSYNC.RECONVERGENT B0 ;  /* 0x0000000000007941 */ /* 0x000fea0003800200 */
.L_x_65:
        /* <DEDUP_REMOVED lines=11> */
.L_x_68:
[----:B------:R-:W-:Y:S05]  /*43b0*/  BSYNC.RECONVERGENT B0 ;  /* 0x0000000000007941 */ /* 0x000fea0003800200 */
.L_x_67:
        /* <DEDUP_REMOVED lines=11> */
.L_x_70:
[----:B------:R-:W-:Y:S05]  /*4470*/  BSYNC.RECONVERGENT B0 ;  /* 0x0000000000007941 */ /* 0x000fea0003800200 */
.L_x_69:
[----:B------:R-:W-:Y:S01]  /*4480*/  IMAD.IADD R17, R11, 0x1, R0 ;  /* 0x000000010b117824 */ /* 0x000fe200078e0200 */
[----:B------:R-:W-:Y:S01]  /*4490*/  LOP3.LUT R9, R9, 0x80, R14, 0xf8, !PT ;  /* 0x0000008009097812 */ /* 0x000fe200078ef80e */
[----:B------:R-:W-:Y:S01]  /*44a0*/  IMAD.WIDE.U32 R10, R11, 0x4, R6 ;  /* 0x000000040b0a7825 */ /* 0x000fe200078e0006 */
[----:B------:R-:W-:Y:S02]  /*44b0*/  PRMT R12, R12, 0x3340, R15 ;  /* 0x000033400c0c7816 */ /* 0x000fe4000000000f */
[----:B------:R-:W-:Y:S02]  /*44c0*/  ISETP.GE.U32.AND P0, PT, R17, UR6, PT ;  /* 0x0000000611007c0c */ /* 0x000fe4000bf06070 */
[----:B------:R-:W-:-:S04]  /*44d0*/  PRMT R9, R20, 0x3340, R9 ;  /* 0x0000334014097816 */ /* 0x000fc80000000009 */
[----:B------:R-:W-:-:S05]  /*44e0*/  PRMT R9, R12, 0x5410, R9 ;  /* 0x000054100c097816 */ /* 0x000fca0000000009 */
[----:B------:R1:W-:Y:S02]  /*44f0*/  STG.E desc[UR12][R10.64], R9 ;  /* 0x000000090a007986 */ /* 0x0003e4000c10190c */
[----:B------:R-:W-:Y:S05]  /*4500*/  @P0 EXIT ;  /* 0x000000000000094d */ /* 0x000fea0003800000 */
[----:B------:R-:W-:-:S06]  /*4510*/  IMAD.WIDE.U32 R12, R17, 0x8, R18 ;  /* 0x00000008110c7825 */ /* 0x000fcc00078e0012 */
[----:B------:R-:W2:Y:S01]  /*4520*/  LDG.E.64.CONSTANT R12, desc[UR12][R12.64] ;  /* 0x0000000c0c0c7981 */ /* 0x000ea2000c1e9b00 */
[----:B-1----:R-:W-:-:S06]  /*4530*/  IMAD.WIDE.U32 R10, R17, 0x8, R4 ;  /* 0x00000008110a7825 */ /* 0x002fcc00078e0004 */
        /* <DEDUP_REMOVED lines=43> */
[----:B------:R-:W-:Y:S01]  /*47f0*/  FMUL.FTZ R9, R9, R8 ;  /* 0x0000000809097220 */ /* 0x000fe20000410000 */
[----:B------:R-:W-:Y:S02]  /*4800*/  SHF.R.U32.HI R14, RZ, 0x18, R20 ;  /* 0x00000018ff0e7819 */ /* 0x000fe40000011614 */
[----:B------:R-:W-:Y:S01]  /*4810*/  ISETP.GT.U32.AND P1, PT, R13, 0x43efffff, PT ;  /* 0x43efffff0d00780c */ /* 0x000fe20003f24070 */
[----:B-1----:R-:W-:Y:S01]  /*4820*/  IMAD.U32 R15, R10, 0x10000, RZ ;  /* 0x000100000a0f7824 */ /* 0x002fe200078e00ff */
[----:B------:R-:W-:-:S02]  /*4830*/  FMNMX.FTZ R12, R9, 448, PT ;  /* 0x43e00000090c7809 */ /* 0x000fc40003810000 */
[----:B------:R-:W-:Y:S01]  /*4840*/  FMNMX.FTZ R9, R11, -448, !PT ;  /* 0xc3e000000b097809 */ /* 0x000fe20007810000 */
[----:B------:R-:W-:Y:S01]  /*4850*/  FMUL.FTZ R15, R15, R8 ;  /* 0x000000080f0f7220 */ /* 0x000fe20000410000 */
[----:B------:R-:W-:Y:S01]  /*4860*/  FMNMX.FTZ R12, R12, -448, !PT ;  /* 0xc3e000000c0c7809 */ /* 0x000fe20007810000 */
[----:B------:R-:W-:Y:S01]  /*4870*/  IMAD.MOV.U32 R11, RZ, RZ, 0x7f ;  /* 0x0000007fff0b7424 */ /* 0x000fe200078e00ff */
[----:B------:R-:W-:Y:S02]  /*4880*/  LOP3.LUT R16, R9, 0x7fffffff, RZ, 0xc0, !PT ;  /* 0x7fffffff09107812 */ /* 0x000fe400078ec0ff */
[----:B------:R-:W-:Y:S02]  /*4890*/  FMNMX.FTZ R10, R15, 448, PT ;  /* 0x43e000000f0a7809 */ /* 0x000fe40003810000 */
[----:B------:R-:W-:Y:S02]  /*48a0*/  LOP3.LUT R21, R12, 0x7fffffff, RZ, 0xc0, !PT ;  /* 0x7fffffff0c157812 */ /* 0x000fe400078ec0ff */
[----:B------:R-:W-:-:S02]  /*48b0*/  FMNMX.FTZ R10, R10, -448, !PT ;  /* 0xc3e000000a0a7809 */ /* 0x000fc40007810000 */
[----:B------:R-:W-:Y:S02]  /*48c0*/  ISETP.GT.U32.AND P3, PT, R16, 0x43efffff, PT ;  /* 0x43efffff1000780c */ /* 0x000fe40003f64070 */
[----:B------:R-:W-:Y:S02]  /*48d0*/  LOP3.LUT R15, R10, 0x7fffffff, RZ, 0xc0, !PT ;  /* 0x7fffffff0a0f7812 */ /* 0x000fe400078ec0ff */
        /* <DEDUP_REMOVED lines=9> */
.L_x_72:
[----:B------:R-:W-:Y:S05]  /*4970*/  BSYNC.RECONVERGENT B0 ;  /* 0x0000000000007941 */ /* 0x000fea0003800200 */
.L_x_71:
        /* <DEDUP_REMOVED lines=11> */
.L_x_74:
[----:B------:R-:W-:Y:S05]  /*4a30*/  BSYNC.RECONVERGENT B0 ;  /* 0x0000000000007941 */ /* 0x000fea0003800200 */
.L_x_73:
        /* <DEDUP_REMOVED lines=11> */
.L_x_76:
[----:B------:R-:W-:Y:S05]  /*4af0*/  BSYNC.RECONVERGENT B0 ;  /* 0x0000000000007941 */ /* 0x000fea0003800200 */
.L_x_75:
[----:B------:R-:W-:Y:S01]  /*4b00*/  BSSY.RECONVERGENT B0, `(.L_x_77) ;  /* 0x000000a000007945 */ /* 0x000fe20003800200 */
[----:B------:R-:W-:Y:S01]  /*4b10*/  LOP3.LUT R16, R12, 0x80, R13, 0xf8, !PT ;  /* 0x000000800c107812 */ /* 0x000fe200078ef80d */
[----:B------:R-:W-:Y:S02]  /*4b20*/  IMAD.MOV.U32 R9, RZ, RZ, 0x7f ;  /* 0x0000007fff097424 */ /* 0x000fe400078e00ff */
[----:B------:R-:W-:Y:S05]  /*4b30*/  @P0 BRA `(.L_x_78) ;  /* 0x0000000000180947 */ /* 0x000fea0003800000 */
[----:B------:R-:W-:-:S13]  /*4b40*/  ISETP.GE.U32.AND P0, PT, R15, 0x3c800000, PT ;  /* 0x3c8000000f00780c */ /* 0x000fda0003f06070 */
[----:B------:R-:W-:-:S04]  /*4b50*/  @P0 SHF.R.U32.HI R9, RZ, 0x14, R10 ;  /* 0x00000014ff090819 */ /* 0x000fc8000001160a */
[----:B------:R-:W-:-:S04]  /*4b60*/  @P0 LOP3.LUT R9, R9, 0x1, RZ, 0xc0, !PT ;  /* 0x0000000109090812 */ /* 0x000fc800078ec0ff */
[----:B------:R-:W-:-:S04]  /*4b70*/  @P0 IADD3 R9, PT, PT, R10, 0x407ffff, R9 ;  /* 0x0407ffff0a090810 */ /* 0x000fc80007ffe009 */
[----:B------:R-:W-:Y:S01]  /*4b80*/  @P0 SHF.R.U32.HI R9, RZ, 0x14, R9 ;  /* 0x00000014ff090819 */ /* 0x000fe20000011609 */
[----:B------:R-:W-:-:S07]  /*4b90*/  @!P0 FADD.FTZ R9, R15, 16384 ;  /* 0x468000000f098421 */ /* 0x000fce0000010000 */
.L_x_78:
[----:B------:R-:W-:Y:S05]  /*4ba0*/  BSYNC.RECONVERGENT B0 ;  /* 0x0000000000007941 */ /* 0x000fea0003800200 */
.L_x_77:
[----:B------:R-:W-:Y:S02]  /*4bb0*/  SHF.R.U32.HI R10, RZ, 0x18, R10 ;  /* 0x00000018ff0a7819 */ /* 0x000fe4000001160a */
[----:B------:R-:W-:Y:S02]  /*4bc0*/  PRMT R12, R11, 0x3340, R14 ;  /* 0x000033400b0c7816 */ /* 0x000fe4000000000e */
[----:B------:R-:W-:Y:S01]  /*4bd0*/  LOP3.LUT R9, R9, 0x80, R10, 0xf8, !PT ;  /* 0x0000008009097812 */ /* 0x000fe200078ef80a */
[----:B------:R-:W-:-:S03]  /*4be0*/  IMAD.WIDE.U32 R10, R17, 0x4, R6 ;  /* 0x00000004110a7825 */ /* 0x000fc600078e0006 */
[----:B------:R-:W-:Y:S01]  /*4bf0*/  PRMT R9, R16, 0x3340, R9 ;  /* 0x0000334010097816 */ /* 0x000fe20000000009 */
[----:B------:R-:W-:-:S03]  /*4c00*/  IMAD.IADD R17, R17, 0x1, R0 ;  /* 0x0000000111117824 */ /* 0x000fc600078e0200 */
[----:B------:R-:W-:Y:S02]  /*4c10*/  PRMT R9, R12, 0x5410, R9 ;  /* 0x000054100c097816 */ /* 0x000fe40000000009 */
[----:B------:R-:W-:-:S03]  /*4c20*/  ISETP.GE.U32.AND P0, PT, R17, UR6, PT ;  /* 0x0000000611007c0c */ /* 0x000fc6000bf06070 */
[----:B------:R3:W-:Y:S10]  /*4c30*/  STG.E desc[UR12][R10.64], R9 ;  /* 0x000000090a007986 */ /* 0x0007f4000c10190c */
[----:B------:R-:W-:Y:S05]  /*4c40*/  @!P0 BRA `(.L_x_79) ;  /* 0xffffffe000bc8947 */ /* 0x000fea000383ffff */
[----:B------:R-:W-:Y:S05]  /*4c50*/  EXIT ;  /* 0x000000000000794d */ /* 0x000fea0003800000 */
.L_x_32:
        /* <DEDUP_REMOVED lines=14> */
.L_x_82:
        /* <DEDUP_REMOVED lines=10> */
.L_x_81:
[----:B------:R-:W-:Y:S05]  /*4de0*/  BSYNC.RECONVERGENT B0 ;  /* 0x0000000000007941 */ /* 0x000fea0003800200 */
.L_x_80:
        /* <DEDUP_REMOVED lines=73> */
.L_x_84:
        /* <DEDUP_REMOVED lines=105> */
.L_x_86:
[----:B------:R-:W-:Y:S01]  /*5910*/  I2FP.F32.S32 R4, UR8 ;  /* 0x0000000800047c45 */ /* 0x000fe20008201400 */
[----:B------:R-:W0:Y:S01]  /*5920*/  LDCU UR4, c[0x0][0x3a8] ;  /* 0x00007500ff0477ac */ /* 0x000e220008000800 */
[----:B------:R-:W-:-:S04]  /*5930*/  PLOP3.LUT P0, PT, PT, PT, PT, 0x80, 0x8 ;  /* 0x000000000008781c */ /* 0x000fc80003f0f070 */
[----:B------:R-:W0:Y:S02]  /*5940*/  MUFU.RCP R4, R4 ;  /* 0x0000000400047308 */ /* 0x000e240000001000 */
[----:B0-----:R-:W-:-:S06]  /*5950*/  FFMA.FTZ R21, R4, R21, UR4 ;  /* 0x0000000404157e23 */ /* 0x001fcc0008010015 */
[----:B------:R-:W0:Y:S02]  /*5960*/  MUFU.RSQ R21, R21 ;  /* 0x0000001500157308 */ /* 0x000e240000001400 */
[----:B0-----:R2:W-:Y:S02]  /*5970*/  STS [R20+0x29c], R21 ;  /* 0x00029c1514007388 */ /* 0x0015e40000000800 */
.L_x_85:
[----:B------:R-:W-:Y:S05]  /*5980*/  BSYNC.RECONVERGENT B0 ;  /* 0x0000000000007941 */ /* 0x000fea0003800200 */
.L_x_83:
        /* <DEDUP_REMOVED lines=14> */
.L_x_89:
        /* <DEDUP_REMOVED lines=19> */
.L_x_88:
[----:B------:R-:W-:Y:S05]  /*5ba0*/  BSYNC.RECONVERGENT B0 ;  /* 0x0000000000007941 */ /* 0x000fea0003800200 */
.L_x_87:
        /* <DEDUP_REMOVED lines=105> */
.L_x_91:
        /* <DEDUP_REMOVED lines=141> */
.L_x_93:
        /* <DEDUP_REMOVED lines=11> */
[----:B------:R-:W-:-:S05]  /*6bc0*/  FMUL.FTZ R2, R2, 0.0022321429569274187088 ;  /* 0x3b12492502027820 */ /* 0x000fca0000410000 */
[----:B------:R-:W-:-:S05]  /*6bd0*/  FMNMX.FTZ R11, R2, 4.3596542127488646656e-06, !PT ;  /* 0x36924925020b7809 */ /* 0x000fca0007810000 */
[----:B------:R1:W-:Y:S04]  /*6be0*/  STG.E desc[UR12][R8.64], R11 ;  /* 0x0000000b08007986 */ /* 0x0003e8000c10190c */
[----:B------:R1:W-:Y:S02]  /*6bf0*/  STS [R4+0x14c], R11 ;  /* 0x00014c0b04007388 */ /* 0x0003e40000000800 */
.L_x_92:
[----:B------:R-:W-:Y:S05]  /*6c00*/  BSYNC.RECONVERGENT B0 ;  /* 0x0000000000007941 */ /* 0x000fea0003800200 */
.L_x_90:
[----:B------:R-:W-:Y:S01]  /*6c10*/  BAR.SYNC.DEFER_BLOCKING 0x0 ;  /* 0x0000000000007b1d */ /* 0x000fe20000010000 */
[----:B------:R-:W-:-:S13]  /*6c20*/  ISETP.GE.U32.AND P0, PT, R3, UR8, PT ;  /* 0x0000000803007c0c */ /* 0x000fda000bf06070 */
[----:B------:R-:W-:Y:S05]  /*6c30*/  @P0 EXIT ;  /* 0x000000000000094d */ /* 0x000fea0003800000 */
[----:B-1----:R-:W1:Y:S01]  /*6c40*/  LDS R2, [R4+0x14c] ;  /* 0x00014c0004027984 */ /* 0x002e620000000800 */
[----:B---3--:R-:W3:Y:S01]  /*6c50*/  LDC.64 R6, c[0x0][0x398] ;  /* 0x0000e600ff067b82 */ /* 0x008ee20000000a00 */
[----:B------:R-:W-:Y:S02]  /*6c60*/  USHF.R.S32.HI UR11, URZ, 0x1f, UR8 ;  /* 0x0000001fff0b7899 */ /* 0x000fe40008011408 */
[----:B------:R-:W-:Y:S02]  /*6c70*/  UIMAD.WIDE.U32 UR4, UR9, UR8, URZ ;  /* 0x00000008090472a5 */ /* 0x000fe4000f8e00ff */
[----:B------:R-:W-:Y:S01]  /*6c80*/  UIMAD UR8, UR11, UR9, URZ ;  /* 0x000000090b0872a4 */ /* 0x000fe2000f8e02ff */
[----:B------:R-:W0:Y:S02]  /*6c90*/  LDCU UR16, c[0x0][0x3ac] ;  /* 0x00007580ff1077ac */ /* 0x000e240008000800 */
[----:B------:R-:W0:Y:S01]  /*6ca0*/  LDC.64 R8, c[0x0][0x380] ;  /* 0x0000e000ff087b82 */ /* 0x000e220000000a00 */
[----:B------:R-:W0:Y:S01]  /*6cb0*/  LDCU.64 UR14, c[0x0][0x390] ;  /* 0x00007200ff0e77ac */ /* 0x000e220008000a00 */
[----:B------:R-:W-:Y:S01]  /*6cc0*/  UIADD3 UR8, UPT, UPT, UR8, UR5, URZ ;  /* 0x0000000508087290 */ /* 0x000fe2000fffe0ff */
[----:B-1----:R-:W1:Y:S11]  /*6cd0*/  MUFU.RCP R2, R2 ;  /* 0x0000000200027308 */ /* 0x002e760000001000 */
.L_x_96:
[----:B0-----:R-:W-:-:S05]  /*6ce0*/  IADD3 R4, P0, PT, R3, UR6, RZ ;  /* 0x0000000603047c10 */ /* 0x001fca000ff1e0ff */
[----:B------:R-:W-:Y:S01]  /*6cf0*/  IMAD.X R11, RZ, RZ, UR10, P0 ;  /* 0x0000000aff0b7e24 */ /* 0x000fe200080e06ff */
[----:B------:R-:W-:-:S04]  /*6d00*/  LEA R12, P0, R4, UR14, 0x1 ;  /* 0x0000000e040c7c11 */ /* 0x000fc8000f8008ff */
[----:B------:R-:W-:-:S05]  /*6d10*/  LEA.HI.X R13, R4, UR15, R11, 0x1, P0 ;  /* 0x0000000f040d7c11 */ /* 0x000fca00080f0c0b */
[----:B------:R-:W5:Y:S01]  /*6d20*/  LDG.E.U16.CONSTANT R12, desc[UR12][R12.64] ;  /* 0x0000000c0c0c7981 */ /* 0x000f62000c1e9500 */
[----:B---3--:R-:W-:-:S06]  /*6d30*/  IMAD.WIDE.U32 R10, R3, 0x2, R6 ;  /* 0x00000002030a7825 */ /* 0x008fcc00078e0006 */
[----:B------:R-:W3:Y:S01]  /*6d40*/  LDG.E.U16.CONSTANT R10, desc[UR12][R10.64] ;  /* 0x0000000c0a0a7981 */ /* 0x000ee2000c1e9500 */
[----:B------:R-:W-:Y:S01]  /*6d50*/  BSSY.RECONVERGENT B0, `(.L_x_94) ;  /* 0x0000019000007945 */ /* 0x000fe20003800200 */
[----:B-----5:R-:W-:-:S04]  /*6d60*/  IMAD.U32 R4, R12, 0x10000, RZ ;  /* 0x000100000c047824 */ /* 0x020fc800078e00ff */
[----:B----4-:R-:W-:Y:S01]  /*6d70*/  FMUL.FTZ R4, R5, R4 ;  /* 0x0000000405047220 */ /* 0x010fe20000410000 */
[----:B---3--:R-:W-:Y:S01]  /*6d80*/  IMAD.U32 R15, R10, 0x10000, RZ ;  /* 0x000100000a0f7824 */ /* 0x008fe200078e00ff */
[----:B------:R-:W-:-:S04]  /*6d90*/  IADD3 R10, P1, P2, R8, UR4, R3 ;  /* 0x00000004080a7c10 */ /* 0x000fc8000fa3e003 */
[----:B------:R-:W0:Y:S01]  /*6da0*/  F2F.BF16.F32 R4, R4 ;  /* 0x0000000400047304 */ /* 0x000e220000202000 */
[----:B------:R-:W-:Y:S01]  /*6db0*/  IADD3.X R11, PT, PT, R9, UR8, RZ, P1, P2 ;  /* 0x00000008090b7c10 */ /* 0x000fe20008fe44ff */
[----:B0-----:R-:W-:Y:S02]  /*6dc0*/  IMAD.U32 R14, R4, 0x10000, RZ ;  /* 0x00010000040e7824 */ /* 0x001fe400078e00ff */
[----:B------:R-:W-:Y:S02]  /*6dd0*/  IMAD.MOV.U32 R4, RZ, RZ, 0x7f ;  /* 0x0000007fff047424 */ /* 0x000fe400078e00ff */
[----:B------:R-:W-:-:S06]  /*6de0*/  FMUL.FTZ R14, R14, R15 ;  /* 0x0000000f0e0e7220 */ /* 0x000fcc0000410000 */
[----:B------:R-:W0:Y:S02]  /*6df0*/  F2F.BF16.F32 R14, R14 ;  /* 0x0000000e000e7304 */ /* 0x000e240000202000 */
[----:B0-----:R-:W-:-:S04]  /*6e00*/  IMAD.U32 R15, R14, 0x10000, RZ ;  /* 0x000100000e0f7824 */ /* 0x001fc800078e00ff */
[----:B-1----:R-:W-:-:S05]  /*6e10*/  FMUL.FTZ R15, R15, R2 ;  /* 0x000000020f0f7220 */ /* 0x002fca0000410000 */
[----:B------:R-:W-:-:S04]  /*6e20*/  FMNMX.FTZ R15, R15, 448, PT ;  /* 0x43e000000f0f7809 */ /* 0x000fc80003810000 */
[----:B------:R-:W-:-:S04]  /*6e30*/  FMNMX.FTZ R15, R15, -448, !PT ;  /* 0xc3e000000f0f7809 */ /* 0x000fc80007810000 */
[----:B------:R-:W-:Y:S02]  /*6e40*/  LOP3.LUT R16, R15, 0x7fffffff, RZ, 0xc0, !PT ;  /* 0x7fffffff0f107812 */ /* 0x000fe400078ec0ff */
[----:B------:R-:W-:Y:S02]  /*6e50*/  SHF.R.U32.HI R13, RZ, 0x18, R15 ;  /* 0x00000018ff0d7819 */ /* 0x000fe4000001160f */
[----:B------:R-:W-:-:S13]  /*6e60*/  ISETP.GT.U32.AND P0, PT, R16, 0x43efffff, PT ;  /* 0x43efffff1000780c */ /* 0x000fda0003f04070 */
[----:B------:R-:W-:Y:S05]  /*6e70*/  @P0 BRA `(.L_x_95) ;  /* 0x0000000000180947 */ /* 0x000fea0003800000 */
[----:B------:R-:W-:-:S13]  /*6e80*/  ISETP.GT.U32.AND P0, PT, R16, 0x3c7fffff, PT ;  /* 0x3c7fffff1000780c */ /* 0x000fda0003f04070 */
[----:B------:R-:W-:-:S04]  /*6e90*/  @P0 SHF.R.U32.HI R4, RZ, 0x14, R15 ;  /* 0x00000014ff040819 */ /* 0x000fc8000001160f */
[----:B------:R-:W-:Y:S01]  /*6ea0*/  @P0 LOP3.LUT R12, R4, 0x1, RZ, 0xc0, !PT ;  /* 0x00000001040c0812 */ /* 0x000fe200078ec0ff */
[----:B------:R-:W-:-:S03]  /*6eb0*/  @!P0 FADD.FTZ R4, R16, 16384 ;  /* 0x4680000010048421 */ /* 0x000fc60000010000 */
[----:B------:R-:W-:-:S04]  /*6ec0*/  @P0 IADD3 R12, PT, PT, R15, 0x407ffff, R12 ;  /* 0x0407ffff0f0c0810 */ /* 0x000fc80007ffe00c */
[----:B------:R-:W-:-:S07]  /*6ed0*/  @P0 SHF.R.U32.HI R4, RZ, 0x14, R12 ;  /* 0x00000014ff040819 */ /* 0x000fce000001160c */
.L_x_95:
[----:B------:R-:W-:Y:S05]  /*6ee0*/  BSYNC.RECONVERGENT B0 ;  /* 0x0000000000007941 */ /* 0x000fea0003800200 */
.L_x_94:
[----:B------:R-:W-:Y:S01]  /*6ef0*/  LOP3.LUT R13, R4, 0x80, R13, 0xf8, !PT ;  /* 0x00000080040d7812 */ /* 0x000fe200078ef80d */
[----:B------:R-:W-:-:S04]  /*6f00*/  IMAD.IADD R3, R0, 0x1, R3 ;  /* 0x0000000100037824 */ /* 0x000fc800078e0203 */
[----:B------:R0:W-:Y:S01]  /*6f10*/  STG.E.U8 desc[UR12][R10.64], R13 ;  /* 0x0000000d0a007986 */ /* 0x0001e2000c10110c */
[----:B------:R-:W-:-:S13]  /*6f20*/  ISETP.GE.U32.AND P0, PT, R3, UR16, PT ;  /* 0x0000001003007c0c */ /* 0x000fda000bf06070 */
[----:B0-----:R-:W-:Y:S05]  /*6f30*/  @!P0 BRA `(.L_x_96) ;  /* 0xfffffffc00688947 */ /* 0x001fea000383ffff */
[----:B------:R-:W-:Y:S05]  /*6f40*/  EXIT ;  /* 0x000000000000794d */ /* 0x000fea0003800000 */
.L_x_97:
        /* <DEDUP_REMOVED lines=11> */
.L_x_2972:


//--------------------- .text._ZN4vllm39rms_norm_dynamic_per_token_quant_kernelIN3c108BFloat16EaLb1EEEvPT0_PfPKT_S8_PKffiiPS6_ --------------------------
	.section	.text._ZN4vllm39rms_norm_dynamic_per_token_quant_kernelIN3c108BFloat16EaLb1EEEvPT0_PfPKT_S8_PKffiiPS6_,"ax",@progbits
	.align	128
        .global         _ZN4vllm39rms_norm_dynamic_per_token_quant_kernelIN3c108BFloat16EaLb1EEEvPT0_PfPKT_S8_PKffiiPS6_
        .type           _ZN4vllm39rms_norm_dynamic_per_token_quant_kernelIN3c108BFloat16EaLb1EEEvPT0_PfPKT_S8_PKffiiPS6_,@function
        .size           _ZN4vllm39rms_norm_dynamic_per_token_quant_kernelIN3c108BFloat16EaLb1EEEvPT0_PfPKT_S8_PKffiiPS6_,(.L_x_2973 - _ZN4vllm39rms_norm_dynamic_per_token_quant_kernelIN3c108BFloat16EaLb1EEEvPT0_PfPKT_S8_PKffiiPS6_)
        .other          _ZN4vllm39rms_norm_dynamic_per_token_quant_kernelIN3c108BFloat16EaLb1EEEvPT0_PfPKT_S8_PKffiiPS6_,@"STO_CUDA_ENTRY STV_DEFAULT"
_ZN4vllm39rms_norm_dynamic_per_token_quant_kernelIN3c108BFloat16EaLb1EEEvPT0_PfPKT_S8_PKffiiPS6_:
.text._ZN4vllm39rms_norm_dynamic_per_token_quant_kernelIN3c108BFloat16EaLb1EEEvPT0_PfPKT_S8_PKffiiPS6_:
[----:B------:R-:W-:Y:S01]  /*0000*/  LDC R1, c[0x0][0x37c] ;  /* 0x0000df00ff017b82 */ /* 0x000fe20000000800 */
[----:B------:R-:W0:Y:S01]  /*0010*/  LDCU UR4, c[0x0][0x3b0] ;  /* 0x00007600ff0477ac */ /* 0x000e220008000800 */
[----:B------:R-:W0:Y:S01]  /*0020*/  LDCU UR9, c[0x0][0x3ac] ;  /* 0x00007580ff0977ac */ /* 0x000e220008000800 */
[----:B------:R-:W1:Y:S01]  /*0030*/  LDCU.64 UR14, c[0x0][0x358] ;  /* 0x00006b00ff0e77ac */ /* 0x000e620008000a00 */
[----:B0-----:R-:W-:-:S09]  /*0040*/  ULOP3.LUT UP0, URZ, UR4, 0x3, UR9, 0xc8, !UPT ;  /* 0x0000000304ff7892 */ /* 0x001fd2000f80c809 */
[----:B-1----:R-:W-:Y:S05]  /*0050*/  BRA.U UP0, `(.L_x_98) ;  /* 0x0000004500bc7547 */ /* 0x002fea000b800000 */
[----:B------:R-:W0:Y:S01]  /*0060*/  S2R R17, SR_TID.X ;  /* 0x0000000000117919 */ /* 0x000e220000002100 */
[----:B------:R-:W1:Y:S01]  /*0070*/  S2UR UR18, SR_CTAID.X ;  /* 0x00000000001279c3 */ /* 0x000e620000002500 */
[----:B------:R-:W2:Y:S01]  /*0080*/  LDCU.64 UR10, c[0x0][0x390] ;  /* 0x00007200ff0a77ac */ /* 0x000ea20008000a00 */
[----:B------:R-:W-:Y:S01]  /*0090*/  BSSY.RECONVERGENT B0, `(.L_x_99) ;  /* 0x0000085000007945 */ /* 0x000fe20003800200 */
[----:B------:R-:W-:Y:S01]  /*00a0*/  IMAD.MOV.U32 R2, RZ, RZ, RZ ;  /* 0x000000ffff027224 */ /* 0x000fe200078e00ff */
[----:B------:R-:W3:Y:S01]  /*00b0*/  LDCU.64 UR12, c[0x0][0x3b8] ;  /* 0x00007700ff0c77ac */ /* 0x000ee20008000a00 */
[----:B------:R-:W-:Y:S02]  /*00c0*/  USHF.R.S32.HI UR6, URZ, 0x1f, UR4 ;  /* 0x0000001fff067899 */ /* 0x000fe40008011404 */
[----:B------:R-:W-:Y:S02]  /*00d0*/  USHF.R.S32.HI UR7, URZ, 0x1f, UR9 ;  /* 0x0000001fff077899 */ /* 0x000fe40008011409 */
[----:B-1----:R-:W-:-:S02]  /*00e0*/  UIMAD UR8, UR6, UR18, URZ ;  /* 0x00000012060872a4 */ /* 0x002fc4000f8e02ff */
[----:B------:R-:W-:Y:S02]  /*00f0*/  USHF.R.S32.HI UR6, URZ, 0x2, UR9 ;  /* 0x00000002ff067899 */ /* 0x000fe40008011409 */
[----:B------:R-:W-:Y:S02]  /*0100*/  UIMAD.WIDE.U32 UR4, UR18, UR4, URZ ;  /* 0x00000004120472a5 */ /* 0x000fe4000f8e00ff */
[----:B------:R-:W-:Y:S02]  /*0110*/  UIMAD.WIDE.U32 UR16, UR18, UR9, URZ ;  /* 0x00000009121072a5 */ /* 0x000fe4000f8e00ff */
[----:B------:R-:W-:Y:S01]  /*0120*/  UIMAD UR7, UR7, UR18, URZ ;  /* 0x00000012070772a4 */ /* 0x000fe2000f8e02ff */
[----:B0-----:R-:W-:Y:S01]  /*0130*/  ISETP.GE.U32.AND P0, PT, R17, UR6, PT ;  /* 0x0000000611007c0c */ /* 0x001fe2000bf06070 */
[----:B------:R-:W-:Y:S02]  /*0140*/  UIADD3 UR5, UPT, UPT, UR5, UR8, URZ ;  /* 0x0000000805057290 */ /* 0x000fe4000fffe0ff */
[----:B--2---:R-:W-:-:S02]  /*0150*/  ULEA UR8, UP0, UR4, UR10, 0x1 ;  /* 0x0000000a04087291 */ /* 0x004fc4000f8008ff */
[----:B------:R-:W-:Y:S02]  /*0160*/  UIADD3 UR7, UPT, UPT, UR17, UR7, URZ ;  /* 0x0000000711077290 */ /* 0x000fe4000fffe0ff */
[----:B---3--:R-:W-:Y:S02]  /*0170*/  ULEA UR9, UP1, UR16, UR12, 0x1 ;  /* 0x0000000c10097291 */ /* 0x008fe4000f8208ff */
[----:B------:R-:W-:Y:S01]  /*0180*/  ULEA.HI.X UR5, UR4, UR11, UR5, 0x1, UP0 ;  /* 0x0000000b04057291 */ /* 0x000fe200080f0c05 */
[----:B------:R-:W-:Y:S01]  /*0190*/  IMAD.U32 R24, RZ, RZ, UR8 ;  /* 0x00000008ff187e24 */ /* 0x000fe2000f8e00ff */
[----:B------:R-:W-:Y:S02]  /*01a0*/  ULEA.HI.X UR4, UR16, UR13, UR7, 0x1, UP1 ;  /* 0x0000000d10047291 */ /* 0x000fe400088f0c07 */
[----:B------:R-:W-:Y:S02]  /*01b0*/  IMAD.U32 R18, RZ, RZ, UR9 ;  /* 0x00000009ff127e24 */ /* 0x000fe4000f8e00ff */
[----:B------:R-:W-:-:S02]  /*01c0*/  IMAD.U32 R25, RZ, RZ, UR5 ;  /* 0x00000005ff197e24 */ /* 0x000fc4000f8e00ff */
[----:B------:R-:W-:Y:S01]  /*01d0*/  IMAD.U32 R19, RZ, RZ, UR4 ;  /* 0x00000004ff137e24 */ /* 0x000fe2000f8e00ff */
[----:B------:R-:W-:Y:S06]  /*01e0*/  @P0 BRA `(.L_x_100) ;  /* 0x0000000400bc0947 */ /* 0x000fec0003800000 */
[----:B------:R-:W0:Y:S01]  /*01f0*/  LDC R0, c[0x0][0x360] ;  /* 0x0000d800ff007b82 */ /* 0x000e220000000800 */
[----:B------:R-:W-:Y:S02]  /*0200*/  IMAD.MOV.U32 R2, RZ, RZ, RZ ;  /* 0x000000ffff027224 */ /* 0x000fe400078e00ff */
[----:B------:R-:W-:-:S07]  /*0210*/  IMAD.MOV.U32 R3, RZ, RZ, R17 ;  /* 0x000000ffff037224 */ /* 0x000fce00078e0011 */
.L_x_101:
[----:B------:R-:W-:-:S04]  /*0220*/  IMAD.WIDE.U32 R6, R3, 0x8, R24 ;  /* 0x0000000803067825 */ /* 0x000fc800078e0018 */
[----:B------:R-:W-:Y:S02]  /*0230*/  IMAD.WIDE.U32 R4, R3, 0x8, R18 ;  /* 0x0000000803047825 */ /* 0x000fe400078e0012 */
[----:B------:R-:W2:Y:S04]  /*0240*/  LDG.E.64.CONSTANT R6, desc[UR14][R6.64] ;  /* 0x0000000e06067981 */ /* 0x000ea8000c1e9b00 */
[----:B------:R-:W3:Y:S01]  /*0250*/  LDG.E.64 R4, desc[UR14][R4.64] ;  /* 0x0000000e04047981 */ /* 0x000ee2000c1e1b00 */
[----:B0-----:R-:W-:-:S05]  /*0260*/  IMAD.IADD R3, R0, 0x1, R3 ;  /* 0x0000000100037824 */ /* 0x001fca00078e0203 */
[----:B------:R-:W-:Y:S02]  /*0270*/  ISETP.GE.U32.AND P0, PT, R3, UR6, PT ;  /* 0x0000000603007c0c */ /* 0x000fe4000bf06070 */
[C---:B--2---:R-:W-:Y:S01]  /*0280*/  PRMT R8, R6.reuse, 0x7632, R8 ;  /* 0x0000763206087816 */ /* 0x044fe20000000008 */
[----:B------:R-:W-:Y:S01]  /*0290*/  IMAD.U32 R9, R6, 0x10000, RZ ;  /* 0x0001000006097824 */ /* 0x000fe200078e00ff */
[C---:B---3--:R-:W-:Y:S01]  /*02a0*/  PRMT R11, R4.reuse, 0x7632, R11 ;  /* 0x00007632040b7816 */ /* 0x048fe2000000000b */
[----:B------:R-:W-:Y:S01]  /*02b0*/  IMAD.U32 R12, R4, 0x10000, RZ ;  /* 0x00010000040c7824 */ /* 0x000fe200078e00ff */
[----:B------:R-:W-:Y:S01]  /*02c0*/  PRMT R4, R5, 0x7632, R4 ;  /* 0x0000763205047816 */ /* 0x000fe20000000004 */
[----:B------:R-:W-:Y:S01]  /*02d0*/  IMAD.U32 R10, R8, 0x10000, RZ ;  /* 0x00010000080a7824 */ /* 0x000fe200078e00ff */
[----:B------:R-:W-:Y:S01]  /*02e0*/  PRMT R8, R7, 0x7632, R8 ;  /* 0x0000763207087816 */ /* 0x000fe20000000008 */
[----:B------:R-:W-:Y:S02]  /*02f0*/  IMAD.U32 R11, R11, 0x10000, RZ ;  /* 0x000100000b0b7824 */ /* 0x000fe400078e00ff */
[----:B------:R-:W-:Y:S01]  /*0300*/  FADD.FTZ R9, R9, R12 ;  /* 0x0000000c09097221 */ /* 0x000fe20000010000 */
[----:B------:R-:W-:-:S02]  /*0310*/  IMAD.U32 R7, R7, 0x10000, RZ ;  /* 0x0001000007077824 */ /* 0x000fc400078e00ff */
[----:B------:R-:W-:Y:S01]  /*0320*/  FADD.FTZ R10, R10, R11 ;  /* 0x0000000b0a0a7221 */ /* 0x000fe20000010000 */
[----:B------:R-:W-:Y:S02]  /*0330*/  IMAD.U32 R6, R5, 0x10000, RZ ;  /* 0x0001000005067824 */ /* 0x000fe400078e00ff */
[----:B------:R-:W-:Y:S01]  /*0340*/  FFMA.FTZ R9, R9, R9, R2 ;  /* 0x0000000909097223 */ /* 0x000fe20000010002 */
[----:B------:R-:W-:Y:S02]  /*0350*/  IMAD.U32 R8, R8, 0x10000, RZ ;  /* 0x0001000008087824 */ /* 0x000fe400078e00ff */
[----:B------:R-:W-:Y:S02]  /*0360*/  IMAD.U32 R5, R4, 0x10000, RZ ;  /* 0x0001000004057824 */ /* 0x000fe400078e00ff */
[----:B------:R-:W-:Y:S01]  /*0370*/  FADD.FTZ R6, R7, R6 ;  /* 0x0000000607067221 */ /* 0x000fe20000010000 */
[----:B------:R-:W-:Y:S01]  /*0380*/  FFMA.FTZ R9, R10, R10, R9 ;  /* 0x0000000a0a097223 */ /* 0x000fe20000010009 */
[----:B------:R-:W-:-:S03]  /*0390*/  FADD.FTZ R5, R8, R5 ;  /* 0x0000000508057221 */ /* 0x000fc60000010000 */
[----:B------:R-:W-:-:S04]  /*03a0*/  FFMA.FTZ R2, R6, R6, R9 ;  /* 0x0000000606027223 */ /* 0x000fc80000010009 */
[----:B------:R-:W-:Y:S01]  /*03b0*/  FFMA.FTZ R2, R5, R5, R2 ;  /* 0x0000000505027223 */ /* 0x000fe20000010002 */
[----:B------:R-:W-:Y:S06]  /*03c0*/  @P0 BRA `(.L_x_100) ;  /* 0x0000000400440947 */ /* 0x000fec0003800000 */
[----:B------:R-:W-:-:S04]  /*03d0*/  IMAD.WIDE.U32 R6, R3, 0x8, R24 ;  /* 0x0000000803067825 */ /* 0x000fc800078e0018 */
[C---:B------:R-:W-:Y:S02]  /*03e0*/  IMAD.WIDE.U32 R4, R3.reuse, 0x8, R18 ;  /* 0x0000000803047825 */ /* 0x040fe400078e0012 */
[----:B------:R-:W2:Y:S04]  /*03f0*/  LDG.E.64.CONSTANT R6, desc[UR14][R6.64] ;  /* 0x0000000e06067981 */ /* 0x000ea8000c1e9b00 */
[----:B------:R-:W3:Y:S01]  /*0400*/  LDG.E.64 R4, desc[UR14][R4.64] ;  /* 0x0000000e04047981 */ /* 0x000ee2000c1e1b00 */
[----:B------:R-:W-:-:S05]  /*0410*/  IMAD.IADD R3, R3, 0x1, R0 ;  /* 0x0000000103037824 */ /* 0x000fca00078e0200 */
        /* <DEDUP_REMOVED lines=75> */
[----:B------:R-:W-:Y:S06]  /*08d0*/  @!P0 BRA `(.L_x_101) ;  /* 0xfffffff800508947 */ /* 0x000fec000383ffff */
.L_x_100:
[----:B------:R-:W-:Y:S05]  /*08e0*/  BSYNC.RECONVERGENT B0 ;  /* 0x0000000000007941 */ /* 0x000fea0003800200 */
.L_x_99:
        /* <DEDUP_REMOVED lines=72> */
.L_x_103:
        /* <DEDUP_REMOVED lines=104> */
.L_x_105:
[----:B------:R-:W0:Y:S01]  /*13f0*/  LDCU.64 UR4, c[0x0][0x3a8] ;  /* 0x00007500ff0477ac */ /* 0x000e220008000a00 */
[----:B------:R-:W-:Y:S02]  /*1400*/  PLOP3.LUT P0, PT, PT, PT, PT, 0x80, 0x8 ;  /* 0x000000000008781c */ /* 0x000fe40003f0f070 */
[----:B0-----:R-:W-:-:S06]  /*1410*/  I2FP.F32.S32 R3, UR5 ;  /* 0x0000000500037c45 */ /* 0x001fcc0008201400 */
[----:B------:R-:W0:Y:S02]  /*1420*/  MUFU.RCP R3, R3 ;  /* 0x0000000300037308 */ /* 0x000e240000001000 */
[----:B0-----:R-:W-:-:S06]  /*1430*/  FFMA.FTZ R16, R3, R16, UR4 ;  /* 0x0000000403107e23 */ /* 0x001fcc0008010010 */
[----:B------:R-:W0:Y:S02]  /*1440*/  MUFU.RSQ R5, R16 ;  /* 0x0000001000057308 */ /* 0x000e240000001400 */
[----:B0-----:R0:W-:Y:S02]  /*1450*/  STS [R2+0x1f4], R5 ;  /* 0x0001f40502007388 */ /* 0x0011e40000000800 */
.L_x_104:
[----:B------:R-:W-:Y:S05]  /*1460*/  BSYNC.RECONVERGENT B0 ;  /* 0x0000000000007941 */ /* 0x000fea0003800200 */
.L_x_102:
        /* <DEDUP_REMOVED lines=12> */
.L_x_108:
[----:B------:R-:W-:-:S04]  /*1530*/  IMAD.WIDE.U32 R10, R9, 0x8, R24 ;  /* 0x00000008090a7825 */ /* 0x000fc800078e0018 */
[C---:B------:R-:W-:Y:S02]  /*1540*/  IMAD.WIDE.U32 R12, R9.reuse, 0x8, R18 ;  /* 0x00000008090c7825 */ /* 0x040fe400078e0012 */
[----:B------:R-:W2:Y:S04]  /*1550*/  LDG.E.64.CONSTANT R10, desc[UR14][R10.64] ;  /* 0x0000000e0a0a7981 */ /* 0x000ea8000c1e9b00 */
[----:B------:R-:W3:Y:S01]  /*1560*/  LDG.E.64 R12, desc[UR14][R12.64] ;  /* 0x0000000e0c0c7981 */ /* 0x000ee2000c1e1b00 */
[----:B-1----:R-:W-:-:S06]  /*1570*/  IMAD.WIDE.U32 R6, R9, 0x8, R4 ;  /* 0x0000000809067825 */ /* 0x002fcc00078e0004 */
[----:B------:R-:W4:Y:S01]  /*1580*/  LDG.E.64.CONSTANT R6, desc[UR14][R6.64] ;  /* 0x0000000e06067981 */ /* 0x000f22000c1e9b00 */
[----:B--2---:R-:W-:Y:S02]  /*1590*/  IMAD.U32 R8, R10, 0x10000, RZ ;  /* 0x000100000a087824 */ /* 0x004fe400078e00ff */
[----:B------:R-:W-:Y:S02]  /*15a0*/  IMAD.U32 R14, R11, 0x10000, RZ ;  /* 0x000100000b0e7824 */ /* 0x000fe400078e00ff */
[C---:B---3--:R-:W-:Y:S01]  /*15b0*/  IMAD.U32 R15, R12.reuse, 0x10000, RZ ;  /* 0x000100000c0f7824 */ /* 0x048fe200078e00ff */
[----:B------:R-:W-:Y:S01]  /*15c0*/  PRMT R11, R12, 0x7632, R11 ;  /* 0x000076320c0b7816 */ /* 0x000fe2000000000b */
[C---:B------:R-:W-:Y:S01]  /*15d0*/  IMAD.U32 R21, R13.reuse, 0x10000, RZ ;  /* 0x000100000d157824 */ /* 0x040fe200078e00ff */
[----:B------:R-:W-:Y:S01]  /*15e0*/  PRMT R13, R13, 0x7632, R13 ;  /* 0x000076320d0d7816 */ /* 0x000fe2000000000d */
[----:B------:R-:W-:Y:S01]  /*15f0*/  FADD.FTZ R15, R8, R15 ;  /* 0x0000000f080f7221 */ /* 0x000fe20000010000 */
[----:B------:R-:W-:Y:S01]  /*1600*/  PRMT R8, R10, 0x7632, R8 ;  /* 0x000076320a087816 */ /* 0x000fe20000000008 */
[----:B------:R-:W-:Y:S01]  /*1610*/  FADD.FTZ R21, R14, R21 ;  /* 0x000000150e157221 */ /* 0x000fe20000010000 */
[----:B----4-:R-:W-:-:S02]  /*1620*/  IMAD.U32 R12, R7, 0x10000, RZ ;  /* 0x00010000070c7824 */ /* 0x010fc400078e00ff */
[----:B0-----:R-:W-:Y:S01]  /*1630*/  FMUL.FTZ R16, R2, R15 ;  /* 0x0000000f02107220 */ /* 0x001fe20000410000 */
[C---:B------:R-:W-:Y:S01]  /*1640*/  IMAD.U32 R15, R11.reuse, 0x10000, RZ ;  /* 0x000100000b0f7824 */ /* 0x040fe200078e00ff */
[----:B------:R-:W-:Y:S01]  /*1650*/  PRMT R11, R11, 0x7632, R11 ;  /* 0x000076320b0b7816 */ /* 0x000fe2000000000b */
[----:B------:R-:W-:Y:S02]  /*1660*/  IMAD.U32 R10, R8, 0x10000, RZ ;  /* 0x00010000080a7824 */ /* 0x000fe400078e00ff */
[----:B------:R-:W-:Y:S01]  /*1670*/  FMUL.FTZ R21, R2, R21 ;  /* 0x0000001502157220 */ /* 0x000fe20000410000 */
[----:B------:R-:W0:Y:S01]  /*1680*/  F2F.BF16.F32 R8, R16 ;  /* 0x0000001000087304 */ /* 0x000e220000202000 */
[----:B------:R-:W-:Y:S01]  /*1690*/  PRMT R7, R7, 0x7632, R7 ;  /* 0x0000763207077816 */ /* 0x000fe20000000007 */
[----:B------:R-:W-:Y:S01]  /*16a0*/  FADD.FTZ R15, R10, R15 ;  /* 0x0000000f0a0f7221 */ /* 0x000fe20000010000 */
[----:B------:R-:W-:Y:S02]  /*16b0*/  IMAD.U32 R11, R11, 0x10000, RZ ;  /* 0x000100000b0b7824 */ /* 0x000fe400078e00ff */
[----:B------:R-:W-:-:S02]  /*16c0*/  IMAD.U32 R10, R13, 0x10000, RZ ;  /* 0x000100000d0a7824 */ /* 0x000fc400078e00ff */
[----:B------:R-:W-:Y:S01]  /*16d0*/  FMUL.FTZ R15, R2, R15 ;  /* 0x0000000f020f7220 */ /* 0x000fe20000410000 */
[C---:B------:R-:W-:Y:S01]  /*16e0*/  IMAD.U32 R13, R6.reuse, 0x10000, RZ ;  /* 0x00010000060d7824 */ /* 0x040fe200078e00ff */
[----:B------:R-:W1:Y:S01]  /*16f0*/  F2F.BF16.F32 R21, R21 ;  /* 0x0000001500157304 */ /* 0x000e620000202000 */
[----:B------:R-:W-:Y:S01]  /*1700*/  FADD.FTZ R11, R11, R10 ;  /* 0x0000000a0b0b7221 */ /* 0x000fe20000010000 */
[----:B------:R-:W-:Y:S01]  /*1710*/  PRMT R6, R6, 0x7632, R6 ;  /* 0x0000763206067816 */ /* 0x000fe20000000006 */
[----:B------:R-:W-:Y:S02]  /*1720*/  IMAD.U32 R7, R7, 0x10000, RZ ;  /* 0x0001000007077824 */ /* 0x000fe400078e00ff */
[----:B------:R-:W-:Y:S01]  /*1730*/  FMUL.FTZ R11, R2, R11 ;  /* 0x0000000b020b7220 */ /* 0x000fe20000410000 */
[----:B0-----:R-:W-:Y:S02]  /*1740*/  IMAD.U32 R10, R8, 0x10000, RZ ;  /* 0x00010000080a7824 */ /* 0x001fe400078e00ff */
[----:B------:R-:W0:Y:S01]  /*1750*/  F2F.BF16.F32 R15, R15 ;  /* 0x0000000f000f7304 */ /* 0x000e220000202000 */
[----:B------:R-:W-:-:S02]  /*1760*/  IMAD.U32 R6, R6, 0x10000, RZ ;  /* 0x0001000006067824 */ /* 0x000fc400078e00ff */
[----:B------:R-:W-:Y:S01]  /*1770*/  FMUL.FTZ R10, R10, R13 ;  /* 0x0000000d0a0a7220 */ /* 0x000fe20000410000 */
[----:B-1----:R-:W-:-:S04]  /*1780*/  IMAD.U32 R21, R21, 0x10000, RZ ;  /* 0x0001000015157824 */ /* 0x002fc800078e00ff */
        /* <DEDUP_REMOVED lines=8> */
[----:B------:R-:W-:Y:S02]  /*1810*/  IMAD.IADD R7, R0, 0x1, R9 ;  /* 0x0000000100077824 */ /* 0x000fe400078e0209 */
[----:B0-----:R-:W-:-:S04]  /*1820*/  IMAD.U32 R10, R10, 0x10000, RZ ;  /* 0x000100000a0a7824 */ /* 0x001fc800078e00ff */
[----:B------:R-:W0:Y:S01]  /*1830*/  F2F.BF16.F32 R6, R6 ;  /* 0x0000000600067304 */ /* 0x000e220000202000 */
[----:B------:R-:W-:Y:S01]  /*1840*/  ISETP.GE.U32.AND P1, PT, R7, UR6, PT ;  /* 0x0000000607007c0c */ /* 0x000fe2000bf26070 */
[----:B-1----:R-:W-:-:S06]  /*1850*/  IMAD.U32 R12, R12, 0x10000, RZ ;  /* 0x000100000c0c7824 */ /* 0x002fcc00078e00ff */
[----:B------:R-:W1:Y:S01]  /*1860*/  F2F.BF16.F32 R11, R11 ;  /* 0x0000000b000b7304 */ /* 0x000e620000202000 */
[----:B0-----:R-:W-:-:S05]  /*1870*/  IMAD.U32 R8, R6, 0x10000, RZ ;  /* 0x0001000006087824 */ /* 0x001fca00078e00ff */
[----:B------:R-:W-:Y:S01]  /*1880*/  FMNMX3.FTZ R3, R3, |R10|, |R8|, !PT ;  /* 0x4000000a03037276 */ /* 0x000fe20007810408 */
[----:B-1----:R-:W-:-:S05]  /*1890*/  IMAD.U32 R8, R11, 0x10000, RZ ;  /* 0x000100000b087824 */ /* 0x002fca00078e00ff */
[----:B------:R-:W-:Y:S01]  /*18a0*/  FMNMX3.FTZ R3, R3, |R12|, |R8|, !PT ;  /* 0x4000000c03037276 */ /* 0x000fe20007810408 */
[----:B------:R-:W-:Y:S06]  /*18b0*/  @P1 BRA `(.L_x_107) ;  /* 0x0000000800ac1947 */ /* 0x000fec0003800000 */
[----:B------:R-:W-:-:S04]  /*18c0*/  IMAD.WIDE.U32 R10, R7, 0x8, R24 ;  /* 0x00000008070a7825 */ /* 0x000fc800078e0018 */
[C---:B------:R-:W-:Y:S02]  /*18d0*/  IMAD.WIDE.U32 R12, R7.reuse, 0x8, R18 ;  /* 0x00000008070c7825 */ /* 0x040fe400078e0012 */
[----:B------:R-:W2:Y:S04]  /*18e0*/  LDG.E.64.CONSTANT R10, desc[UR14][R10.64] ;  /* 0x0000000e0a0a7981 */ /* 0x000ea8000c1e9b00 */
[----:B------:R-:W3:Y:S01]  /*18f0*/  LDG.E.64 R12, desc[UR14][R12.64] ;  /* 0x0000000e0c0c7981 */ /* 0x000ee2000c1e1b00 */
[----:B------:R-:W-:-:S06]  /*1900*/  IMAD.WIDE.U32 R8, R7, 0x8, R4 ;  /* 0x0000000807087825 */ /* 0x000fcc00078e0004 */
[----:B------:R-:W4:Y:S01]  /*1910*/  LDG.E.64.CONSTANT R8, desc[UR14][R8.64] ;  /* 0x0000000e08087981 */ /* 0x000f22000c1e9b00 */
[----:B------:R-:W-:-:S05]  /*1920*/  IMAD.IADD R7, R7, 0x1, R0 ;  /* 0x0000000107077824 */ /* 0x000fca00078e0200 */
[----:B------:R-:W-:Y:S01]  /*1930*/  ISETP.GE.U32.AND P1, PT, R7, UR6, PT ;  /* 0x0000000607007c0c */ /* 0x000fe2000bf26070 */
        /* <DEDUP_REMOVED lines=10> */
[----:B------:R-:W-:Y:S01]  /*19e0*/  FMUL.FTZ R16, R2, R15 ;  /* 0x0000000f02107220 */ /* 0x000fe20000410000 */
        /* <DEDUP_REMOVED lines=31> */
[----:B-1----:R-:W-:-:S07]  /*1be0*/  IMAD.U32 R12, R12, 0x10000, RZ ;  /* 0x000100000c0c7824 */ /* 0x002fce00078e00ff */
        /* <DEDUP_REMOVED lines=119> */
[----:B------:R-:W-:Y:S06]  /*2360*/  @!P1 BRA `(.L_x_108) ;  /* 0xfffffff000709947 */ /* 0x000fec000383ffff */
.L_x_107:
[----:B------:R-:W-:Y:S05]  /*2370*/  BSYNC.RECONVERGENT B0 ;  /* 0x0000000000007941 */ /* 0x000fea0003800200 */
.L_x_106:
        /* <DEDUP_REMOVED lines=111> */
.L_x_110:
        /* <DEDUP_REMOVED lines=147> */
.L_x_112:
        /* <DEDUP_REMOVED lines=15> */
.L_x_111:
[----:B------:R-:W-:Y:S05]  /*3490*/  BSYNC.RECONVERGENT B0 ;  /* 0x0000000000007941 */ /* 0x000fea0003800200 */
.L_x_109:
[----:B------:R-:W4:Y:S01]  /*34a0*/  LDCU.64 UR4, c[0x0][0x380] ;  /* 0x00007000ff0477ac */ /* 0x000f220008000a00 */
[----:B------:R-:W5:Y:S08]  /*34b0*/  S2UR UR9, SR_CgaCtaId ;  /* 0x00000000000979c3 */ /* 0x000f700000008800 */
[----:B------:R-:W-:Y:S01]  /*34c0*/  BAR.SYNC.DEFER_BLOCKING 0x0 ;  /* 0x0000000000007b1d */ /* 0x000fe20000010000 */
[----:B------:R-:W-:-:S05]  /*34d0*/  ISETP.GE.U32.AND P0, PT, R17, UR6, PT ;  /* 0x0000000611007c0c */ /* 0x000fca000bf06070 */
[----:B------:R-:W-:Y:S01]  /*34e0*/  UMOV UR8, 0x400 ;  /* 0x0000040000087882 */ /* 0x000fe20000000000 */
[----:B----4-:R-:W-:-:S04]  /*34f0*/  UIADD3 UR4, UP0, UPT, UR16, UR4, URZ ;  /* 0x0000000410047290 */ /* 0x010fc8000ff1e0ff */
[----:B------:R-:W-:Y:S02]  /*3500*/  UIADD3.X UR5, UPT, UPT, UR7, UR5, URZ, UP0, !UPT ;  /* 0x0000000507057290 */ /* 0x000fe400087fe4ff */
[----:B---3--:R-:W-:Y:S01]  /*3510*/  IMAD.U32 R6, RZ, RZ, UR4 ;  /* 0x00000004ff067e24 */ /* 0x008fe2000f8e00ff */
[----:B-----5:R-:W-:-:S03]  /*3520*/  ULEA UR8, UR9, UR8, 0x18 ;  /* 0x0000000809087291 */ /* 0x020fc6000f8ec0ff */
[----:B------:R-:W-:Y:S01]  /*3530*/  IMAD.U32 R7, RZ, RZ, UR5 ;  /* 0x00000005ff077e24 */ /* 0x000fe2000f8e00ff */
[----:B------:R-:W-:Y:S08]  /*3540*/  @P0 EXIT ;  /* 0x000000000000094d */ /* 0x000ff00003800000 */
[----:B--2---:R-:W2:Y:S02]  /*3550*/  LDS R3, [UR8+0xa4] ;  /* 0x0000a408ff037984 */ /* 0x004ea40008000800 */
[----:B--2---:R-:W2:Y:S02]  /*3560*/  MUFU.RCP R3, R3 ;  /* 0x0000000300037308 */ /* 0x004ea40000001000 */
.L_x_113:
[C---:B------:R-:W-:Y:S01]  /*3570*/  IMAD.WIDE.U32 R12, R17.reuse, 0x8, R24 ;  /* 0x00000008110c7825 */ /* 0x040fe200078e0018 */
[----:B-1----:R-:W1:Y:S03]  /*3580*/  LDC.64 R4, c[0x0][0x398] ;  /* 0x0000e600ff047b82 */ /* 0x002e660000000a00 */
[C---:B------:R-:W-:Y:S02]  /*3590*/  IMAD.WIDE.U32 R8, R17.reuse, 0x8, R18 ;  /* 0x0000000811087825 */ /* 0x040fe400078e0012 */
[----:B------:R-:W3:Y:S04]  /*35a0*/  LDG.E.64.CONSTANT R12, desc[UR14][R12.64] ;  /* 0x0000000e0c0c7981 */ /* 0x000ee8000c1e9b00 */
[----:B------:R-:W4:Y:S01]  /*35b0*/  LDG.E.64 R14, desc[UR14][R8.64] ;  /* 0x0000000e080e7981 */ /* 0x000f22000c1e1b00 */
[----:B-1----:R-:W-:-:S06]  /*35c0*/  IMAD.WIDE.U32 R10, R17, 0x8, R4 ;  /* 0x00000008110a7825 */ /* 0x002fcc00078e0004 */
[----:B------:R-:W5:Y:S01]  /*35d0*/  LDG.E.64.CONSTANT R10, desc[UR14][R10.64] ;  /* 0x0000000e0a0a7981 */ /* 0x000f62000c1e9b00 */
[C---:B---3--:R-:W-:Y:S01]  /*35e0*/  IMAD.U32 R21, R12.reuse, 0x10000, RZ ;  /* 0x000100000c157824 */ /* 0x048fe200078e00ff */
[----:B------:R-:W-:Y:S01]  /*35f0*/  PRMT R12, R12, 0x7632, R12 ;  /* 0x000076320c0c7816 */ /* 0x000fe2000000000c */
[----:B------:R-:W-:Y:S02]  /*3600*/  IMAD.U32 R23, R13, 0x10000, RZ ;  /* 0x000100000d177824 */ /* 0x000fe400078e00ff */
[C---:B----4-:R-:W-:Y:S01]  /*3610*/  IMAD.U32 R16, R14.reuse, 0x10000, RZ ;  /* 0x000100000e107824 */ /* 0x050fe200078e00ff */
[----:B------:R-:W-:Y:S02]  /*3620*/  PRMT R13, R14, 0x7632, R13 ;  /* 0x000076320e0d7816 */ /* 0x000fe4000000000d */
[----:B------:R-:W-:Y:S01]  /*3630*/  PRMT R20, R15, 0x7632, R20 ;  /* 0x000076320f147816 */ /* 0x000fe20000000014 */
[----:B------:R-:W-:Y:S01]  /*3640*/  FADD.FTZ R21, R21, R16 ;  /* 0x0000001015157221 */ /* 0x000fe20000010000 */
[----:B------:R-:W-:-:S02]  /*3650*/  IMAD.U32 R16, R15, 0x10000, RZ ;  /* 0x000100000f107824 */ /* 0x000fc400078e00ff */
[----:B------:R-:W-:Y:S02]  /*3660*/  IMAD.U32 R27, R13, 0x10000, RZ ;  /* 0x000100000d1b7824 */ /* 0x000fe400078e00ff */
[----:B0-----:R-:W-:Y:S01]  /*3670*/  FMUL.FTZ R22, R2, R21 ;  /* 0x0000001502167220 */ /* 0x001fe20000410000 */
[----:B------:R-:W-:Y:S01]  /*3680*/  FADD.FTZ R23, R23, R16 ;  /* 0x0000001017177221 */ /* 0x000fe20000010000 */
[----:B------:R-:W-:Y:S01]  /*3690*/  IMAD.U32 R16, R12, 0x10000, RZ ;  /* 0x000100000c107824 */ /* 0x000fe200078e00ff */
[----:B------:R-:W-:Y:S01]  /*36a0*/  PRMT R12, R13, 0x7632, R12 ;  /* 0x000076320d0c7816 */ /* 0x000fe2000000000c */
[----:B------:R5:W0:Y:S01]  /*36b0*/  F2F.BF16.F32 R14, R22 ;  /* 0x00000016000e7304 */ /* 0x000a220000202000 */
[----:B------:R-:W-:Y:S01]  /*36c0*/  FMUL.FTZ R26, R2, R23 ;  /* 0x00000017021a7220 */ /* 0x000fe20000410000 */
[----:B------:R-:W-:Y:S01]  /*36d0*/  FADD.FTZ R13, R16, R27 ;  /* 0x0000001b100d7221 */ /* 0x000fe20000010000 */
[----:B------:R-:W-:Y:S02]  /*36e0*/  IMAD.U32 R27, R20, 0x10000, RZ ;  /* 0x00010000141b7824 */ /* 0x000fe400078e00ff */
[----:B------:R-:W-:-:S02]  /*36f0*/  IMAD.U32 R12, R12, 0x10000, RZ ;  /* 0x000100000c0c7824 */ /* 0x000fc400078e00ff */
[----:B------:R-:W-:Y:S01]  /*3700*/  FMUL.FTZ R16, R2, R13 ;  /* 0x0000000d02107220 */ /* 0x000fe20000410000 */
[----:B------:R-:W1:Y:S01]  /*3710*/  F2F.BF16.F32 R15, R26 ;  /* 0x0000001a000f7304 */ /* 0x000e620000202000 */
[----:B------:R-:W-:Y:S01]  /*3720*/  FADD.FTZ R12, R12, R27 ;  /* 0x0000001b0c0c7221 */ /* 0x000fe20000010000 */
[----:B-----5:R-:W-:Y:S01]  /*3730*/  IMAD.U32 R22, R11, 0x10000, RZ ;  /* 0x000100000b167824 */ /* 0x020fe200078e00ff */
[C---:B------:R-:W-:Y:S01]  /*3740*/  PRMT R11, R10.reuse, 0x7632, R11 ;  /* 0x000076320a0b7816 */ /* 0x040fe2000000000b */
[----:B------:R-:W-:Y:S02]  /*3750*/  IMAD.U32 R27, R10, 0x10000, RZ ;  /* 0x000100000a1b7824 */ /* 0x000fe400078e00ff */
[----:B------:R-:W-:Y:S01]  /*3760*/  F2FP.BF16.F32.PACK_AB R23, R12, R23 ;  /* 0x000000170c17723e */ /* 0x000fe200000010ff */
[----:B0-----:R-:W-:Y:S01]  /*3770*/  IMAD.U32 R20, R14, 0x10000, RZ ;  /* 0x000100000e147824 */ /* 0x001fe200078e00ff */
[----:B------:R-:W0:Y:S01]  /*3780*/  F2F.BF16.F32 R16, R16 ;  /* 0x0000001000107304 */ /* 0x000e220000202000 */
[----:B------:R-:W-:-:S02]  /*3790*/  FMUL.FTZ R14, R2, R12 ;  /* 0x0000000c020e7220 */ /* 0x000fc40000410000 */
[----:B------:R-:W-:Y:S01]  /*37a0*/  FMUL.FTZ R20, R20, R27 ;  /* 0x0000001b14147220 */ /* 0x000fe20000410000 */
[----:B------:R-:W-:Y:S02]  /*37b0*/  IMAD.U32 R27, R11, 0x10000, RZ ;  /* 0x000100000b1b7824 */ /* 0x000fe400078e00ff */
[----:B-1----:R-:W-:Y:S02]  /*37c0*/  IMAD.U32 R15, R15, 0x10000, RZ ;  /* 0x000100000f0f7824 */ /* 0x002fe400078e00ff */
[----:B------:R-:W1:Y:S02]  /*37d0*/  F2F.BF16.F32 R14, R14 ;  /* 0x0000000e000e7304 */ /* 0x000e640000202000 */
[----:B------:R-:W-:Y:S01]  /*37e0*/  FMUL.FTZ R22, R15, R22 ;  /* 0x000000160f167220 */ /* 0x000fe20000410000 */
[----:B------:R-:W-:Y:S01]  /*37f0*/  PRMT R15, R11, 0x7632, R15 ;  /* 0x000076320b0f7816 */ /* 0x000fe2000000000f */
[----:B0-----:R-:W-:-:S04]  /*3800*/  IMAD.U32 R16, R16, 0x10000, RZ ;  /* 0x0001000010107824 */ /* 0x001fc800078e00ff */
[----:B------:R-:W0:Y:S01]  /*3810*/  F2F.BF16.F32 R10, R20 ;  /* 0x00000014000a7304 */ /* 0x000e220000202000 */
[----:B------:R-:W-:Y:S02]  /*3820*/  IMAD.U32 R26, R15, 0x10000, RZ ;  /* 0x000100000f1a7824 */ /* 0x000fe400078e00ff */
[----:B------:R-:W-:Y:S01]  /*3830*/  FMUL.FTZ R16, R16, R27 ;  /* 0x0000001b10107220 */ /* 0x000fe20000410000 */
[----:B-1----:R-:W-:-:S04]  /*3840*/  IMAD.U32 R15, R14, 0x10000, RZ ;  /* 0x000100000e0f7824 */ /* 0x002fc800078e00ff */
[----:B------:R-:W1:Y:S01]  /*3850*/  F2F.BF16.F32 R11, R22 ;  /* 0x00000016000b7304 */ /* 0x000e620000202000 */
[----:B------:R-:W-:Y:S01]  /*3860*/  FMUL.FTZ R15, R15, R26 ;  /* 0x0000001a0f0f7220 */ /* 0x000fe20000410000 */
[----:B0-----:R-:W-:-:S06]  /*3870*/  IMAD.U32 R10, R10, 0x10000, RZ ;  /* 0x000100000a0a7824 */ /* 0x001fcc00078e00ff */
[----:B------:R-:W0:Y:S01]  /*3880*/  F2F.BF16.F32 R14, R16 ;  /* 0x00000010000e7304 */ /* 0x000e220000202000 */
[----:B--2---:R-:W-:Y:S01]  /*3890*/  FMUL.FTZ R10, R3, R10 ;  /* 0x0000000a030a7220 */ /* 0x004fe20000410000 */
[----:B-1----:R-:W-:-:S06]  /*38a0*/  IMAD.U32 R20, R11, 0x10000, RZ ;  /* 0x000100000b147824 */ /* 0x002fcc00078e00ff */
[----:B------:R-:W1:Y:S01]  /*38b0*/  F2F.BF16.F32 R15, R15 ;  /* 0x0000000f000f7304 */ /* 0x000e620000202000 */
[----:B------:R-:W-:Y:S01]  /*38c0*/  FMUL.FTZ R20, R3, R20 ;  /* 0x0000001403147220 */ /* 0x000fe20000410000 */
[----:B0-----:R-:W-:-:S06]  /*38d0*/  IMAD.U32 R14, R14, 0x10000, RZ ;  /* 0x000100000e0e7824 */ /* 0x001fcc00078e00ff */
[----:B------:R-:W-:Y:S01]  /*38e0*/  F2I.S8.NTZ R10, R10 ;  /* 0x0000000a000a7305 */ /* 0x000fe20000202100 */
[----:B------:R-:W-:Y:S01]  /*38f0*/  FMUL.FTZ R14, R3, R14 ;  /* 0x0000000e030e7220 */ /* 0x000fe20000410000 */
[----:B-1----:R-:W-:-:S06]  /*3900*/  IMAD.U32 R22, R15, 0x10000, RZ ;  /* 0x000100000f167824 */ /* 0x002fcc00078e00ff */
[----:B------:R-:W0:Y:S01]  /*3910*/  F2I.S8.NTZ R11, R14 ;  /* 0x0000000e000b7305 */ /* 0x000e220000202100 */
[----:B------:R-:W-:Y:S01]  /*3920*/  FMUL.FTZ R16, R3, R22 ;  /* 0x0000001603107220 */ /* 0x000fe20000410000 */
[----:B------:R-:W-:Y:S01]  /*3930*/  F2FP.BF16.F32.PACK_AB R22, R13, R21 ;  /* 0x000000150d16723e */ /* 0x000fe200000010ff */
[----:B------:R-:W-:-:S05]  /*3940*/  IMAD.WIDE.U32 R12, R17, 0x4, R6 ;  /* 0x00000004110c7825 */ /* 0x000fca00078e0006 */
[----:B------:R-:W-:Y:S01]  /*3950*/  F2I.S8.NTZ R20, R20 ;  /* 0x0000001400147305 */ /* 0x000fe20000202100 */
[----:B------:R1:W-:Y:S01]  /*3960*/  STG.E.64 desc[UR14][R8.64], R22 ;  /* 0x0000001608007986 */ /* 0x0003e2000c101b0e */
[----:B0-----:R-:W-:-:S06]  /*3970*/  PRMT R26, R10, 0x3340, R11 ;  /* 0x000033400a1a7816 */ /* 0x001fcc000000000b */
[----:B------:R-:W0:Y:S01]  /*3980*/  F2I.S8.NTZ R15, R16 ;  /* 0x00000010000f7305 */ /* 0x000e220000202100 */
[----:B------:R-:W-:-:S05]  /*3990*/  IMAD.IADD R11, R0, 0x1, R17 ;  /* 0x00000001000b7824 */ /* 0x000fca00078e0211 */
[----:B------:R-:W-:Y:S02]  /*39a0*/  ISETP.GE.U32.AND P0, PT, R11, UR6, PT ;  /* 0x000000060b007c0c */ /* 0x000fe4000bf06070 */
[----:B0-----:R-:W-:-:S04]  /*39b0*/  PRMT R15, R20, 0x3340, R15 ;  /* 0x00003340140f7816 */ /* 0x001fc8000000000f */
[----:B------:R-:W-:-:S05]  /*39c0*/  PRMT R15, R26, 0x5410, R15 ;  /* 0x000054101a0f7816 */ /* 0x000fca000000000f */
[----:B------:R1:W-:Y:S02]  /*39d0*/  STG.E desc[UR14][R12.64], R15 ;  /* 0x0000000f0c007986 */ /* 0x0003e4000c10190e */
[----:B------:R-:W-:Y:S05]  /*39e0*/  @P0 EXIT ;  /* 0x000000000000094d */ /* 0x000fea0003800000 */
[----:B-1----:R-:W-:-:S04]  /*39f0*/  IMAD.WIDE.U32 R14, R11, 0x8, R24 ;  /* 0x000000080b0e7825 */ /* 0x002fc800078e0018 */
        /* <DEDUP_REMOVED lines=11> */
[--C-:B------:R-:W-:Y:S01]  /*3ab0*/  FADD.FTZ R21, R21, R10.reuse ;  /* 0x0000000a15157221 */ /* 0x100fe20000010000 */
[----:B------:R-:W-:Y:S01]  /*3ac0*/  PRMT R10, R14, 0x7632, R10 ;  /* 0x000076320e0a7816 */ /* 0x000fe2000000000a */
[----:B------:R-:W-:Y:S01]  /*3ad0*/  FADD.FTZ R23, R23, R20 ;  /* 0x0000001417177221 */ /* 0x000fe20000010000 */
[----:B------:R-:W-:-:S02]  /*3ae0*/  IMAD.U32 R27, R15, 0x10000, RZ ;  /* 0x000100000f1b7824 */ /* 0x000fc400078e00ff */
[C---:B------:R-:W-:Y:S01]  /*3af0*/  FMUL.FTZ R22, R2.reuse, R21 ;  /* 0x0000001502167220 */ /* 0x040fe20000410000 */
[----:B------:R-:W-:Y:S02]  /*3b00*/  IMAD.U32 R17, R17, 0x10000, RZ ;  /* 0x0001000011117824 */ /* 0x000fe400078e00ff */
[----:B------:R-:W-:Y:S01]  /*3b10*/  FMUL.FTZ R28, R2, R23 ;  /* 0x00000017021c7220 */ /* 0x000fe20000410000 */
[----:B------:R-:W-:Y:S01]  /*3b20*/  IMAD.U32 R14, R10, 0x10000, RZ ;  /* 0x000100000a0e7824 */ /* 0x000fe200078e00ff */
[----:B------:R0:W1:Y:S01]  /*3b30*/  F2F.BF16.F32 R16, R22 ;  /* 0x0000001600107304 */ /* 0x0000620000202000 */
[----:B------:R-:W-:Y:S02]  /*3b40*/  PRMT R10, R15, 0x7632, R10 ;  /* 0x000076320f0a7816 */ /* 0x000fe4000000000a */
[----:B------:R-:W-:Y:S01]  /*3b50*/  FADD.FTZ R14, R14, R27 ;  /* 0x0000001b0e0e7221 */ /* 0x000fe20000010000 */
[----:B----4-:R-:W-:Y:S02]  /*3b60*/  IMAD.U32 R27, R12, 0x10000, RZ ;  /* 0x000100000c1b7824 */ /* 0x010fe400078e00ff */
[----:B------:R-:W-:-:S02]  /*3b70*/  IMAD.U32 R10, R10, 0x10000, RZ ;  /* 0x000100000a0a7824 */ /* 0x000fc400078e00ff */
[----:B------:R-:W-:Y:S01]  /*3b80*/  FMUL.FTZ R26, R2, R14 ;  /* 0x0000000e021a7220 */ /* 0x000fe20000410000 */
[----:B------:R-:W2:Y:S01]  /*3b90*/  F2F.BF16.F32 R15, R28 ;  /* 0x0000001c000f7304 */ /* 0x000ea20000202000 */
[----:B0-----:R-:W-:Y:S02]  /*3ba0*/  IMAD.U32 R22, R13, 0x10000, RZ ;  /* 0x000100000d167824 */ /* 0x001fe400078e00ff */
[----:B------:R-:W-:Y:S01]  /*3bb0*/  FADD.FTZ R10, R10, R17 ;  /* 0x000000110a0a7221 */ /* 0x000fe20000010000 */
[----:B------:R-:W-:Y:S02]  /*3bc0*/  PRMT R13, R12, 0x7632, R13 ;  /* 0x000076320c0d7816 */ /* 0x000fe4000000000d */
[----:B------:R-:W-:Y:S01]  /*3bd0*/  F2FP.BF16.F32.PACK_AB R14, R14, R21 ;  /* 0x000000150e0e723e */ /* 0x000fe200000010ff */
[----:B-1----:R-:W-:Y:S01]  /*3be0*/  IMAD.U32 R20, R16, 0x10000, RZ ;  /* 0x0001000010147824 */ /* 0x002fe200078e00ff */
[----:B------:R-:W0:Y:S01]  /*3bf0*/  F2F.BF16.F32 R17, R26 ;  /* 0x0000001a00117304 */ /* 0x000e220000202000 */
[----:B------:R-:W-:-:S02]  /*3c00*/  FMUL.FTZ R16, R2, R10 ;  /* 0x0000000a02107220 */ /* 0x000fc40000410000 */
[----:B------:R-:W-:Y:S01]  /*3c10*/  FMUL.FTZ R20, R20, R27 ;  /* 0x0000001b14147220 */ /* 0x000fe20000410000 */
[----:B--2---:R-:W-:-:S04]  /*3c20*/  IMAD.U32 R15, R15, 0x10000, RZ ;  /* 0x000100000f0f7824 */ /* 0x004fc800078e00ff */
[----:B------:R-:W1:Y:S01]  /*3c30*/  F2F.BF16.F32 R16, R16 ;  /* 0x0000001000107304 */ /* 0x000e620000202000 */
[----:B------:R-:W-:Y:S01]  /*3c40*/  FMUL.FTZ R27, R15, R22 ;  /* 0x000000160f1b7220 */ /* 0x000fe20000410000 */
[C---:B------:R-:W-:Y:S01]  /*3c50*/  IMAD.U32 R22, R13.reuse, 0x10000, RZ ;  /* 0x000100000d167824 */ /* 0x040fe200078e00ff */
[----:B------:R-:W-:Y:S01]  /*3c60*/  PRMT R15, R13, 0x7632, R15 ;  /* 0x000076320d0f7816 */ /* 0x000fe2000000000f */
[----:B0-----:R-:W-:-:S04]  /*3c70*/  IMAD.U32 R17, R17, 0x10000, RZ ;  /* 0x0001000011117824 */ /* 0x001fc800078e00ff */
[----:B------:R-:W0:Y:S01]  /*3c80*/  F2F.BF16.F32 R13, R27 ;  /* 0x0000001b000d7304 */ /* 0x000e220000202000 */
[----:B------:R-:W-:Y:S02]  /*3c90*/  IMAD.U32 R29, R15, 0x10000, RZ ;  /* 0x000100000f1d7824 */ /* 0x000fe400078e00ff */
[----:B------:R-:W-:Y:S01]  /*3ca0*/  FMUL.FTZ R17, R17, R22 ;  /* 0x0000001611117220 */ /* 0x000fe20000410000 */
[----:B-1----:R-:W-:-:S04]  /*3cb0*/  IMAD.U32 R16, R16, 0x10000, RZ ;  /* 0x0001000010107824 */ /* 0x002fc800078e00ff */
[----:B------:R1:W2:Y:S01]  /*3cc0*/  F2F.BF16.F32 R12, R20 ;  /* 0x00000014000c7304 */ /* 0x0002a20000202000 */
[----:B------:R-:W-:Y:S01]  /*3cd0*/  FMUL.FTZ R29, R16, R29 ;  /* 0x0000001d101d7220 */ /* 0x000fe20000410000 */
[----:B0-----:R-:W-:-:S06]  /*3ce0*/  IMAD.U32 R16, R13, 0x10000, RZ ;  /* 0x000100000d107824 */ /* 0x001fcc00078e00ff */
[----:B------:R-:W0:Y:S01]  /*3cf0*/  F2F.BF16.F32 R15, R17 ;  /* 0x00000011000f7304 */ /* 0x000e220000202000 */
[----:B-1----:R-:W-:Y:S01]  /*3d00*/  FMUL.FTZ R20, R3, R16 ;  /* 0x0000001003147220 */ /* 0x002fe20000410000 */
[----:B--2---:R-:W-:-:S06]  /*3d10*/  IMAD.U32 R12, R12, 0x10000, RZ ;  /* 0x000100000c0c7824 */ /* 0x004fcc00078e00ff */
[----:B------:R-:W1:Y:S01]  /*3d20*/  F2F.BF16.F32 R29, R29 ;  /* 0x0000001d001d7304 */ /* 0x000e620000202000 */
[----:B------:R-:W-:Y:S01]  /*3d30*/  FMUL.FTZ R12, R3, R12 ;  /* 0x0000000c030c7220 */ /* 0x000fe20000410000 */
[----:B0-----:R-:W-:-:S06]  /*3d40*/  IMAD.U32 R16, R15, 0x10000, RZ ;  /* 0x000100000f107824 */ /* 0x001fcc00078e00ff */
[----:B------:R-:W-:Y:S01]  /*3d50*/  F2I.S8.NTZ R20, R20 ;  /* 0x0000001400147305 */ /* 0x000fe20000202100 */
[----:B------:R-:W-:Y:S01]  /*3d60*/  FMUL.FTZ R16, R3, R16 ;  /* 0x0000001003107220 */ /* 0x000fe20000410000 */
[----:B-1----:R-:W-:-:S06]  /*3d70*/  IMAD.U32 R22, R29, 0x10000, RZ ;  /* 0x000100001d167824 */ /* 0x002fcc00078e00ff */
[----:B------:R-:W-:Y:S01]  /*3d80*/  F2I.S8.NTZ R12, R12 ;  /* 0x0000000c000c7305 */ /* 0x000fe20000202100 */
[----:B------:R-:W-:-:S07]  /*3d90*/  FMUL.FTZ R22, R3, R22 ;  /* 0x0000001603167220 */ /* 0x000fce0000410000 */
[----:B------:R-:W0:Y:S08]  /*3da0*/  F2I.S8.NTZ R13, R16 ;  /* 0x00000010000d7305 */ /* 0x000e300000202100 */
[----:B------:R-:W1:Y:S01]  /*3db0*/  F2I.S8.NTZ R15, R22 ;  /* 0x00000016000f7305 */ /* 0x000e620000202100 */
[----:B0-----:R-:W-:Y:S01]  /*3dc0*/  PRMT R17, R12, 0x3340, R13 ;  /* 0x000033400c117816 */ /* 0x001fe2000000000d */
[----:B------:R-:W-:-:S05]  /*3dd0*/  IMAD.IADD R13, R11, 0x1, R0 ;  /* 0x000000010b0d7824 */ /* 0x000fca00078e0200 */
[----:B------:R-:W-:Y:S02]  /*3de0*/  ISETP.GE.U32.AND P0, PT, R13, UR6, PT ;  /* 0x000000060d007c0c */ /* 0x000fe4000bf06070 */
[----:B-1----:R-:W-:Y:S02]  /*3df0*/  PRMT R26, R20, 0x3340, R15 ;  /* 0x00003340141a7816 */ /* 0x002fe4000000000f */
[----:B------:R-:W-:Y:S01]  /*3e00*/  F2FP.BF16.F32.PACK_AB R15, R10, R23 ;  /* 0x000000170a0f723e */ /* 0x000fe200000010ff */
[----:B------:R-:W-:Y:S01]  /*3e10*/  IMAD.WIDE.U32 R10, R11, 0x4, R6 ;  /* 0x000000040b0a7825 */ /* 0x000fe200078e0006 */
[----:B------:R-:W-:-:S03]  /*3e20*/  PRMT R17, R17, 0x5410, R26 ;  /* 0x0000541011117816 */ /* 0x000fc6000000001a */
[----:B------:R0:W-:Y:S04]  /*3e30*/  STG.E.64 desc[UR14][R8.64], R14 ;  /* 0x0000000e08007986 */ /* 0x0001e8000c101b0e */
[----:B------:R0:W-:Y:S01]  /*3e40*/  STG.E desc[UR14][R10.64], R17 ;  /* 0x000000110a007986 */ /* 0x0001e2000c10190e */
[----:B------:R-:W-:Y:S05]  /*3e50*/  @P0 EXIT ;  /* 0x000000000000094d */ /* 0x000fea0003800000 */
[----:B0-----:R-:W-:-:S04]  /*3e60*/  IMAD.WIDE.U32 R14, R13, 0x8, R24 ;  /* 0x000000080d0e7825 */ /* 0x001fc800078e0018 */
[C---:B------:R-:W-:Y:S02]  /*3e70*/  IMAD.WIDE.U32 R8, R13.reuse, 0x8, R18 ;  /* 0x000000080d087825 */ /* 0x040fe400078e0012 */
[----:B------:R-:W2:Y:S04]  /*3e80*/  LDG.E.64.CONSTANT R14, desc[UR14][R14.64] ;  /* 0x0000000e0e0e7981 */ /* 0x000ea8000c1e9b00 */
[----:B------:R-:W3:Y:S01]  /*3e90*/  LDG.E.64 R16, desc[UR14][R8.64] ;  /* 0x0000000e08107981 */ /* 0x000ee2000c1e1b00 */
[----:B------:R-:W-:-:S06]  /*3ea0*/  IMAD.WIDE.U32 R10, R13, 0x8, R4 ;  /* 0x000000080d0a7825 */ /* 0x000fcc00078e0004 */
[----:B------:R-:W4:Y:S01]  /*3eb0*/  LDG.E.64.CONSTANT R10, desc[UR14][R10.64] ;  /* 0x0000000e0a0a7981 */ /* 0x000f22000c1e9b00 */
[----:B--2---:R-:W-:Y:S02]  /*3ec0*/  IMAD.U32 R21, R14, 0x10000, RZ ;  /* 0x000100000e157824 */ /* 0x004fe400078e00ff */
[----:B------:R-:W-:Y:S02]  /*3ed0*/  IMAD.U32 R23, R15, 0x10000, RZ ;  /* 0x000100000f177824 */ /* 0x000fe400078e00ff */
[----:B---3--:R-:W-:Y:S02]  /*3ee0*/  IMAD.U32 R12, R16, 0x10000, RZ ;  /* 0x00010000100c7824 */ /* 0x008fe400078e00ff */
[C---:B------:R-:W-:Y:S01]  /*3ef0*/  IMAD.U32 R20, R17.reuse, 0x10000, RZ ;  /* 0x0001000011147824 */ /* 0x040fe200078e00ff */
[----:B------:R-:W-:Y:S01]  /*3f00*/  PRMT R17, R17, 0x7632, R17 ;  /* 0x0000763211117816 */ /* 0x000fe20000000011 */
[--C-:B------:R-:W-:Y:S01]  /*3f10*/  FADD.FTZ R21, R21, R12.reuse ;  /* 0x0000000c15157221 */ /* 0x100fe20000010000 */
[----:B------:R-:W-:Y:S01]  /*3f20*/  PRMT R12, R14, 0x7632, R12 ;  /* 0x000076320e0c7816 */ /* 0x000fe2000000000c */
[----:B------:R-:W-:Y:S01]  /*3f30*/  FADD.FTZ R23, R23, R20 ;  /* 0x0000001417177221 */ /* 0x000fe20000010000 */
[----:B------:R-:W-:Y:S01]  /*3f40*/  PRMT R14, R16, 0x7632, R14 ;  /* 0x00007632100e7816 */ /* 0x000fe2000000000e */
[----:B------:R-:W-:Y:S01]  /*3f50*/  FMUL.FTZ R22, R2, R21 ;  /* 0x0000001502167220 */ /* 0x000fe20000410000 */
[----:B------:R-:W-:-:S02]  /*3f60*/  IMAD.U32 R17, R17, 0x10000, RZ ;  /* 0x0001000011117824 */ /* 0x000fc400078e00ff */
[----:B------:R-:W-:Y:S01]  /*3f70*/  FMUL.FTZ R28, R2, R23 ;  /* 0x00000017021c7220 */ /* 0x000fe20000410000 */
[----:B------:R-:W-:Y:S01]  /*3f80*/  IMAD.U32 R12, R12, 0x10000, RZ ;  /* 0x000100000c0c7824 */ /* 0x000fe200078e00ff */
[----:B------:R0:W1:Y:S01]  /*3f90*/  F2F.BF16.F32 R16, R22 ;  /* 0x0000001600107304 */ /* 0x0000620000202000 */
[----:B------:R-:W-:Y:S01]  /*3fa0*/  IMAD.U32 R27, R14, 0x10000, RZ ;  /* 0x000100000e1b7824 */ /* 0x000fe200078e00ff */
[----:B------:R-:W-:-:S03]  /*3fb0*/  PRMT R14, R15, 0x7632, R14 ;  /* 0x000076320f0e7816 */ /* 0x000fc6000000000e */
[----:B------:R-:W-:Y:S01]  /*3fc0*/  FADD.FTZ R12, R12, R27 ;  /* 0x0000001b0c0c7221 */ /* 0x000fe20000010000 */
[----:B----4-:R-:W-:Y:S02]  /*3fd0*/  IMAD.U32 R27, R10, 0x10000, RZ ;  /* 0x000100000a1b7824 */ /* 0x010fe400078e00ff */
[----:B------:R-:W-:Y:S01]  /*3fe0*/  IMAD.U32 R14, R14, 0x10000, RZ ;  /* 0x000100000e0e7824 */ /* 0x000fe200078e00ff */
[----:B------:R-:W2:Y:S01]  /*3ff0*/  F2F.BF16.F32 R15, R28 ;  /* 0x0000001c000f7304 */ /* 0x000ea20000202000 */
[----:B------:R-:W-:Y:S01]  /*4000*/  FMUL.FTZ R26, R2, R12 ;  /* 0x0000000c021a7220 */ /* 0x000fe20000410000 */
[----:B0-----:R-:W-:Y:S02]  /*4010*/  IMAD.U32 R22, R11, 0x10000, RZ ;  /* 0x000100000b167824 */ /* 0x001fe400078e00ff */
[----:B------:R-:W-:Y:S01]  /*4020*/  FADD.FTZ R14, R14, R17 ;  /* 0x000000110e0e7221 */ /* 0x000fe20000010000 */
[----:B------:R-:W-:Y:S01]  /*4030*/  PRMT R11, R10, 0x7632, R11 ;  /* 0x000076320a0b7816 */ /* 0x000fe2000000000b */
[----:B-1----:R-:W-:-:S02]  /*4040*/  IMAD.U32 R20, R16, 0x10000, RZ ;  /* 0x0001000010147824 */ /* 0x002fc400078e00ff */
[----:B------:R-:W-:Y:S01]  /*4050*/  FMUL.FTZ R16, R2, R14 ;  /* 0x0000000e02107220 */ /* 0x000fe20000410000 */
[----:B------:R-:W0:Y:S01]  /*4060*/  F2F.BF16.F32 R17, R26 ;  /* 0x0000001a00117304 */ /* 0x000e220000202000 */
[----:B------:R-:W-:Y:S01]  /*4070*/  F2FP.BF16.F32.PACK_AB R23, R14, R23 ;  /* 0x000000170e17723e */ /* 0x000fe200000010ff */
[----:B------:R-:W-:Y:S01]  /*4080*/  FMUL.FTZ R20, R20, R27 ;  /* 0x0000001b14147220 */ /* 0x000fe20000410000 */
[----:B--2---:R-:W-:-:S05]  /*4090*/  IMAD.U32 R15, R15, 0x10000, RZ ;  /* 0x000100000f0f7824 */ /* 0x004fca00078e00ff */
[----:B------:R-:W1:Y:S01]  /*40a0*/  F2F.BF16.F32 R16, R16 ;  /* 0x0000001000107304 */ /* 0x000e620000202000 */
[----:B------:R-:W-:Y:S01]  /*40b0*/  FMUL.FTZ R27, R15, R22 ;  /* 0x000000160f1b7220 */ /* 0x000fe20000410000 */
[C---:B------:R-:W-:Y:S01]  /*40c0*/  PRMT R15, R11.reuse, 0x7632, R15 ;  /* 0x000076320b0f7816 */ /* 0x040fe2000000000f */
[----:B------:R-:W-:Y:S02]  /*40d0*/  IMAD.U32 R22, R11, 0x10000, RZ ;  /* 0x000100000b167824 */ /* 0x000fe400078e00ff */
[----:B0-----:R-:W-:-:S03]  /*40e0*/  IMAD.U32 R17, R17, 0x10000, RZ ;  /* 0x0001000011117824 */ /* 0x001fc600078e00ff */
[----:B------:R-:W0:Y:S01]  /*40f0*/  F2F.BF16.F32 R11, R27 ;  /* 0x0000001b000b7304 */ /* 0x000e220000202000 */
[----:B------:R-:W-:Y:S02]  /*4100*/  IMAD.U32 R29, R15, 0x10000, RZ ;  /* 0x000100000f1d7824 */ /* 0x000fe400078e00ff */
[----:B------:R-:W-:Y:S01]  /*4110*/  FMUL.FTZ R17, R17, R22 ;  /* 0x0000001611117220 */ /* 0x000fe20000410000 */
[----:B-1----:R-:W-:-:S04]  /*4120*/  IMAD.U32 R16, R16, 0x10000, RZ ;  /* 0x0001000010107824 */ /* 0x002fc800078e00ff */
[----:B------:R1:W2:Y:S01]  /*4130*/  F2F.BF16.F32 R10, R20 ;  /* 0x00000014000a7304 */ /* 0x0002a20000202000 */
[----:B------:R-:W-:Y:S01]  /*4140*/  FMUL.FTZ R29, R16, R29 ;  /* 0x0000001d101d7220 */ /* 0x000fe20000410000 */
[----:B0-----:R-:W-:-:S06]  /*4150*/  IMAD.U32 R16, R11, 0x10000, RZ ;  /* 0x000100000b107824 */ /* 0x001fcc00078e00ff */
[----:B------:R0:W3:Y:S01]  /*4160*/  F2F.BF16.F32 R15, R17 ;  /* 0x00000011000f7304 */ /* 0x0000e20000202000 */
[----:B-1----:R-:W-:Y:S01]  /*4170*/  FMUL.FTZ R20, R3, R16 ;  /* 0x0000001003147220 */ /* 0x002fe20000410000 */
[----:B--2---:R-:W-:-:S06]  /*4180*/  IMAD.U32 R10, R10, 0x10000, RZ ;  /* 0x000100000a0a7824 */ /* 0x004fcc00078e00ff */
[----:B------:R-:W1:Y:S01]  /*4190*/  F2F.BF16.F32 R29, R29 ;  /* 0x0000001d001d7304 */ /* 0x000e620000202000 */
[----:B0-----:R-:W-:Y:S02]  /*41a0*/  IMAD.IADD R17, R13, 0x1, R0 ;  /* 0x000000010d117824 */ /* 0x001fe400078e0200 */
[----:B------:R-:W-:-:S03]  /*41b0*/  FMUL.FTZ R10, R3, R10 ;  /* 0x0000000a030a7220 */ /* 0x000fc60000410000 */
[----:B------:R-:W-:Y:S01]  /*41c0*/  ISETP.GE.U32.AND P0, PT, R17, UR6, PT ;  /* 0x0000000611007c0c */ /* 0x000fe2000bf06070 */
[----:B---3--:R-:W-:Y:S01]  /*41d0*/  IMAD.U32 R16, R15, 0x10000, RZ ;  /* 0x000100000f107824 */ /* 0x008fe200078e00ff */
[----:B------:R-:W-:Y:S03]  /*41e0*/  F2I.S8.NTZ R20, R20 ;  /* 0x0000001400147305 */ /* 0x000fe60000202100 */
[----:B------:R-:W-:Y:S01]  /*41f0*/  FMUL.FTZ R16, R3, R16 ;  /* 0x0000001003107220 */ /* 0x000fe20000410000 */
[----:B-1----:R-:W-:-:S04]  /*4200*/  IMAD.U32 R22, R29, 0x10000, RZ ;  /* 0x000100001d167824 */ /* 0x002fc800078e00ff */
[----:B------:R-:W-:Y:S01]  /*4210*/  F2I.S8.NTZ R10, R10 ;  /* 0x0000000a000a7305 */ /* 0x000fe20000202100 */
[----:B------:R-:W-:Y:S01]  /*4220*/  FMUL.FTZ R15, R3, R22 ;  /* 0x00000016030f7220 */ /* 0x000fe20000410000 */
[----:B------:R-:W-:-:S06]  /*4230*/  F2FP.BF16.F32.PACK_AB R22, R12, R21 ;  /* 0x000000150c16723e */ /* 0x000fcc00000010ff */
[----:B------:R-:W0:Y:S01]  /*4240*/  F2I.S8.NTZ R11, R16 ;  /* 0x00000010000b7305 */ /* 0x000e220000202100 */
[----:B------:R1:W-:Y:S07]  /*4250*/  STG.E.64 desc[UR14][R8.64], R22 ;  /* 0x0000001608007986 */ /* 0x0003ee000c101b0e */
[----:B------:R-:W2:Y:S01]  /*4260*/  F2I.S8.NTZ R15, R15 ;  /* 0x0000000f000f7305 */ /* 0x000ea20000202100 */
[----:B0-----:R-:W-:Y:S02]  /*4270*/  PRMT R11, R10, 0x3340, R11 ;  /* 0x000033400a0b7816 */ /* 0x001fe4000000000b */
[----:B--2---:R-:W-:-:S04]  /*4280*/  PRMT R26, R20, 0x3340, R15 ;  /* 0x00003340141a7816 */ /* 0x004fc8000000000f */
[----:B------:R-:W-:Y:S01]  /*4290*/  PRMT R21, R11, 0x5410, R26 ;  /* 0x000054100b157816 */ /* 0x000fe2000000001a */
[----:B------:R-:W-:-:S05]  /*42a0*/  IMAD.WIDE.U32 R10, R13, 0x4, R6 ;  /* 0x000000040d0a7825 */ /* 0x000fca00078e0006 */
[----:B------:R1:W-:Y:S01]  /*42b0*/  STG.E desc[UR14][R10.64], R21 ;  /* 0x000000150a007986 */ /* 0x0003e2000c10190e */
[----:B------:R-:W-:Y:S05]  /*42c0*/  @P0 EXIT ;  /* 0x000000000000094d */ /* 0x000fea0003800000 */
[----:B------:R-:W-:-:S04]  /*42d0*/  IMAD.WIDE.U32 R12, R17, 0x8, R24 ;  /* 0x00000008110c7825 */ /* 0x000fc800078e0018 */
[C---:B-1----:R-:W-:Y:S02]  /*42e0*/  IMAD.WIDE.U32 R8, R17.reuse, 0x8, R18 ;  /* 0x0000000811087825 */ /* 0x042fe400078e0012 */
[----:B------:R-:W2:Y:S04]  /*42f0*/  LDG.E.64.CONSTANT R12, desc[UR14][R12.64] ;  /* 0x0000000e0c0c7981 */ /* 0x000ea8000c1e9b00 */
[----:B------:R-:W3:Y:S01]  /*4300*/  LDG.E.64 R10, desc[UR14][R8.64] ;  /* 0x0000000e080a7981 */ /* 0x000ee2000c1e1b00 */
[----:B------:R-:W-:-:S06]  /*4310*/  IMAD.WIDE.U32 R4, R17, 0x8, R4 ;  /* 0x0000000811047825 */ /* 0x000fcc00078e0004 */
[----:B------:R-:W4:Y:S01]  /*4320*/  LDG.E.64.CONSTANT R4, desc[UR14][R4.64] ;  /* 0x0000000e04047981 */ /* 0x000f22000c1e9b00 */
[----:B--2---:R-:W-:Y:S02]  /*4330*/  IMAD.U32 R15, R12, 0x10000, RZ ;  /* 0x000100000c0f7824 */ /* 0x004fe400078e00ff */
[C---:B------:R-:W-:Y:S01]  /*4340*/  IMAD.U32 R21, R13.reuse, 0x10000, RZ ;  /* 0x000100000d157824 */ /* 0x040fe200078e00ff */
[----:B------:R-:W-:Y:S01]  /*4350*/  PRMT R13, R13, 0x7632, R13 ;  /* 0x000076320d0d7816 */ /* 0x000fe2000000000d */
[----:B---3--:R-:W-:Y:S01]  /*4360*/  IMAD.U32 R14, R10, 0x10000, RZ ;  /* 0x000100000a0e7824 */ /* 0x008fe200078e00ff */
[----:B------:R-:W-:-:S03]  /*4370*/  PRMT R10, R12, 0x7632, R10 ;  /* 0x000076320c0a7816 */ /* 0x000fc6000000000a */
[----:B------:R-:W-:Y:S01]  /*4380*/  FADD.FTZ R15, R15, R14 ;  /* 0x0000000e0f0f7221 */ /* 0x000fe20000010000 */
[----:B------:R-:W-:Y:S01]  /*4390*/  IMAD.U32 R14, R11, 0x10000, RZ ;  /* 0x000100000b0e7824 */ /* 0x000fe200078e00ff */
[C---:B------:R-:W-:Y:S01]  /*43a0*/  PRMT R11, R10.reuse, 0x7632, R11 ;  /* 0x000076320a0b7816 */ /* 0x040fe2000000000b */
[----:B------:R-:W-:Y:S02]  /*43b0*/  IMAD.U32 R12, R10, 0x10000, RZ ;  /* 0x000100000a0c7824 */ /* 0x000fe400078e00ff */
[C---:B------:R-:W-:Y:S01]  /*43c0*/  FMUL.FTZ R20, R2.reuse, R15 ;  /* 0x0000000f02147220 */ /* 0x040fe20000410000 */
[----:B------:R-:W-:Y:S01]  /*43d0*/  FADD.FTZ R21, R21, R14 ;  /* 0x0000000e15157221 */ /* 0x000fe20000010000 */
[C---:B------:R-:W-:Y:S01]  /*43e0*/  PRMT R16, R11.reuse, 0x7632, R16 ;  /* 0x000076320b107816 */ /* 0x040fe20000000010 */
[----:B------:R-:W-:Y:S01]  /*43f0*/  IMAD.U32 R23, R11, 0x10000, RZ ;  /* 0x000100000b177824 */ /* 0x000fe200078e00ff */
[----:B------:R0:W1:Y:S01]  /*4400*/  F2F.BF16.F32 R10, R20 ;  /* 0x00000014000a7304 */ /* 0x0000620000202000 */
[----:B------:R-:W-:-:S02]  /*4410*/  FMUL.FTZ R14, R2, R21 ;  /* 0x00000015020e7220 */ /* 0x000fc40000410000 */
[----:B------:R-:W-:Y:S01]  /*4420*/  FADD.FTZ R11, R12, R23 ;  /* 0x000000170c0b7221 */ /* 0x000fe20000010000 */
[----:B------:R-:W-:Y:S02]  /*4430*/  IMAD.U32 R12, R13, 0x10000, RZ ;  /* 0x000100000d0c7824 */ /* 0x000fe400078e00ff */
[----:B------:R-:W-:Y:S02]  /*4440*/  IMAD.U32 R13, R16, 0x10000, RZ ;  /* 0x00010000100d7824 */ /* 0x000fe400078e00ff */
[----:B------:R-:W-:Y:S01]  /*4450*/  FMUL.FTZ R22, R2, R11 ;  /* 0x0000000b02167220 */ /* 0x000fe20000410000 */
[----:B------:R-:W2:Y:S01]  /*4460*/  F2F.BF16.F32 R14, R14 ;  /* 0x0000000e000e7304 */ /* 0x000ea20000202000 */
[----:B----4-:R-:W-:Y:S02]  /*4470*/  IMAD.U32 R23, R4, 0x10000, RZ ;  /* 0x0001000004177824 */ /* 0x010fe400078e00ff */
[----:B------:R-:W-:-:S04]  /*4480*/  FADD.FTZ R12, R12, R13 ;  /* 0x0000000d0c0c7221 */ /* 0x000fc80000010000 */
[----:B0-----:R-:W-:Y:S01]  /*4490*/  FMUL.FTZ R20, R2, R12 ;  /* 0x0000000c02147220 */ /* 0x001fe20000410000 */
[----:B-1----:R-:W-:Y:S01]  /*44a0*/  IMAD.U32 R16, R10, 0x10000, RZ ;  /* 0x000100000a107824 */ /* 0x002fe200078e00ff */
[----:B------:R-:W0:Y:S01]  /*44b0*/  F2F.BF16.F32 R13, R22 ;  /* 0x00000016000d7304 */ /* 0x000e220000202000 */
[----:B------:R-:W-:Y:S02]  /*44c0*/  F2FP.BF16.F32.PACK_AB R21, R12, R21 ;  /* 0x000000150c15723e */ /* 0x000fe400000010ff */
[----:B------:R-:W-:Y:S01]  /*44d0*/  FMUL.FTZ R16, R16, R23 ;  /* 0x0000001710107220 */ /* 0x000fe20000410000 */
[----:B------:R-:W-:Y:S01]  /*44e0*/  IMAD.U32 R23, R5, 0x10000, RZ ;  /* 0x0001000005177824 */ /* 0x000fe200078e00ff */
[----:B------:R-:W-:Y:S01]  /*44f0*/  PRMT R5, R4, 0x7632, R5 ;  /* 0x0000763204057816 */ /* 0x000fe20000000005 */
[----:B--2---:R-:W-:Y:S02]  /*4500*/  IMAD.U32 R14, R14, 0x10000, RZ ;  /* 0x000100000e0e7824 */ /* 0x004fe400078e00ff */
[----:B------:R-:W1:Y:S02]  /*4510*/  F2F.BF16.F32 R10, R20 ;  /* 0x00000014000a7304 */ /* 0x000e640000202000 */
[----:B------:R-:W-:Y:S01]  /*4520*/  FMUL.FTZ R23, R14, R23 ;  /* 0x000000170e177220 */ /* 0x000fe20000410000 */
[C---:B------:R-:W-:Y:S01]  /*4530*/  IMAD.U32 R14, R5.reuse, 0x10000, RZ ;  /* 0x00010000050e7824 */ /* 0x040fe200078e00ff */
[----:B------:R-:W-:Y:S01]  /*4540*/  PRMT R5, R5, 0x7632, R5 ;  /* 0x0000763205057816 */ /* 0x000fe20000000005 */
[----:B0-----:R-:W-:-:S03]  /*4550*/  IMAD.U32 R13, R13, 0x10000, RZ ;  /* 0x000100000d0d7824 */ /* 0x001fc600078e00ff */
        /* <DEDUP_REMOVED lines=13> */
[----:B------:R-:W-:Y:S01]  /*4630*/  F2I.S8.NTZ R4, R4 ;  /* 0x0000000400047305 */ /* 0x000fe20000202100 */
[----:B------:R-:W-:Y:S01]  /*4640*/  FMUL.FTZ R10, R3, R10 ;  /* 0x0000000a030a7220 */ /* 0x000fe20000410000 */
[----:B-1----:R-:W-:-:S06]  /*4650*/  IMAD.U32 R16, R20, 0x10000, RZ ;  /* 0x0001000014107824 */ /* 0x002fcc00078e00ff */
[----:B------:R-:W-:Y:S01]  /*4660*/  F2I.S8.NTZ R14, R14 ;  /* 0x0000000e000e7305 */ /* 0x000fe20000202100 */
[----:B------:R-:W-:Y:S01]  /*4670*/  F2FP.BF16.F32.PACK_AB R20, R11, R15 ;  /* 0x0000000f0b14723e */ /* 0x000fe200000010ff */
[----:B------:R-:W-:-:S04]  /*4680*/  FMUL.FTZ R16, R3, R16 ;  /* 0x0000001003107220 */ /* 0x000fc80000410000 */
[----:B------:R3:W-:Y:S02]  /*4690*/  STG.E.64 desc[UR14][R8.64], R20 ;  /* 0x0000001408007986 */ /* 0x0007e4000c101b0e */
[----:B------:R-:W0:Y:S08]  /*46a0*/  F2I.S8.NTZ R5, R10 ;  /* 0x0000000a00057305 */ /* 0x000e300000202100 */
[----:B------:R-:W1:Y:S01]  /*46b0*/  F2I.S8.NTZ R13, R16 ;  /* 0x00000010000d7305 */ /* 0x000e620000202100 */
[----:B0-----:R-:W-:-:S02]  /*46c0*/  PRMT R5, R4, 0x3340, R5 ;  /* 0x0000334004057816 */ /* 0x001fc40000000005 */
[----:B-1----:R-:W-:-:S04]  /*46d0*/  PRMT R22, R14, 0x3340, R13 ;  /* 0x000033400e167816 */ /* 0x002fc8000000000d */
[----:B------:R-:W-:Y:S01]  /*46e0*/  PRMT R11, R5, 0x5410, R22 ;  /* 0x00005410050b7816 */ /* 0x000fe20000000016 */
[----:B------:R-:W-:-:S04]  /*46f0*/  IMAD.WIDE.U32 R4, R17, 0x4, R6 ;  /* 0x0000000411047825 */ /* 0x000fc800078e0006 */
[----:B------:R-:W-:Y:S01]  /*4700*/  IMAD.IADD R17, R17, 0x1, R0 ;  /* 0x0000000111117824 */ /* 0x000fe200078e0200 */
[----:B------:R3:W-:Y:S04]  /*4710*/  STG.E desc[UR14][R4.64], R11 ;  /* 0x0000000b04007986 */ /* 0x0007e8000c10190e */
[----:B------:R-:W-:-:S13]  /*4720*/  ISETP.GE.U32.AND P0, PT, R17, UR6, PT ;  /* 0x0000000611007c0c */ /* 0x000fda000bf06070 */
[----:B---3--:R-:W-:Y:S05]  /*4730*/  @!P0 BRA `(.L_x_113) ;  /* 0xffffffec008c8947 */ /* 0x008fea000383ffff */
[----:B------:R-:W-:Y:S05]  /*4740*/  EXIT ;  /* 0x000000000000794d */ /* 0x000fea0003800000 */
.L_x_98:
[----:B------:R-:W0:Y:S01]  /*4750*/  S2R R3, SR_TID.X ;  /* 0x0000000000037919 */ /* 0x000e220000002100 */
[----:B------:R-:W1:Y:S01]  /*4760*/  S2UR UR12, SR_CTAID.X ;  /* 0x00000000000c79c3 */ /* 0x000e620000002500 */
[----:B------:R-:W-:Y:S01]  /*4770*/  USHF.R.S32.HI UR6, URZ, 0x1f, UR4 ;  /* 0x0000001fff067899 */ /* 0x000fe20008011404 */
[----:B------:R-:W-:Y:S01]  /*4780*/  BSSY.RECONVERGENT B0, `(.L_x_114) ;  /* 0x0000021000007945 */ /* 0x000fe20003800200 */
[----:B------:R-:W-:Y:S01]  /*4790*/  USHF.R.S32.HI UR7, URZ, 0x1f, UR9 ;  /* 0x0000001fff077899 */ /* 0x000fe20008011409 */
[----:B------:R-:W-:Y:S01]  /*47a0*/  IMAD.MOV.U32 R8, RZ, RZ, RZ ;  /* 0x000000ffff087224 */ /* 0x000fe200078e00ff */
[----:B------:R-:W2:Y:S01]  /*47b0*/  LDCU.64 UR10, c[0x0][0x390] ;  /* 0x00007200ff0a77ac */ /* 0x000ea20008000a00 */
[----:B------:R-:W3:Y:S01]  /*47c0*/  LDCU.64 UR18, c[0x0][0x3b8] ;  /* 0x00007700ff1277ac */ /* 0x000ee20008000a00 */
[----:B-1----:R-:W-:Y:S02]  /*47d0*/  UIMAD.WIDE.U32 UR4, UR12, UR4, URZ ;  /* 0x000000040c0472a5 */ /* 0x002fe4000f8e00ff */
[----:B------:R-:W-:-:S02]  /*47e0*/  UIMAD UR6, UR6, UR12, URZ ;  /* 0x0000000c060672a4 */ /* 0x000fc4000f8e02ff */
[----:B------:R-:W-:Y:S02]  /*47f0*/  UIMAD.WIDE.U32 UR16, UR12, UR9, URZ ;  /* 0x000000090c1072a5 */ /* 0x000fe4000f8e00ff */
[----:B------:R-:W-:Y:S01]  /*4800*/  UIMAD UR7, UR7, UR12, URZ ;  /* 0x0000000c070772a4 */ /* 0x000fe2000f8e02ff */
[----:B0-----:R-:W-:Y:S01]  /*4810*/  ISETP.GE.U32.AND P0, PT, R3, UR9, PT ;  /* 0x0000000903007c0c */ /* 0x001fe2000bf06070 */
[----:B------:R-:W-:Y:S02]  /*4820*/  UIADD3 UR6, UPT, UPT, UR5, UR6, URZ ;  /* 0x0000000605067290 */ /* 0x000fe4000fffe0ff */
[----:B------:R-:W-:-:S10]  /*4830*/  UIADD3 UR7, UPT, UPT, UR17, UR7, URZ ;  /* 0x0000000711077290 */ /* 0x000fd4000fffe0ff */
[----:B--23--:R-:W-:Y:S05]  /*4840*/  @P0 BRA `(.L_x_115) ;  /* 0x0000000000500947 */ /* 0x00cfea0003800000 */
[----:B------:R-:W0:Y:S01]  /*4850*/  LDC R11, c[0x0][0x360] ;  /* 0x0000d800ff0b7b82 */ /* 0x000e220000000800 */
[----:B------:R-:W-:Y:S02]  /*4860*/  IMAD.MOV.U32 R8, RZ, RZ, RZ ;  /* 0x000000ffff087224 */ /* 0x000fe400078e00ff */
[----:B------:R-:W-:-:S07]  /*4870*/  IMAD.MOV.U32 R0, RZ, RZ, R3 ;  /* 0x000000ffff007224 */ /* 0x000fce00078e0003 */
.L_x_116:
[C---:B------:R-:W-:Y:S02]  /*4880*/  IADD3 R5, P0, PT, R0.reuse, UR4, RZ ;  /* 0x0000000400057c10 */ /* 0x040fe4000ff1e0ff */
[----:B------:R-:W-:-:S03]  /*4890*/  IADD3 R2, P1, PT, R0, UR16, RZ ;  /* 0x0000001000027c10 */ /* 0x000fc6000ff3e0ff */
[----:B------:R-:W-:Y:S01]  /*48a0*/  IMAD.X R10, RZ, RZ, UR6, P0 ;  /* 0x00000006ff0a7e24 */ /* 0x000fe200080e06ff */
[C---:B------:R-:W-:Y:S01]  /*48b0*/  LEA R4, P0, R5.reuse, UR10, 0x1 ;  /* 0x0000000a05047c11 */ /* 0x040fe2000f8008ff */
[----:B------:R-:W-:Y:S01]  /*48c0*/  IMAD.X R7, RZ, RZ, UR7, P1 ;  /* 0x00000007ff077e24 */ /* 0x000fe200088e06ff */
[C---:B------:R-:W-:Y:S02]  /*48d0*/  LEA R6, P1, R2.reuse, UR18, 0x1 ;  /* 0x0000001202067c11 */ /* 0x040fe4000f8208ff */
[----:B------:R-:W-:Y:S02]  /*48e0*/  LEA.HI.X R5, R5, UR11, R10, 0x1, P0 ;  /* 0x0000000b05057c11 */ /* 0x000fe400080f0c0a */
[----:B------:R-:W-:-:S03]  /*48f0*/  LEA.HI.X R7, R2, UR19, R7, 0x1, P1 ;  /* 0x0000001302077c11 */ /* 0x000fc600088f0c07 */
[----:B------:R-:W2:Y:S04]  /*4900*/  LDG.E.U16.CONSTANT R4, desc[UR14][R4.64] ;  /* 0x0000000e04047981 */ /* 0x000ea8000c1e9500 */
[----:B------:R-:W3:Y:S01]  /*4910*/  LDG.E.U16 R6, desc[UR14][R6.64] ;  /* 0x0000000e06067981 */ /* 0x000ee2000c1e1500 */
[----:B0-----:R-:W-:-:S05]  /*4920*/  IMAD.IADD R0, R11, 0x1, R0 ;  /* 0x000000010b007824 */ /* 0x001fca00078e0200 */
[----:B------:R-:W-:Y:S01]  /*4930*/  ISETP.GE.U32.AND P0, PT, R0, UR9, PT ;  /* 0x0000000900007c0c */ /* 0x000fe2000bf06070 */
[----:B--2---:R-:W-:Y:S02]  /*4940*/  IMAD.U32 R2, R4, 0x10000, RZ ;  /* 0x0001000004027824 */ /* 0x004fe400078e00ff */
[----:B---3--:R-:W-:-:S04]  /*4950*/  IMAD.U32 R9, R6, 0x10000, RZ ;  /* 0x0001000006097824 */ /* 0x008fc800078e00ff */
[----:B------:R-:W-:-:S04]  /*4960*/  FADD.FTZ R9, R2, R9 ;  /* 0x0000000902097221 */ /* 0x000fc80000010000 */
[----:B------:R-:W-:Y:S02]  /*4970*/  FFMA.FTZ R8, R9, R9, R8 ;  /* 0x0000000909087223 */ /* 0x000fe40000010008 */
[----:B------:R-:W-:Y:S05]  /*4980*/  @!P0 BRA `(.L_x_116) ;  /* 0xfffffffc00bc8947 */ /* 0x000fea000383ffff */
.L_x_115:
[----:B------:R-:W-:Y:S05]  /*4990*/  BSYNC.RECONVERGENT B0 ;  /* 0x0000000000007941 */ /* 0x000fea0003800200 */
.L_x_114:
        /* <DEDUP_REMOVED lines=33> */
[----:B-1----:R-:W1:Y:S04]  /*4bb0*/  LDS.128 R8, [R20+0x220] ;  /* 0x0002200014087984 */ /* 0x002e680000000c00 */
[----:B------:R-:W2:Y:S04]  /*4bc0*/  LDS.128 R16, [R20+0x230] ;  /* 0x0002300014107984 */ /* 0x000ea80000000c00 */
[----:B------:R-:W3:Y:S01]  /*4bd0*/  LDS.128 R4, [R20+0x240] ;  /* 0x0002400014047984 */ /* 0x000ee20000000c00 */
[----:B0-----:R-:W-:-:S04]  /*4be0*/  FADD.FTZ R13, R13, R12 ;  /* 0x0000000c0d0d7221 */ /* 0x001fc80000010000 */
[----:B-1----:R-:W-:Y:S02]  /*4bf0*/  FADD.FTZ R8, R13, R8 ;  /* 0x000000080d087221 */ /* 0x002fe40000010000 */
[----:B------:R-:W0:Y:S02]  /*4c00*/  LDS.128 R12, [R20+0x250] ;  /* 0x00025000140c7984 */ /* 0x000e240000000c00 */
[----:B------:R-:W-:-:S04]  /*4c10*/  FADD.FTZ R9, R8, R9 ;  /* 0x0000000908097221 */ /* 0x000fc80000010000 */
[----:B------:R-:W-:-:S04]  /*4c20*/  FADD.FTZ R10, R9, R10 ;  /* 0x0000000a090a7221 */ /* 0x000fc80000010000 */
[----:B------:R-:W-:-:S04]  /*4c30*/  FADD.FTZ R11, R10, R11 ;  /* 0x0000000b0a0b7221 */ /* 0x000fc80000010000 */
[----:B--2---:R-:W-:Y:S02]  /*4c40*/  FADD.FTZ R16, R11, R16 ;  /* 0x000000100b107221 */ /* 0x004fe40000010000 */
[----:B------:R-:W1:Y:S02]  /*4c50*/  LDS.128 R8, [R20+0x260] ;  /* 0x0002600014087984 */ /* 0x000e640000000c00 */
        /* <DEDUP_REMOVED lines=13> */
[----:B-1----:R-:W-:-:S04]  /*4d30*/  FADD.FTZ R8, R15, R8 ;  /* 0x000000080f087221 */ /* 0x002fc80000010000 */
[----:B------:R-:W-:-:S04]  /*4d40*/  FADD.FTZ R9, R8, R9 ;  /* 0x0000000908097221 */ /* 0x000fc80000010000 */
[----:B------:R-:W-:Y:S02]  /*4d50*/  FADD.FTZ R10, R9, R10 ;  /* 0x0000000a090a7221 */ /* 0x000fe40000010000 */
[----:B------:R-:W1:Y:S02]  /*4d60*/  LDS.64 R8, [R20+0x290] ;  /* 0x0002900014087984 */ /* 0x000e640000000a00 */
        /* <DEDUP_REMOVED lines=10> */
[----:B------:R-:W-:Y:S01]  /*4e10*/  FADD.FTZ R21, R8, R9 ;  /* 0x0000000908157221 */ /* 0x000fe20000010000 */
[----:B------:R-:W-:Y:S06]  /*4e20*/  BRA `(.L_x_120) ;  /* 0x0000000400a47947 */ /* 0x000fec0003800000 */
.L_x_118:
        /* <DEDUP_REMOVED lines=105> */
.L_x_120:
[----:B------:R-:W-:Y:S01]  /*54c0*/  I2FP.F32.S32 R4, UR9 ;  /* 0x0000000900047c45 */ /* 0x000fe20008201400 */
[----:B------:R-:W0:Y:S01]  /*54d0*/  LDCU UR8, c[0x0][0x3a8] ;  /* 0x00007500ff0877ac */ /* 0x000e220008000800 */
[----:B------:R-:W-:-:S04]  /*54e0*/  PLOP3.LUT P0, PT, PT, PT, PT, 0x80, 0x8 ;  /* 0x000000000008781c */ /* 0x000fc80003f0f070 */
[----:B------:R-:W0:Y:S02]  /*54f0*/  MUFU.RCP R4, R4 ;  /* 0x0000000400047308 */ /* 0x000e240000001000 */
[----:B0-----:R-:W-:-:S06]  /*5500*/  FFMA.FTZ R21, R4, R21, UR8 ;  /* 0x0000000804157e23 */ /* 0x001fcc0008010015 */
[----:B------:R-:W0:Y:S02]  /*5510*/  MUFU.RSQ R21, R21 ;  /* 0x0000001500157308 */ /* 0x000e240000001400 */
[----:B0-----:R2:W-:Y:S02]  /*5520*/  STS [R20+0x29c], R21 ;  /* 0x00029c1514007388 */ /* 0x0015e40000000800 */
.L_x_119:
[----:B------:R-:W-:Y:S05]  /*5530*/  BSYNC.RECONVERGENT B0 ;  /* 0x0000000000007941 */ /* 0x000fea0003800200 */
.L_x_117:
[----:B-1----:R-:W0:Y:S01]  /*5540*/  S2R R8, SR_CgaCtaId ;  /* 0x0000000000087919 */ /* 0x002e220000008800 */
[----:B------:R-:W-:Y:S01]  /*5550*/  BAR.SYNC.DEFER_BLOCKING 0x0 ;  /* 0x0000000000007b1d */ /* 0x000fe20000010000 */
[----:B------:R-:W-:Y:S01]  /*5560*/  ISETP.GE.U32.AND P3, PT, R3, UR9, PT ;  /* 0x0000000903007c0c */ /* 0x000fe2000bf66070 */
[----:B------:R-:W-:Y:S01]  /*5570*/  IMAD.MOV.U32 R10, RZ, RZ, RZ ;  /* 0x000000ffff0a7224 */ /* 0x000fe200078e00ff */
[----:B------:R-:W-:-:S03]  /*5580*/  MOV R9, 0x400 ;  /* 0x0000040000097802 */ /* 0x000fc60000000f00 */
[----:B------:R-:W1:Y:S01]  /*5590*/  LDCU.64 UR10, c[0x0][0x390] ;  /* 0x00007200ff0a77ac */ /* 0x000e620008000a00 */
[----:B------:R-:W-:Y:S01]  /*55a0*/  BSSY.RECONVERGENT B0, `(.L_x_121) ;  /* 0x0000023000007945 */ /* 0x000fe20003800200 */
[----:B------:R-:W3:Y:S01]  /*55b0*/  LDCU.64 UR18, c[0x0][0x3b8] ;  /* 0x00007700ff1277ac */ /* 0x000ee20008000a00 */
[----:B0-----:R-:W-:-:S05]  /*55c0*/  LEA R4, R8, R9, 0x18 ;  /* 0x0000000908047211 */ /* 0x001fca00078ec0ff */
[----:B------:R0:W4:Y:S01]  /*55d0*/  LDS R5, [R4+0x29c] ;  /* 0x00029c0004057984 */ /* 0x0001220000000800 */
[----:B------:R-:W-:Y:S06]  /*55e0*/  BAR.SYNC.DEFER_BLOCKING 0x0 ;  /* 0x0000000000007b1d */ /* 0x000fec0000010000 */
[----:B-1-3--:R-:W-:Y:S05]  /*55f0*/  @P3 BRA `(.L_x_122) ;  /* 0x0000000000743947 */ /* 0x00afea0003800000 */
[----:B------:R-:W1:Y:S01]  /*5600*/  LDC.64 R6, c[0x0][0x398] ;  /* 0x0000e600ff067b82 */ /* 0x000e620000000a00 */
[----:B------:R-:W-:Y:S02]  /*5610*/  IMAD.MOV.U32 R10, RZ, RZ, RZ ;  /* 0x000000ffff0a7224 */ /* 0x000fe400078e00ff */
[----:B------:R-:W-:-:S07]  /*5620*/  IMAD.MOV.U32 R11, RZ, RZ, R3 ;  /* 0x000000ffff0b7224 */ /* 0x000fce00078e0003 */
.L_x_123:
[C---:B------:R-:W-:Y:S02]  /*5630*/  IADD3 R15, P3, PT, R11.reuse, UR4, RZ ;  /* 0x000000040b0f7c10 */ /* 0x040fe4000ff7e0ff */
[----:B------:R-:W-:-:S03]  /*5640*/  IADD3 R13, P4, PT, R11, UR16, RZ ;  /* 0x000000100b0d7c10 */ /* 0x000fc6000ff9e0ff */
[----:B------:R-:W-:Y:S01]  /*5650*/  IMAD.X R18, RZ, RZ, UR6, P3 ;  /* 0x00000006ff127e24 */ /* 0x000fe200098e06ff */
[----:B------:R-:W-:Y:S01]  /*5660*/  LEA R14, P3, R15, UR10, 0x1 ;  /* 0x0000000a0f0e7c11 */ /* 0x000fe2000f8608ff */
[----:B------:R-:W-:Y:S01]  /*5670*/  IMAD.X R16, RZ, RZ, UR7, P4 ;  /* 0x00000007ff107e24 */ /* 0x000fe2000a0e06ff */
[----:B------:R-:W-:Y:S02]  /*5680*/  LEA R12, P4, R13, UR18, 0x1 ;  /* 0x000000120d0c7c11 */ /* 0x000fe4000f8808ff */
[----:B------:R-:W-:Y:S02]  /*5690*/  LEA.HI.X R15, R15, UR11, R18, 0x1, P3 ;  /* 0x0000000b0f0f7c11 */ /* 0x000fe400098f0c12 */
[----:B------:R-:W-:-:S03]  /*56a0*/  LEA.HI.X R13, R13, UR19, R16, 0x1, P4 ;  /* 0x000000130d0d7c11 */ /* 0x000fc6000a0f0c10 */
[----:B------:R-:W3:Y:S04]  /*56b0*/  LDG.E.U16.CONSTANT R14, desc[UR14][R14.64] ;  /* 0x0000000e0e0e7981 */ /* 0x000ee8000c1e9500 */
[----:B------:R-:W5:Y:S01]  /*56c0*/  LDG.E.U16 R12, desc[UR14][R12.64] ;  /* 0x0000000e0c0c7981 */ /* 0x000f62000c1e1500 */
[----:B-1----:R-:W-:-:S06]  /*56d0*/  IMAD.WIDE.U32 R16, R11, 0x2, R6 ;  /* 0x000000020b107825 */ /* 0x002fcc00078e0006 */
[----:B------:R-:W2:Y:S01]  /*56e0*/  LDG.E.U16.CONSTANT R16, desc[UR14][R16.64] ;  /* 0x0000000e10107981 */ /* 0x000ea2000c1e9500 */
[----:B------:R-:W-:-:S05]  /*56f0*/  IMAD.IADD R11, R0, 0x1, R11 ;  /* 0x00000001000b7824 */ /* 0x000fca00078e020b */
[----:B------:R-:W-:Y:S01]  /*5700*/  ISETP.GE.U32.AND P3, PT, R11, UR9, PT ;  /* 0x000000090b007c0c */ /* 0x000fe2000bf66070 */
[----:B---3--:R-:W-:Y:S02]  /*5710*/  IMAD.U32 R18, R14, 0x10000, RZ ;  /* 0x000100000e127824 */ /* 0x008fe400078e00ff */
[----:B-----5:R-:W-:-:S04]  /*5720*/  IMAD.U32 R19, R12, 0x10000, RZ ;  /* 0x000100000c137824 */ /* 0x020fc800078e00ff */
[----:B------:R-:W-:Y:S01]  /*5730*/  FADD.FTZ R18, R18, R19 ;  /* 0x0000001312127221 */ /* 0x000fe20000010000 */
[----:B--2---:R-:W-:-:S03]  /*5740*/  IMAD.U32 R20, R16, 0x10000, RZ ;  /* 0x0001000010147824 */ /* 0x004fc600078e00ff */
[----:B----4-:R-:W-:-:S06]  /*5750*/  FMUL.FTZ R18, R5, R18 ;  /* 0x0000001205127220 */ /* 0x010fcc0000410000 */
[----:B------:R-:W1:Y:S02]  /*5760*/  F2F.BF16.F32 R18, R18 ;  /* 0x0000001200127304 */ /* 0x000e640000202000 */
[----:B-1----:R-:W-:-:S04]  /*5770*/  IMAD.U32 R19, R18, 0x10000, RZ ;  /* 0x0001000012137824 */ /* 0x002fc800078e00ff */
[----:B------:R-:W-:-:S06]  /*5780*/  FMUL.FTZ R19, R19, R20 ;  /* 0x0000001413137220 */ /* 0x000fcc0000410000 */
[----:B------:R-:W1:Y:S02]  /*5790*/  F2F.BF16.F32 R19, R19 ;  /* 0x0000001300137304 */ /* 0x000e640000202000 */
[----:B-1----:R-:W-:-:S05]  /*57a0*/  IMAD.U32 R13, R19, 0x10000, RZ ;  /* 0x00010000130d7824 */ /* 0x002fca00078e00ff */
[----:B------:R-:W-:Y:S01]  /*57b0*/  FMNMX.FTZ R10, |R13|, R10, !PT ;  /* 0x0000000a0d0a7209 */ /* 0x000fe20007810200 */
[----:B------:R-:W-:Y:S06]  /*57c0*/  @!P3 BRA `(.L_x_123) ;  /* 0xfffffffc0098b947 */ /* 0x000fec000383ffff */
.L_x_122:
[----:B------:R-:W-:Y:S05]  /*57d0*/  BSYNC.RECONVERGENT B0 ;  /* 0x0000000000007941 */ /* 0x000fea0003800200 */
.L_x_121:
[----:B------:R-:W-:Y:S01]  /*57e0*/  BSSY.RECONVERGENT B0, `(.L_x_124) ;  /* 0x0000105000007945 */ /* 0x000fe20003800200 */
[----:B------:R-:W-:-:S03]  /*57f0*/  IMAD.MOV.U32 R11, RZ, RZ, R10 ;  /* 0x000000ffff0b7224 */ /* 0x000fc600078e000a */
[----:B------:R-:W-:Y:S05]  /*5800*/  @!P1 BRA `(.L_x_125) ;  /* 0x0000000400989947 */ /* 0x000fea0003800000 */
[----:B------:R-:W1:Y:S01]  /*5810*/  SHFL.DOWN PT, R6, R11, 0x1, 0x1f ;  /* 0x08201f000b067f89 */ /* 0x000e6200000e0000 */
        /* <DEDUP_REMOVED lines=101> */
.L_x_125:
[----:B------:R-:W-:Y:S01]  /*5e70*/  LOP3.LUT R6, R3, 0x3e0, RZ, 0xc0, !PT ;  /* 0x000003e003067812 */ /* 0x000fe200078ec0ff */
        /* <DEDUP_REMOVED lines=140> */
.L_x_127:
        /* <DEDUP_REMOVED lines=15> */
.L_x_126:
[----:B------:R-:W-:Y:S05]  /*6830*/  BSYNC.RECONVERGENT B0 ;  /* 0x0000000000007941 */ /* 0x000fea0003800200 */
.L_x_124:
[----:B------:R-:W-:Y:S01]  /*6840*/  BAR.SYNC.DEFER_BLOCKING 0x0 ;  /* 0x0000000000007b1d */ /* 0x000fe20000010000 */
[----:B------:R-:W-:-:S13]  /*6850*/  ISETP.GE.U32.AND P0, PT, R3, UR9, PT ;  /* 0x0000000903007c0c */ /* 0x000fda000bf06070 */
[----:B------:R-:W-:Y:S05]  /*6860*/  @P0 EXIT ;  /* 0x000000000000094d */ /* 0x000fea0003800000 */
[----:B-1----:R-:W1:Y:S01]  /*6870*/  LDS R2, [R4+0x14c] ;  /* 0x00014c0004027984 */ /* 0x002e620000000800 */
[----:B---3--:R-:W3:Y:S01]  /*6880*/  LDC.64 R6, c[0x0][0x398] ;  /* 0x0000e600ff067b82 */ /* 0x008ee20000000a00 */
[----:B------:R-:W-:Y:S01]  /*6890*/  BSSY.RECONVERGENT B0, `(.L_x_128) ;  /* 0x0000025000007945 */ /* 0x000fe20003800200 */
[----:B------:R-:W0:Y:S01]  /*68a0*/  LDCU.64 UR10, c[0x0][0x390] ;  /* 0x00007200ff0a77ac */ /* 0x000e220008000a00 */
[----:B------:R-:W0:Y:S01]  /*68b0*/  LDCU.64 UR12, c[0x0][0x3b8] ;  /* 0x00007700ff0c77ac */ /* 0x000e220008000a00 */
[----:B------:R-:W0:Y:S02]  /*68c0*/  LDCU.64 UR18, c[0x0][0x380] ;  /* 0x00007000ff1277ac */ /* 0x000e240008000a00 */
[----:B01----:R-:W1:Y:S02]  /*68d0*/  MUFU.RCP R2, R2 ;  /* 0x0000000200027308 */ /* 0x003e640000001000 */
.L_x_129:
[C---:B--2---:R-:W-:Y:S02]  /*68e0*/  IADD3 R9, P0, PT, R3.reuse, UR4, RZ ;  /* 0x0000000403097c10 */ /* 0x044fe4000ff1e0ff */
[----:B------:R-:W-:-:S03]  /*68f0*/  IADD3 R11, P1, PT, R3, UR16, RZ ;  /* 0x00000010030b7c10 */ /* 0x000fc6000ff3e0ff */
[----:B------:R-:W-:Y:S01]  /*6900*/  IMAD.X R10, RZ, RZ, UR6, P0 ;  /* 0x00000006ff0a7e24 */ /* 0x000fe200080e06ff */
[----:B------:R-:W-:Y:S01]  /*6910*/  LEA R14, P0, R9, UR10, 0x1 ;  /* 0x0000000a090e7c11 */ /* 0x000fe2000f8008ff */
[----:B------:R-:W-:Y:S01]  /*6920*/  IMAD.X R4, RZ, RZ, UR7, P1 ;  /* 0x00000007ff047e24 */ /* 0x000fe200088e06ff */
[----:B------:R-:W-:Y:S02]  /*6930*/  LEA R8, P1, R11, UR12, 0x1 ;  /* 0x0000000c0b087c11 */ /* 0x000fe4000f8208ff */
[----:B------:R-:W-:Y:S02]  /*6940*/  LEA.HI.X R15, R9, UR11, R10, 0x1, P0 ;  /* 0x0000000b090f7c11 */ /* 0x000fe400080f0c0a */
[----:B------:R-:W-:-:S03]  /*6950*/  LEA.HI.X R9, R11, UR13, R4, 0x1, P1 ;  /* 0x0000000d0b097c11 */ /* 0x000fc600088f0c04 */
[----:B------:R-:W5:Y:S04]  /*6960*/  LDG.E.U16.CONSTANT R14, desc[UR14][R14.64] ;  /* 0x0000000e0e0e7981 */ /* 0x000f68000c1e9500 */
[----:B------:R-:W2:Y:S01]  /*6970*/  LDG.E.U16 R16, desc[UR14][R8.64] ;  /* 0x0000000e08107981 */ /* 0x000ea2000c1e1500 */
[----:B---3--:R-:W-:-:S06]  /*6980*/  IMAD.WIDE.U32 R12, R3, 0x2, R6 ;  /* 0x00000002030c7825 */ /* 0x008fcc00078e0006 */
[----:B------:R-:W3:Y:S01]  /*6990*/  LDG.E.U16.CONSTANT R12, desc[UR14][R12.64] ;  /* 0x0000000e0c0c7981 */ /* 0x000ee2000c1e9500 */
[----:B------:R-:W-:Y:S02]  /*69a0*/  IMAD.IADD R3, R0, 0x1, R3 ;  /* 0x0000000100037824 */ /* 0x000fe400078e0203 */
[----:B-----5:R-:W-:Y:S02]  /*69b0*/  IMAD.U32 R10, R14, 0x10000, RZ ;  /* 0x000100000e0a7824 */ /* 0x020fe400078e00ff */
[----:B--2---:R-:W-:-:S04]  /*69c0*/  IMAD.U32 R17, R16, 0x10000, RZ ;  /* 0x0001000010117824 */ /* 0x004fc800078e00ff */
[----:B------:R-:W-:Y:S01]  /*69d0*/  FADD.FTZ R16, R10, R17 ;  /* 0x000000110a107221 */ /* 0x000fe20000010000 */
[----:B---3--:R-:W-:-:S03]  /*69e0*/  IMAD.U32 R19, R12, 0x10000, RZ ;  /* 0x000100000c137824 */ /* 0x008fc600078e00ff */
[-C--:B----4-:R-:W-:Y:S01]  /*69f0*/  FMUL.FTZ R17, R5, R16.reuse ;  /* 0x0000001005117220 */ /* 0x090fe20000410000 */
[----:B------:R-:W-:-:S05]  /*6a00*/  F2FP.BF16.F32.PACK_AB R16, RZ, R16 ;  /* 0x00000010ff10723e */ /* 0x000fca00000010ff */
[----:B------:R-:W0:Y:S01]  /*6a10*/  F2F.BF16.F32 R17, R17 ;  /* 0x0000001100117304 */ /* 0x000e220000202000 */
[----:B------:R2:W-:Y:S01]  /*6a20*/  STG.E.U16 desc[UR14][R8.64], R16 ;  /* 0x0000001008007986 */ /* 0x0005e2000c10150e */
[----:B0-----:R-:W-:-:S04]  /*6a30*/  IMAD.U32 R10, R17, 0x10000, RZ ;  /* 0x00010000110a7824 */ /* 0x001fc800078e00ff */
[----:B------:R-:W-:Y:S01]  /*6a40*/  FMUL.FTZ R19, R10, R19 ;  /* 0x000000130a137220 */ /* 0x000fe20000410000 */
[----:B------:R-:W-:-:S04]  /*6a50*/  IADD3 R10, P0, PT, R11, UR18, RZ ;  /* 0x000000120b0a7c10 */ /* 0x000fc8000ff1e0ff */
[----:B------:R-:W-:Y:S01]  /*6a60*/  IADD3.X R11, PT, PT, R4, UR19, RZ, P0, !PT ;  /* 0x00000013040b7c10 */ /* 0x000fe200087fe4ff */
[----:B------:R-:W0:Y:S01]  /*6a70*/  F2F.BF16.F32 R19, R19 ;  /* 0x0000001300137304 */ /* 0x000e220000202000 */
[----:B------:R-:W-:Y:S01]  /*6a80*/  ISETP.GE.U32.AND P0, PT, R3, UR9, PT ;  /* 0x0000000903007c0c */ /* 0x000fe2000bf06070 */
[----:B0-----:R-:W-:-:S04]  /*6a90*/  IMAD.U32 R15, R19, 0x10000, RZ ;  /* 0x00010000130f7824 */ /* 0x001fc800078e00ff */
[----:B-1----:R-:W-:-:S06]  /*6aa0*/  FMUL.FTZ R15, R2, R15 ;  /* 0x0000000f020f7220 */ /* 0x002fcc0000410000 */
[----:B------:R-:W0:Y:S02]  /*6ab0*/  F2I.S8.NTZ R15, R15 ;  /* 0x0000000f000f7305 */ /* 0x000e240000202100 */
[----:B0-----:R2:W-:Y:S01]  /*6ac0*/  STG.E.U8 desc[UR14][R10.64], R15 ;  /* 0x0000000f0a007986 */ /* 0x0015e2000c10110e */
[----:B------:R-:W-:Y:S05]  /*6ad0*/  @!P0 BRA `(.L_x_129) ;  /* 0xfffffffc00808947 */ /* 0x000fea000383ffff */
[----:B------:R-:W-:Y:S05]  /*6ae0*/  BSYNC.RECONVERGENT B0 ;  /* 0x0000000000007941 */ /* 0x000fea0003800200 */
.L_x_128:
[----:B------:R-:W-:Y:S05]  /*6af0*/  EXIT ;  /* 0x000000000000794d */ /* 0x000fea0003800000 */
.L_x_130:
        /* <DEDUP_REMOVED lines=16> */
.L_x_2973:


//--------------------- .text._ZN4vllm39rms_norm_dynamic_per_token_quant_kernelIN3c108BFloat16ENS1_13Float8_e4m3fnELb1EEEvPT0_PfPKT_S9_PKffiiPS7_ --------------------------
	.section	.text._ZN4vllm39rms_norm_dynamic_per_token_quant_kernelIN3c108BFloat16ENS1_13Float8_e4m3fnELb1EEEvPT0_PfPKT_S9_PKffiiPS7_,"ax",@progbits
	.align	128
        .global         _ZN4vllm39rms_norm_dynamic_per_token_quant_kernelIN3c108BFloat16ENS1_13Float8_e4m3fnELb1EEEvPT0_PfPKT_S9_PKffiiPS7_
        .type           _ZN4vllm39rms_norm_dynamic_per_token_quant_kernelIN3c108BFloat16ENS1_13Float8_e4m3fnELb1EEEvPT0_PfPKT_S9_PKffiiPS7_,@function
        .size           _ZN4vllm39rms_norm_dynamic_per_token_quant_kernelIN3c108BFloat16ENS1_13Float8_e4m3fnELb1EEEvPT0_PfPKT_S9_PKffiiPS7_,(.L_x_2974 - _ZN4vllm39rms_norm_dynamic_per_token_quant_kernelIN3c108BFloat16ENS1_13Float8_e4m3fnELb1EEEvPT0_PfPKT_S9_PKffiiPS7_)
        .other          _ZN4vllm39rms_norm_dynamic_per_token_quant_kernelIN3c108BFloat16ENS1_13Float8_e4m3fnELb1EEEvPT0_PfPKT_S9_PKffiiPS7_,@"STO_CUDA_ENTRY STV_DEFAULT"
_ZN4vllm39rms_norm_dynamic_per_token_quant_kernelIN3c108BFloat16ENS1_13Float8_e4m3fnELb1EEEvPT0_PfPKT_S9_PKffiiPS7_:
.text._ZN4vllm39rms_norm_dynamic_per_token_quant_kernelIN3c108BFloat16ENS1_13Float8_e4m3fnELb1EEEvPT0_PfPKT_S9_PKffiiPS7_:
        /* <DEDUP_REMOVED lines=34> */
.L_x_134:
        /* <DEDUP_REMOVED lines=108> */
.L_x_133:
[----:B------:R-:W-:Y:S05]  /*08e0*/  BSYNC.RECONVERGENT B0 ;  /* 0x0000000000007941 */ /* 0x000fea0003800200 */
.L_x_132:
        /* <DEDUP_REMOVED lines=72> */
.L_x_136:
        /* <DEDUP_REMOVED lines=104> */
.L_x_138:
[----:B------:R-:W0:Y:S01]  /*13f0*/  LDCU.64 UR4, c[0x0][0x3a8] ;  /* 0x00007500ff0477ac */ /* 0x000e220008000a00 */
[----:B------:R-:W-:Y:S02]  /*1400*/  PLOP3.LUT P0, PT, PT, PT, PT, 0x80, 0x8 ;  /* 0x000000000008781c */ /* 0x000fe40003f0f070 */
[----:B0-----:R-:W-:-:S06]  /*1410*/  I2FP.F32.S32 R3, UR5 ;  /* 0x0000000500037c45 */ /* 0x001fcc0008201400 */
[----:B------:R-:W0:Y:S02]  /*1420*/  MUFU.RCP R3, R3 ;  /* 0x0000000300037308 */ /* 0x000e240000001000 */
[----:B0-----:R-:W-:-:S06]  /*1430*/  FFMA.FTZ R16, R3, R16, UR4 ;  /* 0x0000000403107e23 */ /* 0x001fcc0008010010 */
[----:B------:R-:W0:Y:S02]  /*1440*/  MUFU.RSQ R5, R16 ;  /* 0x0000001000057308 */ /* 0x000e240000001400 */
[----:B0-----:R0:W-:Y:S02]  /*1450*/  STS [R2+0x1f4], R5 ;  /* 0x0001f40502007388 */ /* 0x0011e40000000800 */
.L_x_137:
[----:B------:R-:W-:Y:S05]  /*1460*/  BSYNC.RECONVERGENT B0 ;  /* 0x0000000000007941 */ /* 0x000fea0003800200 */
.L_x_135:
        /* <DEDUP_REMOVED lines=12> */
.L_x_141:
        /* <DEDUP_REMOVED lines=228> */
.L_x_140:
[----:B------:R-:W-:Y:S05]  /*2370*/  BSYNC.RECONVERGENT B0 ;  /* 0x0000000000007941 */ /* 0x000fea0003800200 */
.L_x_139:
        /* <DEDUP_REMOVED lines=111> */
.L_x_143:
        /* <DEDUP_REMOVED lines=147> */
.L_x_145:
        /* <DEDUP_REMOVED lines=15> */
.L_x_144:
[----:B------:R-:W-:Y:S05]  /*3490*/  BSYNC.RECONVERGENT B0 ;  /* 0x0000000000007941 */ /* 0x000fea0003800200 */
.L_x_142:
[----:B------:R-:W4:Y:S01]  /*34a0*/  LDCU.64 UR4, c[0x0][0x380] ;  /* 0x00007000ff0477ac */ /* 0x000f220008000a00 */
[----:B------:R-:W5:Y:S08]  /*34b0*/  S2UR UR9, SR_CgaCtaId ;  /* 0x00000000000979c3 */ /* 0x000f700000008800 */
[----:B------:R-:W-:Y:S01]  /*34c0*/  BAR.SYNC.DEFER_BLOCKING 0x0 ;  /* 0x0000000000007b1d */ /* 0x000fe20000010000 */
[----:B------:R-:W-:-:S05]  /*34d0*/  ISETP.GE.U32.AND P0, PT, R17, UR6, PT ;  /* 0x0000000611007c0c */ /* 0x000fca000bf06070 */
[----:B------:R-:W-:Y:S01]  /*34e0*/  UMOV UR8, 0x400 ;  /* 0x0000040000087882 */ /* 0x000fe20000000000 */
[----:B----4-:R-:W-:-:S04]  /*34f0*/  UIADD3 UR4, UP0, UPT, UR16, UR4, URZ ;  /* 0x0000000410047290 */ /* 0x010fc8000ff1e0ff */
[----:B------:R-:W-:Y:S02]  /*3500*/  UIADD3.X UR5, UPT, UPT, UR7, UR5, URZ, UP0, !UPT ;  /* 0x0000000507057290 */ /* 0x000fe400087fe4ff */
[----:B------:R-:W-:Y:S01]  /*3510*/  IMAD.U32 R4, RZ, RZ, UR4 ;  /* 0x00000004ff047e24 */ /* 0x000fe2000f8e00ff */
[----:B-----5:R-:W-:-:S03]  /*3520*/  ULEA UR8, UR9, UR8, 0x18 ;  /* 0x0000000809087291 */ /* 0x020fc6000f8ec0ff */
[----:B-12---:R-:W-:Y:S01]  /*3530*/  IMAD.U32 R5, RZ, RZ, UR5 ;  /* 0x00000005ff057e24 */ /* 0x006fe2000f8e00ff */
[----:B------:R-:W-:Y:S08]  /*3540*/  @P0 EXIT ;  /* 0x000000000000094d */ /* 0x000ff00003800000 */
[----:B---3--:R-:W1:Y:S02]  /*3550*/  LDS R3, [UR8+0xa4] ;  /* 0x0000a408ff037984 */ /* 0x008e640008000800 */
.L_x_178:
[C---:B------:R-:W-:Y:S01]  /*3560*/  IMAD.WIDE.U32 R12, R17.reuse, 0x8, R24 ;  /* 0x00000008110c7825 */ /* 0x040fe200078e0018 */
[----:B------:R-:W2:Y:S03]  /*3570*/  LDC.64 R6, c[0x0][0x398] ;  /* 0x0000e600ff067b82 */ /* 0x000ea60000000a00 */
[C---:B------:R-:W-:Y:S02]  /*3580*/  IMAD.WIDE.U32 R10, R17.reuse, 0x8, R18 ;  /* 0x00000008110a7825 */ /* 0x040fe400078e0012 */
[----:B------:R-:W3:Y:S04]  /*3590*/  LDG.E.64.CONSTANT R12, desc[UR14][R12.64] ;  /* 0x0000000e0c0c7981 */ /* 0x000ee8000c1e9b00 */
[----:B------:R-:W4:Y:S01]  /*35a0*/  LDG.E.64 R14, desc[UR14][R10.64] ;  /* 0x0000000e0a0e7981 */ /* 0x000f22000c1e1b00 */
[----:B--2---:R-:W-:-:S06]  /*35b0*/  IMAD.WIDE.U32 R8, R17, 0x8, R6 ;  /* 0x0000000811087825 */ /* 0x004fcc00078e0006 */
[----:B------:R-:W2:Y:S01]  /*35c0*/  LDG.E.64.CONSTANT R8, desc[UR14][R8.64] ;  /* 0x0000000e08087981 */ /* 0x000ea2000c1e9b00 */
[----:B------:R-:W-:Y:S01]  /*35d0*/  BSSY.RECONVERGENT B0, `(.L_x_146) ;  /* 0x0000040000007945 */ /* 0x000fe20003800200 */
        /* <DEDUP_REMOVED lines=13> */
[----:B------:R-:W0:Y:S01]  /*36b0*/  F2F.BF16.F32 R14, R22 ;  /* 0x00000016000e7304 */ /* 0x000e220000202000 */
[----:B------:R-:W-:Y:S01]  /*36c0*/  FMUL.FTZ R26, R2, R23 ;  /* 0x00000017021a7220 */ /* 0x000fe20000410000 */
[----:B------:R-:W-:Y:S01]  /*36d0*/  FADD.FTZ R13, R16, R27 ;  /* 0x0000001b100d7221 */ /* 0x000fe20000010000 */
[----:B------:R-:W-:Y:S02]  /*36e0*/  IMAD.U32 R27, R20, 0x10000, RZ ;  /* 0x00010000141b7824 */ /* 0x000fe400078e00ff */
[----:B------:R-:W-:-:S02]  /*36f0*/  IMAD.U32 R12, R12, 0x10000, RZ ;  /* 0x000100000c0c7824 */ /* 0x000fc400078e00ff */
[----:B------:R-:W-:Y:S01]  /*3700*/  FMUL.FTZ R16, R2, R13 ;  /* 0x0000000d02107220 */ /* 0x000fe20000410000 */
[----:B------:R-:W-:Y:S01]  /*3710*/  F2F.BF16.F32 R15, R26 ;  /* 0x0000001a000f7304 */ /* 0x000fe20000202000 */
[----:B------:R-:W-:Y:S01]  /*3720*/  FADD.FTZ R12, R12, R27 ;  /* 0x0000001b0c0c7221 */ /* 0x000fe20000010000 */
[C---:B--2---:R-:W-:Y:S01]  /*3730*/  IMAD.U32 R27, R8.reuse, 0x10000, RZ ;  /* 0x00010000081b7824 */ /* 0x044fe200078e00ff */
[----:B------:R-:W-:Y:S01]  /*3740*/  PRMT R8, R8, 0x7632, R8 ;  /* 0x0000763208087816 */ /* 0x000fe20000000008 */
[----:B0-----:R-:W-:-:S04]  /*3750*/  IMAD.U32 R20, R14, 0x10000, RZ ;  /* 0x000100000e147824 */ /* 0x001fc800078e00ff */
[----:B------:R-:W0:Y:S01]  /*3760*/  F2F.BF16.F32 R16, R16 ;  /* 0x0000001000107304 */ /* 0x000e220000202000 */
[----:B------:R-:W-:Y:S01]  /*3770*/  FMUL.FTZ R14, R2, R12 ;  /* 0x0000000c020e7220 */ /* 0x000fe20000410000 */
[----:B------:R-:W-:Y:S01]  /*3780*/  FMUL.FTZ R20, R20, R27 ;  /* 0x0000001b14147220 */ /* 0x000fe20000410000 */
[----:B------:R-:W-:-:S05]  /*3790*/  IMAD.U32 R27, R8, 0x10000, RZ ;  /* 0x00010000081b7824 */ /* 0x000fca00078e00ff */
[----:B-1----:R-:W-:Y:S01]  /*37a0*/  MUFU.RCP R8, R3 ;  /* 0x0000000300087308 */ /* 0x002fe20000001000 */
[----:B0-----:R-:W-:-:S07]  /*37b0*/  IMAD.U32 R22, R16, 0x10000, RZ ;  /* 0x0001000010167824 */ /* 0x001fce00078e00ff */
[----:B------:R-:W0:Y:S01]  /*37c0*/  F2F.BF16.F32 R20, R20 ;  /* 0x0000001400147304 */ /* 0x000e220000202000 */
[----:B------:R-:W-:Y:S02]  /*37d0*/  IMAD.U32 R16, R15, 0x10000, RZ ;  /* 0x000100000f107824 */ /* 0x000fe400078e00ff */
[----:B------:R-:W-:Y:S01]  /*37e0*/  FMUL.FTZ R22, R22, R27 ;  /* 0x0000001b16167220 */ /* 0x000fe20000410000 */
[----:B------:R-:W-:-:S04]  /*37f0*/  IMAD.U32 R27, R9, 0x10000, RZ ;  /* 0x00010000091b7824 */ /* 0x000fc800078e00ff */
[----:B------:R-:W1:Y:S01]  /*3800*/  F2F.BF16.F32 R14, R14 ;  /* 0x0000000e000e7304 */ /* 0x000e620000202000 */
[----:B------:R-:W-:Y:S01]  /*3810*/  FMUL.FTZ R27, R16, R27 ;  /* 0x0000001b101b7220 */ /* 0x000fe20000410000 */
[----:B------:R-:W-:Y:S01]  /*3820*/  PRMT R16, R9, 0x7632, R16 ;  /* 0x0000763209107816 */ /* 0x000fe20000000010 */
[----:B0-----:R-:W-:-:S05]  /*3830*/  IMAD.U32 R9, R20, 0x10000, RZ ;  /* 0x0001000014097824 */ /* 0x001fca00078e00ff */
[----:B------:R-:W0:Y:S01]  /*3840*/  F2F.BF16.F32 R15, R22 ;  /* 0x00000016000f7304 */ /* 0x000e220000202000 */
[----:B------:R-:W-:Y:S02]  /*3850*/  IMAD.U32 R16, R16, 0x10000, RZ ;  /* 0x0001000010107824 */ /* 0x000fe400078e00ff */
[----:B------:R-:W-:Y:S01]  /*3860*/  FMUL.FTZ R9, R9, R8 ;  /* 0x0000000809097220 */ /* 0x000fe20000410000 */
[----:B-1----:R-:W-:-:S04]  /*3870*/  IMAD.U32 R14, R14, 0x10000, RZ ;  /* 0x000100000e0e7824 */ /* 0x002fc800078e00ff */
[----:B------:R-:W-:Y:S01]  /*3880*/  FMNMX.FTZ R9, R9, 448, PT ;  /* 0x43e0000009097809 */ /* 0x000fe20003810000 */
[----:B------:R-:W1:Y:S01]  /*3890*/  F2F.BF16.F32 R29, R27 ;  /* 0x0000001b001d7304 */ /* 0x000e620000202000 */
[----:B------:R-:W-:Y:S02]  /*38a0*/  FMUL.FTZ R20, R14, R16 ;  /* 0x000000100e147220 */ /* 0x000fe40000410000 */
[----:B------:R-:W-:Y:S01]  /*38b0*/  FMNMX.FTZ R14, R9, -448, !PT ;  /* 0xc3e00000090e7809 */ /* 0x000fe20007810000 */
[----:B------:R-:W-:Y:S02]  /*38c0*/  IMAD.MOV.U32 R16, RZ, RZ, 0x7f ;  /* 0x0000007fff107424 */ /* 0x000fe400078e00ff */
[----:B0-----:R-:W-:Y:S01]  /*38d0*/  IMAD.U32 R9, R15, 0x10000, RZ ;  /* 0x000100000f097824 */ /* 0x001fe200078e00ff */
[----:B------:R-:W-:Y:S01]  /*38e0*/  LOP3.LUT R15, R14, 0x7fffffff, RZ, 0xc0, !PT ;  /* 0x7fffffff0e0f7812 */ /* 0x000fe200078ec0ff */
[----:B------:R-:W0:Y:S02]  /*38f0*/  F2F.BF16.F32 R20, R20 ;  /* 0x0000001400147304 */ /* 0x000e240000202000 */
[----:B------:R-:W-:Y:S01]  /*3900*/  FMUL.FTZ R9, R9, R8 ;  /* 0x0000000809097220 */ /* 0x000fe20000410000 */
[----:B------:R-:W-:-:S04]  /*3910*/  ISETP.GT.U32.AND P0, PT, R15, 0x43efffff, PT ;  /* 0x43efffff0f00780c */ /* 0x000fc80003f04070 */
[----:B------:R-:W-:Y:S01]  /*3920*/  FMNMX.FTZ R9, R9, 448, PT ;  /* 0x43e0000009097809 */ /* 0x000fe20003810000 */
[----:B-1----:R-:W-:-:S03]  /*3930*/  IMAD.U32 R29, R29, 0x10000, RZ ;  /* 0x000100001d1d7824 */ /* 0x002fc600078e00ff */
[----:B------:R-:W-:Y:S01]  /*3940*/  FMNMX.FTZ R9, R9, -448, !PT ;  /* 0xc3e0000009097809 */ /* 0x000fe20007810000 */
[----:B0-----:R-:W-:-:S04]  /*3950*/  IMAD.U32 R27, R20, 0x10000, RZ ;  /* 0x00010000141b7824 */ /* 0x001fc800078e00ff */
[----:B------:R-:W-:Y:S05]  /*3960*/  @P0 BRA `(.L_x_147) ;  /* 0x0000000000180947 */ /* 0x000fea0003800000 */
[----:B------:R-:W-:-:S13]  /*3970*/  ISETP.GT.U32.AND P0, PT, R15, 0x3c7fffff, PT ;  /* 0x3c7fffff0f00780c */ /* 0x000fda0003f04070 */
[----:B------:R-:W-:-:S04]  /*3980*/  @P0 SHF.R.U32.HI R16, RZ, 0x14, R14 ;  /* 0x00000014ff100819 */ /* 0x000fc8000001160e */
[----:B------:R-:W-:Y:S01]  /*3990*/  @P0 LOP3.LUT R20, R16, 0x1, RZ, 0xc0, !PT ;  /* 0x0000000110140812 */ /* 0x000fe200078ec0ff */
[----:B------:R-:W-:-:S03]  /*39a0*/  @!P0 FADD.FTZ R16, R15, 16384 ;  /* 0x468000000f108421 */ /* 0x000fc60000010000 */
[----:B------:R-:W-:-:S04]  /*39b0*/  @P0 IADD3 R20, PT, PT, R14, 0x407ffff, R20 ;  /* 0x0407ffff0e140810 */ /* 0x000fc80007ffe014 */
[----:B------:R-:W-:-:S07]  /*39c0*/  @P0 SHF.R.U32.HI R16, RZ, 0x14, R20 ;  /* 0x00000014ff100819 */ /* 0x000fce0000011614 */
.L_x_147:
[----:B------:R-:W-:Y:S05]  /*39d0*/  BSYNC.RECONVERGENT B0 ;  /* 0x0000000000007941 */ /* 0x000fea0003800200 */
.L_x_146:
[----:B------:R-:W-:Y:S01]  /*39e0*/  LOP3.LUT R20, R9, 0x7fffffff, RZ, 0xc0, !PT ;  /* 0x7fffffff09147812 */ /* 0x000fe200078ec0ff */
[-C--:B------:R-:W-:Y:S01]  /*39f0*/  FMUL.FTZ R29, R29, R8.reuse ;  /* 0x000000081d1d7220 */ /* 0x080fe20000410000 */
[----:B------:R-:W-:Y:S01]  /*3a00*/  FMUL.FTZ R27, R27, R8 ;  /* 0x000000081b1b7220 */ /* 0x000fe20000410000 */
[----:B------:R-:W-:Y:S01]  /*3a10*/  SHF.R.U32.HI R15, RZ, 0x18, R14 ;  /* 0x00000018ff0f7819 */ /* 0x000fe2000001160e */
[----:B------:R-:W-:Y:S01]  /*3a20*/  BSSY.RECONVERGENT B0, `(.L_x_148) ;  /* 0x000000f000007945 */ /* 0x000fe20003800200 */
[----:B------:R-:W-:Y:S01]  /*3a30*/  ISETP.GT.U32.AND P0, PT, R20, 0x43efffff, PT ;  /* 0x43efffff1400780c */ /* 0x000fe20003f04070 */
[----:B------:R-:W-:Y:S01]  /*3a40*/  IMAD.MOV.U32 R22, RZ, RZ, 0x7f ;  /* 0x0000007fff167424 */ /* 0x000fe200078e00ff */
[----:B------:R-:W-:Y:S02]  /*3a50*/  FMNMX.FTZ R29, R29, 448, PT ;  /* 0x43e000001d1d7809 */ /* 0x000fe40003810000 */
[----:B------:R-:W-:Y:S02]  /*3a60*/  FMNMX.FTZ R27, R27, 448, PT ;  /* 0x43e000001b1b7809 */ /* 0x000fe40003810000 */
[----:B------:R-:W-:-:S02]  /*3a70*/  LOP3.LUT R14, R16, 0x80, R15, 0xf8, !PT ;  /* 0x00000080100e7812 */ /* 0x000fc400078ef80f */
[----:B------:R-:W-:Y:S02]  /*3a80*/  FMNMX.FTZ R15, R29, -448, !PT ;  /* 0xc3e000001d0f7809 */ /* 0x000fe40007810000 */
[----:B------:R-:W-:-:S03]  /*3a90*/  FMNMX.FTZ R16, R27, -448, !PT ;  /* 0xc3e000001b107809 */ /* 0x000fc60007810000 */
[----:B------:R-:W-:Y:S05]  /*3aa0*/  @P0 BRA `(.L_x_149) ;  /* 0x0000000000180947 */ /* 0x000fea0003800000 */
[----:B------:R-:W-:-:S13]  /*3ab0*/  ISETP.GE.U32.AND P0, PT, R20, 0x3c800000, PT ;  /* 0x3c8000001400780c */ /* 0x000fda0003f06070 */
[----:B------:R-:W-:-:S04]  /*3ac0*/  @P0 SHF.R.U32.HI R22, RZ, 0x14, R9 ;  /* 0x00000014ff160819 */ /* 0x000fc80000011609 */
[----:B------:R-:W-:-:S04]  /*3ad0*/  @P0 LOP3.LUT R22, R22, 0x1, RZ, 0xc0, !PT ;  /* 0x0000000116160812 */ /* 0x000fc800078ec0ff */
[----:B------:R-:W-:-:S04]  /*3ae0*/  @P0 IADD3 R22, PT, PT, R9, 0x407ffff, R22 ;  /* 0x0407ffff09160810 */ /* 0x000fc80007ffe016 */
[----:B------:R-:W-:Y:S01]  /*3af0*/  @P0 SHF.R.U32.HI R22, RZ, 0x14, R22 ;  /* 0x00000014ff160819 */ /* 0x000fe20000011616 */
[----:B------:R-:W-:-:S07]  /*3b00*/  @!P0 FADD.FTZ R22, R20, 16384 ;  /* 0x4680000014168421 */ /* 0x000fce0000010000 */
.L_x_149:
[----:B------:R-:W-:Y:S05]  /*3b10*/  BSYNC.RECONVERGENT B0 ;  /* 0x0000000000007941 */ /* 0x000fea0003800200 */
.L_x_148:
[----:B------:R-:W-:Y:S01]  /*3b20*/  LOP3.LUT R27, R15, 0x7fffffff, RZ, 0xc0, !PT ;  /* 0x7fffffff0f1b7812 */ /* 0x000fe200078ec0ff */
[----:B------:R-:W-:Y:S01]  /*3b30*/  BSSY.RECONVERGENT B0, `(.L_x_150) ;  /* 0x000000e000007945 */ /* 0x000fe20003800200 */
[----:B------:R-:W-:Y:S01]  /*3b40*/  LOP3.LUT R26, R16, 0x7fffffff, RZ, 0xc0, !PT ;  /* 0x7fffffff101a7812 */ /* 0x000fe200078ec0ff */
[----:B------:R-:W-:Y:S01]  /*3b50*/  IMAD.MOV.U32 R20, RZ, RZ, 0x7f ;  /* 0x0000007fff147424 */ /* 0x000fe200078e00ff */
[----:B------:R-:W-:Y:S02]  /*3b60*/  ISETP.GT.U32.AND P0, PT, R27, 0x43efffff, PT ;  /* 0x43efffff1b00780c */ /* 0x000fe40003f04070 */
[----:B------:R-:W-:Y:S02]  /*3b70*/  SHF.R.U32.HI R9, RZ, 0x18, R9 ;  /* 0x00000018ff097819 */ /* 0x000fe40000011609 */
[----:B------:R-:W-:Y:S02]  /*3b80*/  ISETP.GT.U32.AND P1, PT, R26, 0x43efffff, PT ;  /* 0x43efffff1a00780c */ /* 0x000fe40003f24070 */
[----:B------:R-:W-:-:S07]  /*3b90*/  LOP3.LUT R9, R22, 0x80, R9, 0xf8, !PT ;  /* 0x0000008016097812 */ /* 0x000fce00078ef809 */
[----:B------:R-:W-:Y:S05]  /*3ba0*/  @P0 BRA `(.L_x_151) ;  /* 0x0000000000180947 */ /* 0x000fea0003800000 */
[----:B------:R-:W-:-:S13]  /*3bb0*/  ISETP.GE.U32.AND P0, PT, R27, 0x3c800000, PT ;  /* 0x3c8000001b00780c */ /* 0x000fda0003f06070 */
[----:B------:R-:W-:-:S04]  /*3bc0*/  @P0 SHF.R.U32.HI R20, RZ, 0x14, R15 ;  /* 0x00000014ff140819 */ /* 0x000fc8000001160f */
[----:B------:R-:W-:-:S04]  /*3bd0*/  @P0 LOP3.LUT R20, R20, 0x1, RZ, 0xc0, !PT ;  /* 0x0000000114140812 */ /* 0x000fc800078ec0ff */
[----:B------:R-:W-:-:S04]  /*3be0*/  @P0 IADD3 R20, PT, PT, R15, 0x407ffff, R20 ;  /* 0x0407ffff0f140810 */ /* 0x000fc80007ffe014 */
[----:B------:R-:W-:Y:S01]  /*3bf0*/  @P0 SHF.R.U32.HI R20, RZ, 0x14, R20 ;  /* 0x00000014ff140819 */ /* 0x000fe20000011614 */
[----:B------:R-:W-:-:S07]  /*3c00*/  @!P0 FADD.FTZ R20, R27, 16384 ;  /* 0x468000001b148421 */ /* 0x000fce0000010000 */
.L_x_151:
[----:B------:R-:W-:Y:S05]  /*3c10*/  BSYNC.RECONVERGENT B0 ;  /* 0x0000000000007941 */ /* 0x000fea0003800200 */
.L_x_150:
[----:B------:R-:W-:Y:S01]  /*3c20*/  BSSY.RECONVERGENT B0, `(.L_x_152) ;  /* 0x0000009000007945 */ /* 0x000fe20003800200 */
[----:B------:R-:W-:-:S03]  /*3c30*/  IMAD.MOV.U32 R22, RZ, RZ, 0x7f ;  /* 0x0000007fff167424 */ /* 0x000fc600078e00ff */
[----:B------:R-:W-:Y:S05]  /*3c40*/  @P1 BRA `(.L_x_153) ;  /* 0x0000000000181947 */ /* 0x000fea0003800000 */
[----:B------:R-:W-:-:S13]  /*3c50*/  ISETP.GE.U32.AND P0, PT, R26, 0x3c800000, PT ;  /* 0x3c8000001a00780c */ /* 0x000fda0003f06070 */
[----:B------:R-:W-:-:S04]  /*3c60*/  @P0 SHF.R.U32.HI R22, RZ, 0x14, R16 ;  /* 0x00000014ff160819 */ /* 0x000fc80000011610 */
[----:B------:R-:W-:-:S04]  /*3c70*/  @P0 LOP3.LUT R27, R22, 0x1, RZ, 0xc0, !PT ;  /* 0x00000001161b0812 */ /* 0x000fc800078ec0ff */
[----:B------:R-:W-:-:S04]  /*3c80*/  @P0 IADD3 R27, PT, PT, R16, 0x407ffff, R27 ;  /* 0x0407ffff101b0810 */ /* 0x000fc80007ffe01b */
[----:B------:R-:W-:Y:S01]  /*3c90*/  @P0 SHF.R.U32.HI R22, RZ, 0x14, R27 ;  /* 0x00000014ff160819 */ /* 0x000fe2000001161b */
[----:B------:R-:W-:-:S07]  /*3ca0*/  @!P0 FADD.FTZ R22, R26, 16384 ;  /* 0x468000001a168421 */ /* 0x000fce0000010000 */
.L_x_153:
[----:B------:R-:W-:Y:S05]  /*3cb0*/  BSYNC.RECONVERGENT B0 ;  /* 0x0000000000007941 */ /* 0x000fea0003800200 */
.L_x_152:
[----:B------:R-:W-:Y:S01]  /*3cc0*/  PRMT R14, R14, 0x3340, R9 ;  /* 0x000033400e0e7816 */ /* 0x000fe20000000009 */
[----:B------:R-:W-:Y:S01]  /*3cd0*/  IMAD.IADD R9, R0, 0x1, R17 ;  /* 0x0000000100097824 */ /* 0x000fe200078e0211 */
[----:B------:R-:W-:Y:S02]  /*3ce0*/  SHF.R.U32.HI R15, RZ, 0x18, R15 ;  /* 0x00000018ff0f7819 */ /* 0x000fe4000001160f */
[----:B------:R-:W-:Y:S02]  /*3cf0*/  SHF.R.U32.HI R27, RZ, 0x18, R16 ;  /* 0x00000018ff1b7819 */ /* 0x000fe40000011610 */
[----:B------:R-:W-:Y:S02]  /*3d00*/  LOP3.LUT R15, R20, 0x80, R15, 0xf8, !PT ;  /* 0x00000080140f7812 */ /* 0x000fe400078ef80f */
[----:B------:R-:W-:Y:S02]  /*3d10*/  LOP3.LUT R22, R22, 0x80, R27, 0xf8, !PT ;  /* 0x0000008016167812 */ /* 0x000fe400078ef81b */
[----:B------:R-:W-:-:S02]  /*3d20*/  ISETP.GE.U32.AND P0, PT, R9, UR6, PT ;  /* 0x0000000609007c0c */ /* 0x000fc4000bf06070 */
[----:B------:R-:W-:Y:S02]  /*3d30*/  PRMT R15, R15, 0x3340, R22 ;  /* 0x000033400f0f7816 */ /* 0x000fe40000000016 */
[----:B------:R-:W-:Y:S02]  /*3d40*/  F2FP.BF16.F32.PACK_AB R22, R13, R21 ;  /* 0x000000150d16723e */ /* 0x000fe400000010ff */
        /* <DEDUP_REMOVED lines=12> */
[----:B------:R-:W-:Y:S01]  /*3e10*/  BSSY.RECONVERGENT B0, `(.L_x_154) ;  /* 0x000003f000007945 */ /* 0x000fe20003800200 */
[----:B--2---:R-:W-:Y:S02]  /*3e20*/  IMAD.U32 R23, R12, 0x10000, RZ ;  /* 0x000100000c177824 */ /* 0x004fe400078e00ff */
[----:B---3--:R-:W-:Y:S01]  /*3e30*/  IMAD.U32 R22, R14, 0x10000, RZ ;  /* 0x000100000e167824 */ /* 0x008fe200078e00ff */
[----:B------:R-:W-:-:S03]  /*3e40*/  PRMT R14, R12, 0x7632, R14 ;  /* 0x000076320c0e7816 */ /* 0x000fc6000000000e */
[----:B------:R-:W-:Y:S01]  /*3e50*/  FADD.FTZ R23, R23, R22 ;  /* 0x0000001617177221 */ /* 0x000fe20000010000 */
[C---:B------:R-:W-:Y:S01]  /*3e60*/  PRMT R20, R14.reuse, 0x7632, R20 ;  /* 0x000076320e147816 */ /* 0x040fe20000000014 */
[----:B------:R-:W-:Y:S01]  /*3e70*/  IMAD.U32 R14, R14, 0x10000, RZ ;  /* 0x000100000e0e7824 */ /* 0x000fe200078e00ff */
[C---:B------:R-:W-:Y:S01]  /*3e80*/  PRMT R22, R15.reuse, 0x7632, R22 ;  /* 0x000076320f167816 */ /* 0x040fe20000000016 */
[----:B------:R-:W-:Y:S01]  /*3e90*/  FMUL.FTZ R26, R2, R23 ;  /* 0x00000017021a7220 */ /* 0x000fe20000410000 */
[C---:B----4-:R-:W-:Y:S01]  /*3ea0*/  IMAD.U32 R27, R16.reuse, 0x10000, RZ ;  /* 0x00010000101b7824 */ /* 0x050fe200078e00ff */
[----:B------:R-:W-:Y:S01]  /*3eb0*/  PRMT R16, R16, 0x7632, R16 ;  /* 0x0000763210107816 */ /* 0x000fe20000000010 */
[----:B------:R-:W-:Y:S02]  /*3ec0*/  IMAD.U32 R21, R20, 0x10000, RZ ;  /* 0x0001000014157824 */ /* 0x000fe400078e00ff */
[----:B------:R-:W-:Y:S02]  /*3ed0*/  IMAD.U32 R20, R15, 0x10000, RZ ;  /* 0x000100000f147824 */ /* 0x000fe400078e00ff */
[----:B------:R-:W-:Y:S01]  /*3ee0*/  FADD.FTZ R12, R14, R21 ;  /* 0x000000150e0c7221 */ /* 0x000fe20000010000 */
[C---:B------:R-:W-:Y:S01]  /*3ef0*/  IMAD.U32 R21, R13.reuse, 0x10000, RZ ;  /* 0x000100000d157824 */ /* 0x040fe200078e00ff */
[----:B------:R-:W0:Y:S01]  /*3f00*/  F2F.BF16.F32 R14, R26 ;  /* 0x0000001a000e7304 */ /* 0x000e220000202000 */
[----:B------:R-:W-:Y:S01]  /*3f10*/  PRMT R13, R13, 0x7632, R13 ;  /* 0x000076320d0d7816 */ /* 0x000fe2000000000d */
[----:B------:R-:W-:-:S02]  /*3f20*/  IMAD.U32 R22, R22, 0x10000, RZ ;  /* 0x0001000016167824 */ /* 0x000fc400078e00ff */
[C---:B------:R-:W-:Y:S01]  /*3f30*/  FMUL.FTZ R28, R2.reuse, R12 ;  /* 0x0000000c021c7220 */ /* 0x040fe20000410000 */
[----:B------:R-:W-:Y:S01]  /*3f40*/  FADD.FTZ R21, R21, R20 ;  /* 0x0000001415157221 */ /* 0x000fe20000010000 */
[----:B------:R-:W-:Y:S02]  /*3f50*/  IMAD.U32 R15, R13, 0x10000, RZ ;  /* 0x000100000d0f7824 */ /* 0x000fe400078e00ff */
[----:B------:R-:W1:Y:S01]  /*3f60*/  F2F.BF16.F32 R20, R28 ;  /* 0x0000001c00147304 */ /* 0x000e620000202000 */
[----:B------:R-:W-:Y:S01]  /*3f70*/  FMUL.FTZ R29, R2, R21 ;  /* 0x00000015021d7220 */ /* 0x000fe20000410000 */
[----:B0-----:R-:W-:Y:S02]  /*3f80*/  IMAD.U32 R26, R14, 0x10000, RZ ;  /* 0x000100000e1a7824 */ /* 0x001fe400078e00ff */
[----:B------:R-:W-:-:S04]  /*3f90*/  FADD.FTZ R14, R15, R22 ;  /* 0x000000160f0e7221 */ /* 0x000fc80000010000 */
[----:B------:R-:W0:Y:S01]  /*3fa0*/  F2F.BF16.F32 R13, R29 ;  /* 0x0000001d000d7304 */ /* 0x000e220000202000 */
[----:B------:R-:W-:Y:S01]  /*3fb0*/  FMUL.FTZ R15, R26, R27 ;  /* 0x0000001b1a0f7220 */ /* 0x000fe20000410000 */
[----:B------:R-:W-:Y:S02]  /*3fc0*/  IMAD.U32 R27, R16, 0x10000, RZ ;  /* 0x00010000101b7824 */ /* 0x000fe400078e00ff */
[----:B------:R-:W-:Y:S01]  /*3fd0*/  FMUL.FTZ R16, R2, R14 ;  /* 0x0000000e02107220 */ /* 0x000fe20000410000 */
[----:B-1----:R-:W-:-:S03]  /*3fe0*/  IMAD.U32 R20, R20, 0x10000, RZ ;  /* 0x0001000014147824 */ /* 0x002fc600078e00ff */
[----:B------:R-:W1:Y:S01]  /*3ff0*/  F2F.BF16.F32 R15, R15 ;  /* 0x0000000f000f7304 */ /* 0x000e620000202000 */
[----:B------:R-:W-:Y:S01]  /*4000*/  FMUL.FTZ R20, R20, R27 ;  /* 0x0000001b14147220 */ /* 0x000fe20000410000 */
[C---:B------:R-:W-:Y:S01]  /*4010*/  IMAD.U32 R27, R17.reuse, 0x10000, RZ ;  /* 0x00010000111b7824 */ /* 0x040fe200078e00ff */
[----:B------:R-:W-:Y:S01]  /*4020*/  PRMT R17, R17, 0x7632, R17 ;  /* 0x0000763211117816 */ /* 0x000fe20000000011 */
[----:B0-----:R-:W-:-:S04]  /*4030*/  IMAD.U32 R22, R13, 0x10000, RZ ;  /* 0x000100000d167824 */ /* 0x001fc800078e00ff */
[----:B------:R-:W0:Y:S01]  /*4040*/  F2F.BF16.F32 R16, R16 ;  /* 0x0000001000107304 */ /* 0x000e220000202000 */
[----:B------:R-:W-:Y:S01]  /*4050*/  FMUL.FTZ R27, R22, R27 ;  /* 0x0000001b161b7220 */ /* 0x000fe20000410000 */
[----:B------:R-:W-:Y:S02]  /*4060*/  IMAD.U32 R22, R17, 0x10000, RZ ;  /* 0x0001000011167824 */ /* 0x000fe400078e00ff */
[----:B-1----:R-:W-:-:S04]  /*4070*/  IMAD.U32 R15, R15, 0x10000, RZ ;  /* 0x000100000f0f7824 */ /* 0x002fc800078e00ff */
[----:B------:R1:W2:Y:S01]  /*4080*/  F2F.BF16.F32 R13, R20 ;  /* 0x00000014000d7304 */ /* 0x0002a20000202000 */
[----:B------:R-:W-:Y:S01]  /*4090*/  FMUL.FTZ R15, R15, R8 ;  /* 0x000000080f0f7220 */ /* 0x000fe20000410000 */
[----:B0-----:R-:W-:-:S04]  /*40a0*/  IMAD.U32 R17, R16, 0x10000, RZ ;  /* 0x0001000010117824 */ /* 0x001fc800078e00ff */
[----:B------:R-:W-:Y:S02]  /*40b0*/  FMNMX.FTZ R15, R15, 448, PT ;  /* 0x43e000000f0f7809 */ /* 0x000fe40003810000 */
[----:B------:R-:W0:Y:S01]  /*40c0*/  F2F.BF16.F32 R27, R27 ;  /* 0x0000001b001b7304 */ /* 0x000e220000202000 */
[----:B-1----:R-:W-:Y:S02]  /*40d0*/  IMAD.MOV.U32 R20, RZ, RZ, 0x7f ;  /* 0x0000007fff147424 */ /* 0x002fe400078e00ff */
[----:B------:R-:W-:Y:S01]  /*40e0*/  FMUL.FTZ R22, R17, R22 ;  /* 0x0000001611167220 */ /* 0x000fe20000410000 */
[----:B------:R-:W-:Y:S01]  /*40f0*/  FMNMX.FTZ R15, R15, -448, !PT ;  /* 0xc3e000000f0f7809 */ /* 0x000fe20007810000 */
[----:B--2---:R-:W-:-:S03]  /*4100*/  IMAD.U32 R13, R13, 0x10000, RZ ;  /* 0x000100000d0d7824 */ /* 0x004fc600078e00ff */
[----:B------:R-:W-:Y:S01]  /*4110*/  LOP3.LUT R16, R15, 0x7fffffff, RZ, 0xc0, !PT ;  /* 0x7fffffff0f107812 */ /* 0x000fe200078ec0ff */
[----:B------:R-:W1:Y:S01]  /*4120*/  F2F.BF16.F32 R17, R22 ;  /* 0x0000001600117304 */ /* 0x000e620000202000 */
[----:B------:R-:W-:Y:S02]  /*4130*/  FMUL.FTZ R13, R13, R8 ;  /* 0x000000080d0d7220 */ /* 0x000fe40000410000 */
[----:B------:R-:W-:-:S03]  /*4140*/  ISETP.GT.U32.AND P0, PT, R16, 0x43efffff, PT ;  /* 0x43efffff1000780c */ /* 0x000fc60003f04070 */
[----:B------:R-:W-:Y:S01]  /*4150*/  FMNMX.FTZ R13, R13, 448, PT ;  /* 0x43e000000d0d7809 */ /* 0x000fe20003810000 */
[----:B0-----:R-:W-:-:S03]  /*4160*/  IMAD.U32 R27, R27, 0x10000, RZ ;  /* 0x000100001b1b7824 */ /* 0x001fc600078e00ff */
[----:B------:R-:W-:Y:S01]  /*4170*/  FMNMX.FTZ R13, R13, -448, !PT ;  /* 0xc3e000000d0d7809 */ /* 0x000fe20007810000 */
[----:B-1----:R-:W-:-:S05]  /*4180*/  IMAD.U32 R17, R17, 0x10000, RZ ;  /* 0x0001000011117824 */ /* 0x002fca00078e00ff */
[----:B------:R-:W-:Y:S05]  /*4190*/  @P0 BRA `(.L_x_155) ;  /* 0x0000000000180947 */ /* 0x000fea0003800000 */
[----:B------:R-:W-:-:S13]  /*41a0*/  ISETP.GE.U32.AND P0, PT, R16, 0x3c800000, PT ;  /* 0x3c8000001000780c */ /* 0x000fda0003f06070 */
[----:B------:R-:W-:-:S04]  /*41b0*/  @P0 SHF.R.U32.HI R20, RZ, 0x14, R15 ;  /* 0x00000014ff140819 */ /* 0x000fc8000001160f */
[----:B------:R-:W-:-:S04]  /*41c0*/  @P0 LOP3.LUT R20, R20, 0x1, RZ, 0xc0, !PT ;  /* 0x0000000114140812 */ /* 0x000fc800078ec0ff */
[----:B------:R-:W-:-:S04]  /*41d0*/  @P0 IADD3 R20, PT, PT, R15, 0x407ffff, R20 ;  /* 0x0407ffff0f140810 */ /* 0x000fc80007ffe014 */
[----:B------:R-:W-:Y:S01]  /*41e0*/  @P0 SHF.R.U32.HI R20, RZ, 0x14, R20 ;  /* 0x00000014ff140819 */ /* 0x000fe20000011614 */
[----:B------:R-:W-:-:S07]  /*41f0*/  @!P0 FADD.FTZ R20, R16, 16384 ;  /* 0x4680000010148421 */ /* 0x000fce0000010000 */
.L_x_155:
[----:B------:R-:W-:Y:S05]  /*4200*/  BSYNC.RECONVERGENT B0 ;  /* 0x0000000000007941 */ /* 0x000fea0003800200 */
.L_x_154:
[----:B------:R-:W-:Y:S01]  /*4210*/  LOP3.LUT R22, R13, 0x7fffffff, RZ, 0xc0, !PT ;  /* 0x7fffffff0d167812 */ /* 0x000fe200078ec0ff */
[-C--:B------:R-:W-:Y:S01]  /*4220*/  FMUL.FTZ R27, R27, R8.reuse ;  /* 0x000000081b1b7220 */ /* 0x080fe20000410000 */
[----:B------:R-:W-:Y:S01]  /*4230*/  FMUL.FTZ R17, R17, R8 ;  /* 0x0000000811117220 */ /* 0x000fe20000410000 */
[----:B------:R-:W-:Y:S01]  /*4240*/  SHF.R.U32.HI R15, RZ, 0x18, R15 ;  /* 0x00000018ff0f7819 */ /* 0x000fe2000001160f */
[----:B------:R-:W-:Y:S01]  /*4250*/  BSSY.RECONVERGENT B0, `(.L_x_156) ;  /* 0x000000f000007945 */ /* 0x000fe20003800200 */
[----:B------:R-:W-:Y:S02]  /*4260*/  ISETP.GT.U32.AND P0, PT, R22, 0x43efffff, PT ;  /* 0x43efffff1600780c */ /* 0x000fe40003f04070 */
[----:B------:R-:W-:Y:S02]  /*4270*/  FMNMX.FTZ R16, R27, 448, PT ;  /* 0x43e000001b107809 */ /* 0x000fe40003810000 */
[----:B------:R-:W-:Y:S02]  /*4280*/  FMNMX.FTZ R17, R17, 448, PT ;  /* 0x43e0000011117809 */ /* 0x000fe40003810000 */
[----:B------:R-:W-:Y:S01]  /*4290*/  LOP3.LUT R15, R20, 0x80, R15, 0xf8, !PT ;  /* 0x00000080140f7812 */ /* 0x000fe200078ef80f */
[----:B------:R-:W-:Y:S01]  /*42a0*/  IMAD.MOV.U32 R20, RZ, RZ, 0x7f ;  /* 0x0000007fff147424 */ /* 0x000fe200078e00ff */
[----:B------:R-:W-:-:S02]  /*42b0*/  FMNMX.FTZ R16, R16, -448, !PT ;  /* 0xc3e0000010107809 */ /* 0x000fc40007810000 */
        /* <DEDUP_REMOVED lines=8> */
.L_x_157:
[----:B------:R-:W-:Y:S05]  /*4340*/  BSYNC.RECONVERGENT B0 ;  /* 0x0000000000007941 */ /* 0x000fea0003800200 */
.L_x_156:
[----:B------:R-:W-:Y:S01]  /*4350*/  LOP3.LUT R26, R16, 0x7fffffff, RZ, 0xc0, !PT ;  /* 0x7fffffff101a7812 */ /* 0x000fe200078ec0ff */
[----:B------:R-:W-:Y:S01]  /*4360*/  BSSY.RECONVERGENT B0, `(.L_x_158) ;  /* 0x000000e000007945 */ /* 0x000fe20003800200 */
[----:B------:R-:W-:Y:S02]  /*4370*/  SHF.R.U32.HI R13, RZ, 0x18, R13 ;  /* 0x00000018ff0d7819 */ /* 0x000fe4000001160d */
[----:B------:R-:W-:Y:S02]  /*4380*/  ISETP.GT.U32.AND P0, PT, R26, 0x43efffff, PT ;  /* 0x43efffff1a00780c */ /* 0x000fe40003f04070 */
[----:B------:R-:W-:Y:S02]  /*4390*/  LOP3.LUT R22, R17, 0x7fffffff, RZ, 0xc0, !PT ;  /* 0x7fffffff11167812 */ /* 0x000fe400078ec0ff */
[----:B------:R-:W-:Y:S01]  /*43a0*/  LOP3.LUT R20, R20, 0x80, R13, 0xf8, !PT ;  /* 0x0000008014147812 */ /* 0x000fe200078ef80d */
[----:B------:R-:W-:Y:S01]  /*43b0*/  IMAD.MOV.U32 R13, RZ, RZ, 0x7f ;  /* 0x0000007fff0d7424 */ /* 0x000fe200078e00ff */
[----:B------:R-:W-:-:S07]  /*43c0*/  ISETP.GT.U32.AND P1, PT, R22, 0x43efffff, PT ;  /* 0x43efffff1600780c */ /* 0x000fce0003f24070 */
[----:B------:R-:W-:Y:S06]  /*43d0*/  @P0 BRA `(.L_x_159) ;  /* 0x0000000000180947 */ /* 0x000fec0003800000 */
[----:B------:R-:W-:-:S13]  /*43e0*/  ISETP.GE.U32.AND P0, PT, R26, 0x3c800000, PT ;  /* 0x3c8000001a00780c */ /* 0x000fda0003f06070 */
[----:B------:R-:W-:-:S04]  /*43f0*/  @P0 SHF.R.U32.HI R13, RZ, 0x14, R16 ;  /* 0x00000014ff0d0819 */ /* 0x000fc80000011610 */
[----:B------:R-:W-:-:S04]  /*4400*/  @P0 LOP3.LUT R13, R13, 0x1, RZ, 0xc0, !PT ;  /* 0x000000010d0d0812 */ /* 0x000fc800078ec0ff */
[----:B------:R-:W-:-:S04]  /*4410*/  @P0 IADD3 R13, PT, PT, R16, 0x407ffff, R13 ;  /* 0x0407ffff100d0810 */ /* 0x000fc80007ffe00d */
[----:B------:R-:W-:Y:S01]  /*4420*/  @P0 SHF.R.U32.HI R13, RZ, 0x14, R13 ;  /* 0x00000014ff0d0819 */ /* 0x000fe2000001160d */
[----:B------:R-:W-:-:S07]  /*4430*/  @!P0 FADD.FTZ R13, R26, 16384 ;  /* 0x468000001a0d8421 */ /* 0x000fce0000010000 */
.L_x_159:
[----:B------:R-:W-:Y:S05]  /*4440*/  BSYNC.RECONVERGENT B0 ;  /* 0x0000000000007941 */ /* 0x000fea0003800200 */
.L_x_158:
        /* <DEDUP_REMOVED lines=9> */
.L_x_161:
[----:B------:R-:W-:Y:S05]  /*44e0*/  BSYNC.RECONVERGENT B0 ;  /* 0x0000000000007941 */ /* 0x000fea0003800200 */
.L_x_160:
[----:B------:R-:W-:Y:S02]  /*44f0*/  SHF.R.U32.HI R16, RZ, 0x18, R16 ;  /* 0x00000018ff107819 */ /* 0x000fe40000011610 */
[----:B------:R-:W-:Y:S02]  /*4500*/  SHF.R.U32.HI R17, RZ, 0x18, R17 ;  /* 0x00000018ff117819 */ /* 0x000fe40000011611 */
[----:B------:R-:W-:Y:S01]  /*4510*/  LOP3.LUT R16, R13, 0x80, R16, 0xf8, !PT ;  /* 0x000000800d107812 */ /* 0x000fe200078ef810 */
[----:B------:R-:W-:Y:S01]  /*4520*/  IMAD.IADD R13, R9, 0x1, R0 ;  /* 0x00000001090d7824 */ /* 0x000fe200078e0200 */
[----:B------:R-:W-:Y:S02]  /*4530*/  LOP3.LUT R17, R26, 0x80, R17, 0xf8, !PT ;  /* 0x000000801a117812 */ /* 0x000fe400078ef811 */
[----:B------:R-:W-:Y:S02]  /*4540*/  PRMT R15, R15, 0x3340, R20 ;  /* 0x000033400f0f7816 */ /* 0x000fe40000000014 */
[----:B------:R-:W-:-:S02]  /*4550*/  ISETP.GE.U32.AND P0, PT, R13, UR6, PT ;  /* 0x000000060d007c0c */ /* 0x000fc4000bf06070 */
[----:B------:R-:W-:Y:S02]  /*4560*/  PRMT R16, R16, 0x3340, R17 ;  /* 0x0000334010107816 */ /* 0x000fe40000000011 */
[----:B------:R-:W-:Y:S02]  /*4570*/  F2FP.BF16.F32.PACK_AB R20, R12, R23 ;  /* 0x000000170c14723e */ /* 0x000fe400000010ff */
[----:B------:R-:W-:Y:S02]  /*4580*/  PRMT R17, R15, 0x5410, R16 ;  /* 0x000054100f117816 */ /* 0x000fe40000000010 */
[----:B------:R-:W-:Y:S01]  /*4590*/  F2FP.BF16.F32.PACK_AB R21, R14, R21 ;  /* 0x000000150e15723e */ /* 0x000fe200000010ff */
[----:B------:R-:W-:-:S04]  /*45a0*/  IMAD.WIDE.U32 R14, R9, 0x4, R4 ;  /* 0x00000004090e7825 */ /* 0x000fc800078e0004 */
        /* <DEDUP_REMOVED lines=10> */
[C---:B--2---:R-:W-:Y:S01]  /*4650*/  IMAD.U32 R23, R14.reuse, 0x10000, RZ ;  /* 0x000100000e177824 */ /* 0x044fe200078e00ff */
[----:B------:R-:W-:Y:S01]  /*4660*/  PRMT R9, R14, 0x7632, R9 ;  /* 0x000076320e097816 */ /* 0x000fe20000000009 */
[C---:B---3--:R-:W-:Y:S01]  /*4670*/  IMAD.U32 R12, R16.reuse, 0x10000, RZ ;  /* 0x00010000100c7824 */ /* 0x048fe200078e00ff */
[----:B------:R-:W-:-:S03]  /*4680*/  PRMT R16, R16, 0x7632, R16 ;  /* 0x0000763210107816 */ /* 0x000fc60000000010 */
[----:B------:R-:W-:Y:S01]  /*4690*/  IMAD.U32 R9, R9, 0x10000, RZ ;  /* 0x0001000009097824 */ /* 0x000fe200078e00ff */
[----:B------:R-:W-:Y:S01]  /*46a0*/  PRMT R22, R17, 0x7632, R22 ;  /* 0x0000763211167816 */ /* 0x000fe20000000016 */
[----:B------:R-:W-:Y:S01]  /*46b0*/  FADD.FTZ R23, R23, R12 ;  /* 0x0000000c17177221 */ /* 0x000fe20000010000 */
[----:B------:R-:W-:-:S03]  /*46c0*/  IMAD.U32 R12, R16, 0x10000, RZ ;  /* 0x00010000100c7824 */ /* 0x000fc600078e00ff */
[----:B------:R-:W-:Y:S01]  /*46d0*/  FMUL.FTZ R14, R2, R23 ;  /* 0x00000017020e7220 */ /* 0x000fe20000410000 */
[----:B------:R-:W-:Y:S02]  /*46e0*/  IMAD.U32 R16, R17, 0x10000, RZ ;  /* 0x0001000011107824 */ /* 0x000fe400078e00ff */
[----:B------:R-:W-:Y:S01]  /*46f0*/  FADD.FTZ R12, R9, R12 ;  /* 0x0000000c090c7221 */ /* 0x000fe20000010000 */
[C---:B------:R-:W-:Y:S01]  /*4700*/  IMAD.U32 R9, R15.reuse, 0x10000, RZ ;  /* 0x000100000f097824 */ /* 0x040fe200078e00ff */
[----:B------:R-:W-:Y:S01]  /*4710*/  PRMT R15, R15, 0x7632, R15 ;  /* 0x000076320f0f7816 */ /* 0x000fe2000000000f */
[----:B------:R-:W-:Y:S01]  /*4720*/  IMAD.U32 R22, R22, 0x10000, RZ ;  /* 0x0001000016167824 */ /* 0x000fe200078e00ff */
[----:B------:R-:W0:Y:S01]  /*4730*/  F2F.BF16.F32 R14, R14 ;  /* 0x0000000e000e7304 */ /* 0x000e220000202000 */
[----:B------:R-:W-:Y:S01]  /*4740*/  FMUL.FTZ R28, R2, R12 ;  /* 0x0000000c021c7220 */ /* 0x000fe20000410000 */
[----:B------:R-:W-:Y:S01]  /*4750*/  FADD.FTZ R9, R9, R16 ;  /* 0x0000001009097221 */ /* 0x000fe20000010000 */
[----:B------:R-:W-:-:S02]  /*4760*/  IMAD.U32 R17, R15, 0x10000, RZ ;  /* 0x000100000f117824 */ /* 0x000fc400078e00ff */
[C---:B----4-:R-:W-:Y:S01]  /*4770*/  IMAD.U32 R27, R20.reuse, 0x10000, RZ ;  /* 0x00010000141b7824 */ /* 0x050fe200078e00ff */
[----:B------:R-:W-:Y:S01]  /*4780*/  PRMT R20, R20, 0x7632, R20 ;  /* 0x0000763214147816 */ /* 0x000fe20000000014 */
[----:B------:R-:W-:Y:S01]  /*4790*/  FMUL.FTZ R29, R2, R9 ;  /* 0x00000009021d7220 */ /* 0x000fe20000410000 */
[----:B------:R-:W1:Y:S01]  /*47a0*/  F2F.BF16.F32 R16, R28 ;  /* 0x0000001c00107304 */ /* 0x000e620000202000 */
[----:B0-----:R-:W-:Y:S02]  /*47b0*/  IMAD.U32 R26, R14, 0x10000, RZ ;  /* 0x000100000e1a7824 */ /* 0x001fe400078e00ff */
[----:B------:R-:W-:-:S05]  /*47c0*/  FADD.FTZ R14, R17, R22 ;  /* 0x00000016110e7221 */ /* 0x000fca0000010000 */
[----:B------:R-:W0:Y:S01]  /*47d0*/  F2F.BF16.F32 R15, R29 ;  /* 0x0000001d000f7304 */ /* 0x000e220000202000 */
[----:B------:R-:W-:Y:S01]  /*47e0*/  FMUL.FTZ R17, R26, R27 ;  /* 0x0000001b1a117220 */ /* 0x000fe20000410000 */
[----:B------:R-:W-:Y:S01]  /*47f0*/  FMUL.FTZ R26, R2, R14 ;  /* 0x0000000e021a7220 */ /* 0x000fe20000410000 */
[----:B------:R-:W-:Y:S02]  /*4800*/  IMAD.U32 R27, R20, 0x10000, RZ ;  /* 0x00010000141b7824 */ /* 0x000fe400078e00ff */
[----:B-1----:R-:W-:-:S03]  /*4810*/  IMAD.U32 R20, R16, 0x10000, RZ ;  /* 0x0001000010147824 */ /* 0x002fc600078e00ff */
        /* <DEDUP_REMOVED lines=13> */
[----:B-1----:R-:W-:Y:S02]  /*48f0*/  IMAD.MOV.U32 R20, RZ, RZ, 0x7f ;  /* 0x0000007fff147424 */ /* 0x002fe400078e00ff */
[----:B------:R-:W-:Y:S01]  /*4900*/  FMUL.FTZ R22, R16, R21 ;  /* 0x0000001510167220 */ /* 0x000fe20000410000 */
[----:B------:R-:W-:Y:S01]  /*4910*/  FMNMX.FTZ R16, R17, 448, PT ;  /* 0x43e0000011107809 */ /* 0x000fe20003810000 */
[----:B--2---:R-:W-:-:S03]  /*4920*/  IMAD.U32 R15, R15, 0x10000, RZ ;  /* 0x000100000f0f7824 */ /* 0x004fc600078e00ff */
[----:B------:R-:W-:Y:S01]  /*4930*/  FMNMX.FTZ R16, R16, -448, !PT ;  /* 0xc3e0000010107809 */ /* 0x000fe20007810000 */
[----:B------:R-:W1:Y:S01]  /*4940*/  F2F.BF16.F32 R21, R22 ;  /* 0x0000001600157304 */ /* 0x000e620000202000 */
[----:B------:R-:W-:Y:S02]  /*4950*/  FMUL.FTZ R15, R15, R8 ;  /* 0x000000080f0f7220 */ /* 0x000fe40000410000 */
[----:B------:R-:W-:Y:S01]  /*4960*/  LOP3.LUT R17, R16, 0x7fffffff, RZ, 0xc0, !PT ;  /* 0x7fffffff10117812 */ /* 0x000fe200078ec0ff */
[----:B0-----:R-:W-:-:S03]  /*4970*/  IMAD.U32 R27, R27, 0x10000, RZ ;  /* 0x000100001b1b7824 */ /* 0x001fc600078e00ff */
[----:B------:R-:W-:Y:S02]  /*4980*/  ISETP.GT.U32.AND P0, PT, R17, 0x43efffff, PT ;  /* 0x43efffff1100780c */ /* 0x000fe40003f04070 */
[----:B------:R-:W-:-:S04]  /*4990*/  FMNMX.FTZ R15, R15, 448, PT ;  /* 0x43e000000f0f7809 */ /* 0x000fc80003810000 */
[----:B------:R-:W-:Y:S01]  /*49a0*/  FMNMX.FTZ R15, R15, -448, !PT ;  /* 0xc3e000000f0f7809 */ /* 0x000fe20007810000 */
[----:B-1----:R-:W-:-:S06]  /*49b0*/  IMAD.U32 R21, R21, 0x10000, RZ ;  /* 0x0001000015157824 */ /* 0x002fcc00078e00ff */
[----:B------:R-:W-:Y:S05]  /*49c0*/  @P0 BRA `(.L_x_163) ;  /* 0x0000000000180947 */ /* 0x000fea0003800000 */
[----:B------:R-:W-:-:S13]  /*49d0*/  ISETP.GE.U32.AND P0, PT, R17, 0x3c800000, PT ;  /* 0x3c8000001100780c */ /* 0x000fda0003f06070 */
[----:B------:R-:W-:-:S04]  /*49e0*/  @P0 SHF.R.U32.HI R20, RZ, 0x14, R16 ;  /* 0x00000014ff140819 */ /* 0x000fc80000011610 */
[----:B------:R-:W-:-:S04]  /*49f0*/  @P0 LOP3.LUT R29, R20, 0x1, RZ, 0xc0, !PT ;  /* 0x00000001141d0812 */ /* 0x000fc800078ec0ff */
[----:B------:R-:W-:-:S04]  /*4a00*/  @P0 IADD3 R29, PT, PT, R16, 0x407ffff, R29 ;  /* 0x0407ffff101d0810 */ /* 0x000fc80007ffe01d */
[----:B------:R-:W-:Y:S01]  /*4a10*/  @P0 SHF.R.U32.HI R20, RZ, 0x14, R29 ;  /* 0x00000014ff140819 */ /* 0x000fe2000001161d */
[----:B------:R-:W-:-:S07]  /*4a20*/  @!P0 FADD.FTZ R20, R17, 16384 ;  /* 0x4680000011148421 */ /* 0x000fce0000010000 */
.L_x_163:
[----:B------:R-:W-:Y:S05]  /*4a30*/  BSYNC.RECONVERGENT B0 ;  /* 0x0000000000007941 */ /* 0x000fea0003800200 */
.L_x_162:
        /* <DEDUP_REMOVED lines=8> */
[----:B------:R-:W-:-:S02]  /*4ac0*/  LOP3.LUT R16, R20, 0x80, R17, 0xf8, !PT ;  /* 0x0000008014107812 */ /* 0x000fc400078ef811 */
[----:B------:R-:W-:Y:S01]  /*4ad0*/  FMNMX.FTZ R20, R21, -448, !PT ;  /* 0xc3e0000015147809 */ /* 0x000fe20007810000 */
[----:B------:R-:W-:Y:S01]  /*4ae0*/  IMAD.MOV.U32 R21, RZ, RZ, 0x7f ;  /* 0x0000007fff157424 */ /* 0x000fe200078e00ff */
        /* <DEDUP_REMOVED lines=8> */
.L_x_165:
[----:B------:R-:W-:Y:S05]  /*4b70*/  BSYNC.RECONVERGENT B0 ;  /* 0x0000000000007941 */ /* 0x000fea0003800200 */
.L_x_164:
        /* <DEDUP_REMOVED lines=15> */
.L_x_167:
[----:B------:R-:W-:Y:S05]  /*4c70*/  BSYNC.RECONVERGENT B0 ;  /* 0x0000000000007941 */ /* 0x000fea0003800200 */
.L_x_166:
        /* <DEDUP_REMOVED lines=9> */
.L_x_169:
[----:B------:R-:W-:Y:S05]  /*4d10*/  BSYNC.RECONVERGENT B0 ;  /* 0x0000000000007941 */ /* 0x000fea0003800200 */
.L_x_168:
[----:B------:R-:W-:Y:S01]  /*4d20*/  SHF.R.U32.HI R22, RZ, 0x18, R17 ;  /* 0x00000018ff167819 */ /* 0x000fe20000011611 */
[----:B------:R-:W-:Y:S01]  /*4d30*/  IMAD.IADD R17, R13, 0x1, R0 ;  /* 0x000000010d117824 */ /* 0x000fe200078e0200 */
[----:B------:R-:W-:Y:S02]  /*4d40*/  SHF.R.U32.HI R20, RZ, 0x18, R20 ;  /* 0x00000018ff147819 */ /* 0x000fe40000011614 */
[----:B------:R-:W-:Y:S02]  /*4d50*/  LOP3.LUT R21, R21, 0x80, R22, 0xf8, !PT ;  /* 0x0000008015157812 */ /* 0x000fe400078ef816 */
[----:B------:R-:W-:Y:S02]  /*4d60*/  LOP3.LUT R20, R27, 0x80, R20, 0xf8, !PT ;  /* 0x000000801b147812 */ /* 0x000fe400078ef814 */
[----:B------:R-:W-:Y:S02]  /*4d70*/  ISETP.GE.U32.AND P0, PT, R17, UR6, PT ;  /* 0x0000000611007c0c */ /* 0x000fe4000bf06070 */
[----:B------:R-:W-:-:S02]  /*4d80*/  PRMT R15, R16, 0x3340, R15 ;  /* 0x00003340100f7816 */ /* 0x000fc4000000000f */
[----:B------:R-:W-:Y:S02]  /*4d90*/  PRMT R16, R21, 0x3340, R20 ;  /* 0x0000334015107816 */ /* 0x000fe40000000014 */
[----:B------:R-:W-:Y:S01]  /*4da0*/  F2FP.BF16.F32.PACK_AB R20, R12, R23 ;  /* 0x000000170c14723e */ /* 0x000fe200000010ff */
[----:B------:R-:W-:Y:S01]  /*4db0*/  IMAD.WIDE.U32 R12, R13, 0x4, R4 ;  /* 0x000000040d0c7825 */ /* 0x000fe200078e0004 */
[----:B------:R-:W-:Y:S02]  /*4dc0*/  F2FP.BF16.F32.PACK_AB R21, R14, R9 ;  /* 0x000000090e15723e */ /* 0x000fe400000010ff */
        /* <DEDUP_REMOVED lines=12> */
[----:B------:R-:W-:Y:S02]  /*4e90*/  IMAD.U32 R21, R13, 0x10000, RZ ;  /* 0x000100000d157824 */ /* 0x000fe400078e00ff */
[----:B---3--:R-:W-:Y:S01]  /*4ea0*/  IMAD.U32 R16, R14, 0x10000, RZ ;  /* 0x000100000e107824 */ /* 0x008fe200078e00ff */
[----:B------:R-:W-:Y:S02]  /*4eb0*/  PRMT R14, R12, 0x7632, R14 ;  /* 0x000076320c0e7816 */ /* 0x000fe4000000000e */
[----:B------:R-:W-:Y:S01]  /*4ec0*/  PRMT R20, R15, 0x7632, R20 ;  /* 0x000076320f147816 */ /* 0x000fe20000000014 */
[----:B------:R-:W-:Y:S01]  /*4ed0*/  FADD.FTZ R9, R9, R16 ;  /* 0x0000001009097221 */ /* 0x000fe20000010000 */
[----:B------:R-:W-:Y:S01]  /*4ee0*/  IMAD.U32 R16, R15, 0x10000, RZ ;  /* 0x000100000f107824 */ /* 0x000fe200078e00ff */
[----:B------:R-:W-:-:S02]  /*4ef0*/  PRMT R13, R14, 0x7632, R13 ;  /* 0x000076320e0d7816 */ /* 0x000fc4000000000d */
[----:B------:R-:W-:Y:S01]  /*4f00*/  FMUL.FTZ R22, R2, R9 ;  /* 0x0000000902167220 */ /* 0x000fe20000410000 */
[----:B------:R-:W-:Y:S01]  /*4f10*/  FADD.FTZ R21, R21, R16 ;  /* 0x0000001015157221 */ /* 0x000fe20000010000 */
[----:B------:R-:W-:Y:S01]  /*4f20*/  IMAD.U32 R16, R14, 0x10000, RZ ;  /* 0x000100000e107824 */ /* 0x000fe200078e00ff */
[C---:B------:R-:W-:Y:S01]  /*4f30*/  PRMT R14, R13.reuse, 0x7632, R14 ;  /* 0x000076320d0e7816 */ /* 0x040fe2000000000e */
[----:B------:R-:W-:Y:S01]  /*4f40*/  IMAD.U32 R23, R13, 0x10000, RZ ;  /* 0x000100000d177824 */ /* 0x000fe200078e00ff */
[----:B------:R4:W0:Y:S01]  /*4f50*/  F2F.BF16.F32 R12, R22 ;  /* 0x00000016000c7304 */ /* 0x0008220000202000 */
[----:B------:R-:W-:Y:S02]  /*4f60*/  FMUL.FTZ R26, R2, R21 ;  /* 0x00000015021a7220 */ /* 0x000fe40000410000 */
[----:B------:R-:W-:Y:S01]  /*4f70*/  FADD.FTZ R13, R16, R23 ;  /* 0x00000017100d7221 */ /* 0x000fe20000010000 */
[----:B------:R-:W-:Y:S02]  /*4f80*/  IMAD.U32 R14, R14, 0x10000, RZ ;  /* 0x000100000e0e7824 */ /* 0x000fe400078e00ff */
[----:B------:R-:W-:-:S02]  /*4f90*/  IMAD.U32 R23, R20, 0x10000, RZ ;  /* 0x0001000014177824 */ /* 0x000fc400078e00ff */
[----:B------:R-:W-:Y:S01]  /*4fa0*/  FMUL.FTZ R16, R2, R13 ;  /* 0x0000000d02107220 */ /* 0x000fe20000410000 */
[----:B------:R-:W1:Y:S01]  /*4fb0*/  F2F.BF16.F32 R15, R26 ;  /* 0x0000001a000f7304 */ /* 0x000e620000202000 */
[----:B----4-:R-:W-:Y:S02]  /*4fc0*/  IMAD.U32 R22, R7, 0x10000, RZ ;  /* 0x0001000007167824 */ /* 0x010fe400078e00ff */
[----:B------:R-:W-:Y:S01]  /*4fd0*/  FADD.FTZ R14, R14, R23 ;  /* 0x000000170e0e7221 */ /* 0x000fe20000010000 */
[C---:B------:R-:W-:Y:S01]  /*4fe0*/  IMAD.U32 R23, R6.reuse, 0x10000, RZ ;  /* 0x0001000006177824 */ /* 0x040fe200078e00ff */
[----:B------:R-:W-:Y:S02]  /*4ff0*/  PRMT R7, R6, 0x7632, R7 ;  /* 0x0000763206077816 */ /* 0x000fe40000000007 */
[----:B------:R-:W-:Y:S01]  /*5000*/  FMUL.FTZ R27, R2, R14 ;  /* 0x0000000e021b7220 */ /* 0x000fe20000410000 */
[----:B0-----:R-:W-:Y:S01]  /*5010*/  IMAD.U32 R20, R12, 0x10000, RZ ;  /* 0x000100000c147824 */ /* 0x001fe200078e00ff */
[----:B------:R-:W0:Y:S01]  /*5020*/  F2F.BF16.F32 R16, R16 ;  /* 0x0000001000107304 */ /* 0x000e220000202000 */
[----:B------:R-:W-:-:S02]  /*5030*/  F2FP.BF16.F32.PACK_AB R21, R14, R21 ;  /* 0x000000150e15723e */ /* 0x000fc400000010ff */
[----:B------:R-:W-:Y:S01]  /*5040*/  FMUL.FTZ R20, R20, R23 ;  /* 0x0000001714147220 */ /* 0x000fe20000410000 */
[----:B------:R-:W-:Y:S02]  /*5050*/  IMAD.U32 R23, R7, 0x10000, RZ ;  /* 0x0001000007177824 */ /* 0x000fe400078e00ff */
[----:B-1----:R-:W-:Y:S02]  /*5060*/  IMAD.U32 R15, R15, 0x10000, RZ ;  /* 0x000100000f0f7824 */ /* 0x002fe400078e00ff */
[----:B------:R-:W1:Y:S02]  /*5070*/  F2F.BF16.F32 R12, R27 ;  /* 0x0000001b000c7304 */ /* 0x000e640000202000 */
[----:B------:R-:W-:Y:S01]  /*5080*/  FMUL.FTZ R22, R15, R22 ;  /* 0x000000160f167220 */ /* 0x000fe20000410000 */
[----:B------:R-:W-:Y:S01]  /*5090*/  PRMT R15, R7, 0x7632, R15 ;  /* 0x00007632070f7816 */ /* 0x000fe2000000000f */
[----:B0-----:R-:W-:-:S04]  /*50a0*/  IMAD.U32 R16, R16, 0x10000, RZ ;  /* 0x0001000010107824 */ /* 0x001fc800078e00ff */
[----:B------:R0:W2:Y:S01]  /*50b0*/  F2F.BF16.F32 R6, R20 ;  /* 0x0000001400067304 */ /* 0x0000a20000202000 */
[----:B------:R-:W-:Y:S02]  /*50c0*/  IMAD.U32 R15, R15, 0x10000, RZ ;  /* 0x000100000f0f7824 */ /* 0x000fe400078e00ff */
[----:B------:R-:W-:Y:S01]  /*50d0*/  FMUL.FTZ R16, R16, R23 ;  /* 0x0000001710107220 */ /* 0x000fe20000410000 */
[----:B-1----:R-:W-:-:S04]  /*50e0*/  IMAD.U32 R12, R12, 0x10000, RZ ;  /* 0x000100000c0c7824 */ /* 0x002fc800078e00ff */
[----:B------:R-:W1:Y:S01]  /*50f0*/  F2F.BF16.F32 R7, R22 ;  /* 0x0000001600077304 */ /* 0x000e620000202000 */
[----:B0-----:R-:W-:Y:S01]  /*5100*/  F2FP.BF16.F32.PACK_AB R20, R13, R9 ;  /* 0x000000090d14723e */ /* 0x001fe200000010ff */
[----:B------:R-:W-:-:S04]  /*5110*/  FMUL.FTZ R12, R12, R15 ;  /* 0x0000000f0c0c7220 */ /* 0x000fc80000410000 */
[----:B------:R0:W-:Y:S01]  /*5120*/  STG.E.64 desc[UR14][R10.64], R20 ;  /* 0x000000140a007986 */ /* 0x0001e2000c101b0e */
[----:B--2---:R-:W-:Y:S01]  /*5130*/  IMAD.U32 R9, R6, 0x10000, RZ ;  /* 0x0001000006097824 */ /* 0x004fe200078e00ff */
[----:B------:R-:W2:Y:S03]  /*5140*/  F2F.BF16.F32 R16, R16 ;  /* 0x0000001000107304 */ /* 0x000ea60000202000 */
[----:B------:R-:W-:Y:S01]  /*5150*/  FMUL.FTZ R9, R9, R8 ;  /* 0x0000000809097220 */ /* 0x000fe20000410000 */
[----:B-1----:R-:W-:-:S04]  /*5160*/  IMAD.U32 R13, R7, 0x10000, RZ ;  /* 0x00010000070d7824 */ /* 0x002fc800078e00ff */
[----:B------:R-:W1:Y:S01]  /*5170*/  F2F.BF16.F32 R12, R12 ;  /* 0x0000000c000c7304 */ /* 0x000e620000202000 */
[----:B------:R-:W-:Y:S01]  /*5180*/  FMNMX.FTZ R9, R9, 448, PT ;  /* 0x43e0000009097809 */ /* 0x000fe20003810000 */
[----:B------:R-:W-:-:S03]  /*5190*/  FMUL.FTZ R13, R13, R8 ;  /* 0x000000080d0d7220 */ /* 0x000fc60000410000 */
[----:B------:R-:W-:Y:S01]  /*51a0*/  FMNMX.FTZ R14, R9, -448, !PT ;  /* 0xc3e00000090e7809 */ /* 0x000fe20007810000 */
[----:B------:R-:W-:Y:S02]  /*51b0*/  IMAD.MOV.U32 R9, RZ, RZ, 0x7f ;  /* 0x0000007fff097424 */ /* 0x000fe400078e00ff */
[----:B--2---:R-:W-:Y:S01]  /*51c0*/  IMAD.U32 R7, R16, 0x10000, RZ ;  /* 0x0001000010077824 */ /* 0x004fe200078e00ff */
[----:B0-----:R-:W-:-:S03]  /*51d0*/  SHF.R.U32.HI R10, RZ, 0x18, R14 ;  /* 0x00000018ff0a7819 */ /* 0x001fc6000001160e */
[----:B------:R-:W-:Y:S01]  /*51e0*/  FMUL.FTZ R7, R7, R8 ;  /* 0x0000000807077220 */ /* 0x000fe20000410000 */
[----:B-1----:R-:W-:-:S04]  /*51f0*/  IMAD.U32 R15, R12, 0x10000, RZ ;  /* 0x000100000c0f7824 */ /* 0x002fc800078e00ff */
[----:B------:R-:W-:Y:S01]  /*5200*/  FMNMX.FTZ R7, R7, 448, PT ;  /* 0x43e0000007077809 */ /* 0x000fe20003810000 */
[----:B------:R-:W-:Y:S01]  /*5210*/  FMUL.FTZ R15, R15, R8 ;  /* 0x000000080f0f7220 */ /* 0x000fe20000410000 */
[----:B------:R-:W-:Y:S02]  /*5220*/  FMNMX.FTZ R8, R13, 448, PT ;  /* 0x43e000000d087809 */ /* 0x000fe40003810000 */
[----:B------:R-:W-:Y:S02]  /*5230*/  LOP3.LUT R13, R14, 0x7fffffff, RZ, 0xc0, !PT ;  /* 0x7fffffff0e0d7812 */ /* 0x000fe400078ec0ff */
[----:B------:R-:W-:Y:S02]  /*5240*/  FMNMX.FTZ R15, R15, 448, PT ;  /* 0x43e000000f0f7809 */ /* 0x000fe40003810000 */
[----:B------:R-:W-:Y:S02]  /*5250*/  ISETP.GT.U32.AND P1, PT, R13, 0x43efffff, PT ;  /* 0x43efffff0d00780c */ /* 0x000fe40003f24070 */
[----:B------:R-:W-:-:S02]  /*5260*/  FMNMX.FTZ R23, R7, -448, !PT ;  /* 0xc3e0000007177809 */ /* 0x000fc40007810000 */
[----:B------:R-:W-:Y:S02]  /*5270*/  FMNMX.FTZ R8, R8, -448, !PT ;  /* 0xc3e0000008087809 */ /* 0x000fe40007810000 */
[----:B------:R-:W-:Y:S02]  /*5280*/  FMNMX.FTZ R7, R15, -448, !PT ;  /* 0xc3e000000f077809 */ /* 0x000fe40007810000 */
[----:B------:R-:W-:Y:S02]  /*5290*/  LOP3.LUT R6, R8, 0x7fffffff, RZ, 0xc0, !PT ;  /* 0x7fffffff08067812 */ /* 0x000fe400078ec0ff */
        /* <DEDUP_REMOVED lines=12> */
.L_x_171:
[----:B------:R-:W-:Y:S05]  /*5360*/  BSYNC.RECONVERGENT B0 ;  /* 0x0000000000007941 */ /* 0x000fea0003800200 */
.L_x_170:
        /* <DEDUP_REMOVED lines=11> */
.L_x_173:
[----:B------:R-:W-:Y:S05]  /*5420*/  BSYNC.RECONVERGENT B0 ;  /* 0x0000000000007941 */ /* 0x000fea0003800200 */
.L_x_172:
        /* <DEDUP_REMOVED lines=11> */
.L_x_175:
[----:B------:R-:W-:Y:S05]  /*54e0*/  BSYNC.RECONVERGENT B0 ;  /* 0x0000000000007941 */ /* 0x000fea0003800200 */
.L_x_174:
        /* <DEDUP_REMOVED lines=10> */
.L_x_177:
[----:B------:R-:W-:Y:S05]  /*5590*/  BSYNC.RECONVERGENT B0 ;  /* 0x0000000000007941 */ /* 0x000fea0003800200 */
.L_x_176:
[----:B------:R-:W-:Y:S02]  /*55a0*/  SHF.R.U32.HI R7, RZ, 0x18, R7 ;  /* 0x00000018ff077819 */ /* 0x000fe40000011607 */
[----:B------:R-:W-:Y:S02]  /*55b0*/  PRMT R9, R9, 0x3340, R14 ;  /* 0x0000334009097816 */ /* 0x000fe4000000000e */
[----:B------:R-:W-:-:S04]  /*55c0*/  LOP3.LUT R6, R6, 0x80, R7, 0xf8, !PT ;  /* 0x0000008006067812 */ /* 0x000fc800078ef807 */
[----:B------:R-:W-:Y:S01]  /*55d0*/  PRMT R8, R13, 0x3340, R6 ;  /* 0x000033400d087816 */ /* 0x000fe20000000006 */
[----:B------:R-:W-:-:S03]  /*55e0*/  IMAD.WIDE.U32 R6, R17, 0x4, R4 ;  /* 0x0000000411067825 */ /* 0x000fc600078e0004 */
[----:B------:R-:W-:Y:S01]  /*55f0*/  PRMT R9, R9, 0x5410, R8 ;  /* 0x0000541009097816 */ /* 0x000fe20000000008 */
[----:B------:R-:W-:-:S04]  /*5600*/  IMAD.IADD R17, R17, 0x1, R0 ;  /* 0x0000000111117824 */ /* 0x000fc800078e0200 */
[----:B------:R2:W-:Y:S01]  /*5610*/  STG.E desc[UR14][R6.64], R9 ;  /* 0x0000000906007986 */ /* 0x0005e2000c10190e */
[----:B------:R-:W-:-:S13]  /*5620*/  ISETP.GE.U32.AND P0, PT, R17, UR6, PT ;  /* 0x0000000611007c0c */ /* 0x000fda000bf06070 */
[----:B--2---:R-:W-:Y:S05]  /*5630*/  @!P0 BRA `(.L_x_178) ;  /* 0xffffffdc00c88947 */ /* 0x004fea000383ffff */
[----:B------:R-:W-:Y:S05]  /*5640*/  EXIT ;  /* 0x000000000000794d */ /* 0x000fea0003800000 */
.L_x_131:
        /* <DEDUP_REMOVED lines=19> */
.L_x_181:
        /* <DEDUP_REMOVED lines=17> */
.L_x_180:
[----:B------:R-:W-:Y:S05]  /*5890*/  BSYNC.RECONVERGENT B0 ;  /* 0x0000000000007941 */ /* 0x000fea0003800200 */
.L_x_179:
        /* <DEDUP_REMOVED lines=73> */
.L_x_183:
        /* <DEDUP_REMOVED lines=105> */
.L_x_185:
[----:B------:R-:W-:Y:S01]  /*63c0*/  I2FP.F32.S32 R4, UR9 ;  /* 0x0000000900047c45 */ /* 0x000fe20008201400 */
[----:B------:R-:W0:Y:S01]  /*63d0*/  LDCU UR8, c[0x0][0x3a8] ;  /* 0x00007500ff0877ac */ /* 0x000e220008000800 */
[----:B------:R-:W-:-:S04]  /*63e0*/  PLOP3.LUT P0, PT, PT, PT, PT, 0x80, 0x8 ;  /* 0x000000000008781c */ /* 0x000fc80003f0f070 */
[----:B------:R-:W0:Y:S02]  /*63f0*/  MUFU.RCP R4, R4 ;  /* 0x0000000400047308 */ /* 0x000e240000001000 */
[----:B0-----:R-:W-:-:S06]  /*6400*/  FFMA.FTZ R21, R4, R21, UR8 ;  /* 0x0000000804157e23 */ /* 0x001fcc0008010015 */
[----:B------:R-:W0:Y:S02]  /*6410*/  MUFU.RSQ R21, R21 ;  /* 0x0000001500157308 */ /* 0x000e240000001400 */
[----:B0-----:R2:W-:Y:S02]  /*6420*/  STS [R20+0x29c], R21 ;  /* 0x00029c1514007388 */ /* 0x0015e40000000800 */
.L_x_184:
[----:B------:R-:W-:Y:S05]  /*6430*/  BSYNC.RECONVERGENT B0 ;  /* 0x0000000000007941 */ /* 0x000fea0003800200 */
.L_x_182:
        /* <DEDUP_REMOVED lines=15> */
.L_x_188:
        /* <DEDUP_REMOVED lines=26> */
.L_x_187:
[----:B------:R-:W-:Y:S05]  /*66d0*/  BSYNC.RECONVERGENT B0 ;  /* 0x0000000000007941 */ /* 0x000fea0003800200 */
.L_x_186:
        /* <DEDUP_REMOVED lines=105> */
.L_x_190:
        /* <DEDUP_REMOVED lines=141> */
.L_x_192:
        /* <DEDUP_REMOVED lines=15> */
.L_x_191:
[----:B------:R-:W-:Y:S05]  /*7730*/  BSYNC.RECONVERGENT B0 ;  /* 0x0000000000007941 */ /* 0x000fea0003800200 */
.L_x_189:
[----:B------:R-:W-:Y:S01]  /*7740*/  BAR.SYNC.DEFER_BLOCKING 0x0 ;  /* 0x0000000000007b1d */ /* 0x000fe20000010000 */
[----:B------:R-:W-:-:S13]  /*7750*/  ISETP.GE.U32.AND P0, PT, R3, UR9, PT ;  /* 0x0000000903007c0c */ /* 0x000fda000bf06070 */
[----:B------:R-:W-:Y:S05]  /*7760*/  @P0 EXIT ;  /* 0x000000000000094d */ /* 0x000fea0003800000 */
[----:B-1----:R-:W1:Y:S01]  /*7770*/  LDS R2, [R4+0x14c] ;  /* 0x00014c0004027984 */ /* 0x002e620000000800 */
[----:B---3--:R-:W3:Y:S01]  /*7780*/  LDC.64 R6, c[0x0][0x398] ;  /* 0x0000e600ff067b82 */ /* 0x008ee20000000a00 */
[----:B------:R-:W-:Y:S01]  /*7790*/  BSSY.RECONVERGENT B0, `(.L_x_193) ;  /* 0x0000035000007945 */ /* 0x000fe20003800200 */
[----:B------:R-:W0:Y:S01]  /*77a0*/  LDCU UR18, c[0x0][0x3ac] ;  /* 0x00007580ff1277ac */ /* 0x000e220008000800 */
[----:B------:R-:W0:Y:S01]  /*77b0*/  LDCU.64 UR8, c[0x0][0x390] ;  /* 0x00007200ff0877ac */ /* 0x000e220008000a00 */
[----:B------:R-:W0:Y:S01]  /*77c0*/  LDCU.64 UR10, c[0x0][0x3b8] ;  /* 0x00007700ff0a77ac */ /* 0x000e220008000a00 */
[----:B------:R-:W0:Y:S02]  /*77d0*/  LDCU.64 UR12, c[0x0][0x380] ;  /* 0x00007000ff0c77ac */ /* 0x000e240008000a00 */
[----:B01----:R-:W1:Y:S02]  /*77e0*/  MUFU.RCP R2, R2 ;  /* 0x0000000200027308 */ /* 0x003e640000001000 */
.L_x_196:
        /* <DEDUP_REMOVED lines=12> */
[----:B------:R-:W-:Y:S01]  /*78b0*/  BSSY.RECONVERGENT B1, `(.L_x_194) ;  /* 0x000001b000017945 */ /* 0x000fe20003800200 */
[----:B-----5:R-:W-:Y:S02]  /*78c0*/  IMAD.U32 R10, R14, 0x10000, RZ ;  /* 0x000100000e0a7824 */ /* 0x020fe400078e00ff */
[----:B--2---:R-:W-:-:S04]  /*78d0*/  IMAD.U32 R17, R16, 0x10000, RZ ;  /* 0x0001000010117824 */ /* 0x004fc800078e00ff */
[----:B------:R-:W-:Y:S01]  /*78e0*/  FADD.FTZ R16, R10, R17 ;  /* 0x000000110a107221 */ /* 0x000fe20000010000 */
[----:B---3--:R-:W-:-:S03]  /*78f0*/  IMAD.U32 R18, R12, 0x10000, RZ ;  /* 0x000100000c127824 */ /* 0x008fc600078e00ff */
[-C--:B----4-:R-:W-:Y:S01]  /*7900*/  FMUL.FTZ R10, R5, R16.reuse ;  /* 0x00000010050a7220 */ /* 0x090fe20000410000 */
[----:B------:R-:W-:Y:S01]  /*7910*/  F2FP.BF16.F32.PACK_AB R16, RZ, R16 ;  /* 0x00000010ff10723e */ /* 0x000fe200000010ff */
[----:B------:R-:W-:-:S04]  /*7920*/  IMAD.MOV.U32 R12, RZ, RZ, 0x7f ;  /* 0x0000007fff0c7424 */ /* 0x000fc800078e00ff */
[----:B------:R-:W0:Y:S02]  /*7930*/  F2F.BF16.F32 R10, R10 ;  /* 0x0000000a000a7304 */ /* 0x000e240000202000 */
[----:B0-----:R-:W-:Y:S01]  /*7940*/  IMAD.U32 R17, R10, 0x10000, RZ ;  /* 0x000100000a117824 */ /* 0x001fe200078e00ff */
[----:B------:R-:W-:-:S03]  /*7950*/  IADD3 R10, P1, PT, R11, UR12, RZ ;  /* 0x0000000c0b0a7c10 */ /* 0x000fc6000ff3e0ff */
        /* <DEDUP_REMOVED lines=16> */
.L_x_195:
[----:B------:R-:W-:Y:S05]  /*7a60*/  BSYNC.RECONVERGENT B1 ;  /* 0x0000000000017941 */ /* 0x000fea0003800200 */
.L_x_194:
[----:B------:R-:W-:Y:S01]  /*7a70*/  IADD3.X R11, PT, PT, R4, UR13, RZ, P1, !PT ;  /* 0x0000000d040b7c10 */ /* 0x000fe20008ffe4ff */
[----:B------:R0:W-:Y:S01]  /*7a80*/  STG.E.U16 desc[UR14][R8.64], R16 ;  /* 0x0000001008007986 */ /* 0x0001e2000c10150e */
[----:B------:R-:W-:Y:S01]  /*7a90*/  LOP3.LUT R15, R12, 0x80, R15, 0xf8, !PT ;  /* 0x000000800c0f7812 */ /* 0x000fe200078ef80f */
[----:B------:R-:W-:-:S04]  /*7aa0*/  IMAD.IADD R3, R0, 0x1, R3 ;  /* 0x0000000100037824 */ /* 0x000fc800078e0203 */
[----:B------:R0:W-:Y:S01]  /*7ab0*/  STG.E.U8 desc[UR14][R10.64], R15 ;  /* 0x0000000f0a007986 */ /* 0x0001e2000c10110e */
[----:B------:R-:W-:-:S13]  /*7ac0*/  ISETP.GE.U32.AND P0, PT, R3, UR18, PT ;  /* 0x0000001203007c0c */ /* 0x000fda000bf06070 */
[----:B0-----:R-:W-:Y:S05]  /*7ad0*/  @!P0 BRA `(.L_x_196) ;  /* 0xfffffffc00448947 */ /* 0x001fea000383ffff */
[----:B------:R-:W-:Y:S05]  /*7ae0*/  BSYNC.RECONVERGENT B0 ;  /* 0x0000000000007941 */ /* 0x000fea0003800200 */
.L_x_193:
[----:B------:R-:W-:Y:S05]  /*7af0*/  EXIT ;  /* 0x000000000000794d */ /* 0x000fea0003800000 */
.L_x_197:
        /* <DEDUP_REMOVED lines=16> */
.L_x_2974:


//--------------------- .text._ZN4vllm39rms_norm_dynamic_per_token_quant_kernelIN3c104HalfEaLb0EEEvPT0_PfPKT_S8_PKffiiPS6_ --------------------------
	.section	.text._ZN4vllm39rms_norm_dynamic_per_token_quant_kernelIN3c104HalfEaLb0EEEvPT0_PfPKT_S8_PKffiiPS6_,"ax",@progbits
	.align	128
        .global         _ZN4vllm39rms_norm_dynamic_per_token_quant_kernelIN3c104HalfEaLb0EEEvPT0_PfPKT_S8_PKffiiPS6_
        .type           _ZN4vllm39rms_norm_dynamic_per_token_quant_kernelIN3c104HalfEaLb0EEEvPT0_PfPKT_S8_PKffiiPS6_,@function
        .size           _ZN4vllm39rms_norm_dynamic_per_token_quant_kernelIN3c104HalfEaLb0EEEvPT0_PfPKT_S8_PKffiiPS6_,(.L_x_2975 - _ZN4vllm39rms_norm_dynamic_per_token_quant_kernelIN3c104HalfEaLb0EEEvPT0_PfPKT_S8_PKffiiPS6_)
        .other          _ZN4vllm39rms_norm_dynamic_per_token_quant_kernelIN3c104HalfEaLb0EEEvPT0_PfPKT_S8_PKffiiPS6_,@"STO_CUDA_ENTRY STV_DEFAULT"
_ZN4vllm39rms_norm_dynamic_per_token_quant_kernelIN3c104HalfEaLb0EEEvPT0_PfPKT_S8_PKffiiPS6_:
.text._ZN4vllm39rms_norm_dynamic_per_token_quant_kernelIN3c104HalfEaLb0EEEvPT0_PfPKT_S8_PKffiiPS6_:
        /* <DEDUP_REMOVED lines=25> */
.L_x_201:
[----:B------:R-:W-:-:S06]  /*0190*/  IMAD.WIDE.U32 R4, R3, 0x8, R18 ;  /* 0x0000000803047825 */ /* 0x000fcc00078e0012 */
[----:B------:R-:W2:Y:S01]  /*01a0*/  LDG.E.64.CONSTANT R4, desc[UR12][R4.64] ;  /* 0x0000000c04047981 */ /* 0x000ea2000c1e9b00 */
[----:B0-----:R-:W-:-:S05]  /*01b0*/  IMAD.IADD R9, R0, 0x1, R3 ;  /* 0x0000000100097824 */ /* 0x001fca00078e0203 */
[----:B------:R-:W-:Y:S01]  /*01c0*/  ISETP.GE.U32.AND P0, PT, R9, UR6, PT ;  /* 0x0000000609007c0c */ /* 0x000fe2000bf06070 */
[--C-:B--2---:R-:W-:Y:S02]  /*01d0*/  HADD2.F32 R7, -RZ, R4.reuse.H0_H0 ;  /* 0x20000004ff077230 */ /* 0x104fe40000004100 */
[----:B------:R-:W-:Y:S02]  /*01e0*/  HADD2.F32 R6, -RZ, R4.H1_H1 ;  /* 0x30000004ff067230 */ /* 0x000fe40000004100 */
[--C-:B------:R-:W-:Y:S02]  /*01f0*/  HADD2.F32 R3, -RZ, R5.reuse.H1_H1 ;  /* 0x30000005ff037230 */ /* 0x100fe40000004100 */
[----:B------:R-:W-:Y:S01]  /*0200*/  FFMA.FTZ R7, R7, R7, R2 ;  /* 0x0000000707077223 */ /* 0x000fe20000010002 */
[----:B------:R-:W-:-:S03]  /*0210*/  HADD2.F32 R2, -RZ, R5.H0_H0 ;  /* 0x20000005ff027230 */ /* 0x000fc60000004100 */
[----:B------:R-:W-:-:S04]  /*0220*/  FFMA.FTZ R7, R6, R6, R7 ;  /* 0x0000000606077223 */ /* 0x000fc80000010007 */
[----:B------:R-:W-:-:S04]  /*0230*/  FFMA.FTZ R2, R2, R2, R7 ;  /* 0x0000000202027223 */ /* 0x000fc80000010007 */
[----:B------:R-:W-:Y:S01]  /*0240*/  FFMA.FTZ R2, R3, R3, R2 ;  /* 0x0000000303027223 */ /* 0x000fe20000010002 */
[----:B------:R-:W-:Y:S06]  /*0250*/  @P0 BRA `(.L_x_200) ;  /* 0x00000000009c0947 */ /* 0x000fec0003800000 */
[----:B------:R-:W-:-:S06]  /*0260*/  IMAD.WIDE.U32 R4, R9, 0x8, R18 ;  /* 0x0000000809047825 */ /* 0x000fcc00078e0012 */
[----:B------:R-:W2:Y:S01]  /*0270*/  LDG.E.64.CONSTANT R4, desc[UR12][R4.64] ;  /* 0x0000000c04047981 */ /* 0x000ea2000c1e9b00 */
[----:B------:R-:W-:-:S05]  /*0280*/  IMAD.IADD R9, R9, 0x1, R0 ;  /* 0x0000000109097824 */ /* 0x000fca00078e0200 */
[----:B------:R-:W-:Y:S01]  /*0290*/  ISETP.GE.U32.AND P0, PT, R9, UR6, PT ;  /* 0x0000000609007c0c */ /* 0x000fe2000bf06070 */
[--C-:B--2---:R-:W-:Y:S02]  /*02a0*/  HADD2.F32 R3, -RZ, R4.reuse.H0_H0 ;  /* 0x20000004ff037230 */ /* 0x104fe40000004100 */
[----:B------:R-:W-:-:S03]  /*02b0*/  HADD2.F32 R6, -RZ, R4.H1_H1 ;  /* 0x30000004ff067230 */ /* 0x000fc60000004100 */
[----:B------:R-:W-:Y:S01]  /*02c0*/  FFMA.FTZ R3, R3, R3, R2 ;  /* 0x0000000303037223 */ /* 0x000fe20000010002 */
[----:B------:R-:W-:-:S03]  /*02d0*/  HADD2.F32 R2, -RZ, R5.H0_H0 ;  /* 0x20000005ff027230 */ /* 0x000fc60000004100 */
[----:B------:R-:W-:Y:S01]  /*02e0*/  FFMA.FTZ R7, R6, R6, R3 ;  /* 0x0000000606077223 */ /* 0x000fe20000010003 */
[----:B------:R-:W-:-:S03]  /*02f0*/  HADD2.F32 R3, -RZ, R5.H1_H1 ;  /* 0x30000005ff037230 */ /* 0x000fc60000004100 */
        /* <DEDUP_REMOVED lines=17> */
[----:B------:R-:W2:Y:S02]  /*0410*/  LDG.E.64.CONSTANT R4, desc[UR12][R4.64] ;  /* 0x0000000c04047981 */ /* 0x000ea4000c1e9b00 */
[--C-:B--2---:R-:W-:Y:S02]  /*0420*/  HADD2.F32 R3, -RZ, R4.reuse.H0_H0 ;  /* 0x20000004ff037230 */ /* 0x104fe40000004100 */
[----:B------:R-:W-:-:S03]  /*0430*/  HADD2.F32 R6, -RZ, R4.H1_H1 ;  /* 0x30000004ff067230 */ /* 0x000fc60000004100 */
[----:B------:R-:W-:Y:S01]  /*0440*/  FFMA.FTZ R7, R3, R3, R2 ;  /* 0x0000000303077223 */ /* 0x000fe20000010002 */
[----:B------:R-:W-:Y:S02]  /*0450*/  IMAD.IADD R3, R9, 0x1, R0 ;  /* 0x0000000109037824 */ /* 0x000fe400078e0200 */
[--C-:B------:R-:W-:Y:S02]  /*0460*/  HADD2.F32 R2, -RZ, R5.reuse.H0_H0 ;  /* 0x20000005ff027230 */ /* 0x100fe40000004100 */
[----:B------:R-:W-:Y:S01]  /*0470*/  FFMA.FTZ R7, R6, R6, R7 ;  /* 0x0000000606077223 */ /* 0x000fe20000010007 */
[----:B------:R-:W-:Y:S01]  /*0480*/  HADD2.F32 R6, -RZ, R5.H1_H1 ;  /* 0x30000005ff067230 */ /* 0x000fe20000004100 */
[----:B------:R-:W-:Y:S02]  /*0490*/  ISETP.GE.U32.AND P0, PT, R3, UR6, PT ;  /* 0x0000000603007c0c */ /* 0x000fe4000bf06070 */
[----:B------:R-:W-:-:S04]  /*04a0*/  FFMA.FTZ R7, R2, R2, R7 ;  /* 0x0000000202077223 */ /* 0x000fc80000010007 */
[----:B------:R-:W-:-:S07]  /*04b0*/  FFMA.FTZ R2, R6, R6, R7 ;  /* 0x0000000606027223 */ /* 0x000fce0000010007 */
[----:B------:R-:W-:Y:S05]  /*04c0*/  @!P0 BRA `(.L_x_201) ;  /* 0xfffffffc00308947 */ /* 0x000fea000383ffff */
.L_x_200:
[----:B------:R-:W-:Y:S05]  /*04d0*/  BSYNC.RECONVERGENT B0 ;  /* 0x0000000000007941 */ /* 0x000fea0003800200 */
.L_x_199:
        /* <DEDUP_REMOVED lines=72> */
.L_x_203:
        /* <DEDUP_REMOVED lines=104> */
.L_x_205:
[----:B------:R-:W0:Y:S01]  /*0fe0*/  LDCU.64 UR4, c[0x0][0x3a8] ;  /* 0x00007500ff0477ac */ /* 0x000e220008000a00 */
[----:B------:R-:W-:Y:S02]  /*0ff0*/  PLOP3.LUT P0, PT, PT, PT, PT, 0x80, 0x8 ;  /* 0x000000000008781c */ /* 0x000fe40003f0f070 */
[----:B0-----:R-:W-:-:S06]  /*1000*/  I2FP.F32.S32 R3, UR5 ;  /* 0x0000000500037c45 */ /* 0x001fcc0008201400 */
[----:B------:R-:W0:Y:S02]  /*1010*/  MUFU.RCP R3, R3 ;  /* 0x0000000300037308 */ /* 0x000e240000001000 */
[----:B0-----:R-:W-:-:S06]  /*1020*/  FFMA.FTZ R16, R3, R16, UR4 ;  /* 0x0000000403107e23 */ /* 0x001fcc0008010010 */
[----:B------:R-:W0:Y:S02]  /*1030*/  MUFU.RSQ R5, R16 ;  /* 0x0000001000057308 */ /* 0x000e240000001400 */
[----:B0-----:R0:W-:Y:S02]  /*1040*/  STS [R2+0x1f4], R5 ;  /* 0x0001f40502007388 */ /* 0x0011e40000000800 */
.L_x_204:
[----:B------:R-:W-:Y:S05]  /*1050*/  BSYNC.RECONVERGENT B0 ;  /* 0x0000000000007941 */ /* 0x000fea0003800200 */
.L_x_202:
        /* <DEDUP_REMOVED lines=12> */
.L_x_208:
[----:B------:R-:W-:-:S06]  /*1120*/  IMAD.WIDE.U32 R6, R11, 0x8, R18 ;  /* 0x000000080b067825 */ /* 0x000fcc00078e0012 */
[----:B------:R-:W2:Y:S01]  /*1130*/  LDG.E.64.CONSTANT R6, desc[UR12][R6.64] ;  /* 0x0000000c06067981 */ /* 0x000ea2000c1e9b00 */
[----:B-1----:R-:W-:-:S06]  /*1140*/  IMAD.WIDE.U32 R8, R11, 0x8, R4 ;  /* 0x000000080b087825 */ /* 0x002fcc00078e0004 */
[----:B------:R-:W3:Y:S01]  /*1150*/  LDG.E.64.CONSTANT R8, desc[UR12][R8.64] ;  /* 0x0000000c08087981 */ /* 0x000ee2000c1e9b00 */
[--C-:B--2---:R-:W-:Y:S02]  /*1160*/  HADD2.F32 R13, -RZ, R6.reuse.H0_H0 ;  /* 0x20000006ff0d7230 */ /* 0x104fe40000004100 */
[--C-:B------:R-:W-:Y:S02]  /*1170*/  HADD2.F32 R15, -RZ, R7.reuse.H0_H0 ;  /* 0x20000007ff0f7230 */ /* 0x100fe40000004100 */
[----:B------:R-:W-:Y:S02]  /*1180*/  HADD2.F32 R21, -RZ, R7.H1_H1 ;  /* 0x30000007ff157230 */ /* 0x000fe40000004100 */
[C---:B0-----:R-:W-:Y:S01]  /*1190*/  FMUL.FTZ R10, R2.reuse, R13 ;  /* 0x0000000d020a7220 */ /* 0x041fe20000410000 */
[----:B------:R-:W-:Y:S02]  /*11a0*/  HADD2.F32 R13, -RZ, R6.H1_H1 ;  /* 0x30000006ff0d7230 */ /* 0x000fe40000004100 */
[----:B------:R-:W-:Y:S01]  /*11b0*/  FMUL.FTZ R15, R2, R15 ;  /* 0x0000000f020f7220 */ /* 0x000fe20000410000 */
[----:B---3--:R-:W-:-:S02]  /*11c0*/  HADD2.F32 R7, -RZ, R8.H0_H0 ;  /* 0x20000008ff077230 */ /* 0x008fc40000004100 */
[C---:B------:R-:W-:Y:S01]  /*11d0*/  FMUL.FTZ R21, R2.reuse, R21 ;  /* 0x0000001502157220 */ /* 0x040fe20000410000 */
[----:B------:R-:W-:Y:S01]  /*11e0*/  F2FP.F16.F32.PACK_AB R10, RZ, R10 ;  /* 0x0000000aff0a723e */ /* 0x000fe200000000ff */
[----:B------:R-:W-:Y:S01]  /*11f0*/  FMUL.FTZ R13, R2, R13 ;  /* 0x0000000d020d7220 */ /* 0x000fe20000410000 */
[----:B------:R-:W-:Y:S01]  /*1200*/  F2FP.F16.F32.PACK_AB R15, RZ, R15 ;  /* 0x0000000fff0f723e */ /* 0x000fe200000000ff */
[----:B------:R-:W-:Y:S01]  /*1210*/  HADD2.F32 R6, -RZ, R9.H0_H0 ;  /* 0x20000009ff067230 */ /* 0x000fe20000004100 */
[----:B------:R-:W-:Y:S01]  /*1220*/  F2FP.F16.F32.PACK_AB R21, RZ, R21 ;  /* 0x00000015ff15723e */ /* 0x000fe200000000ff */
[----:B------:R-:W-:Y:S01]  /*1230*/  HADD2.F32 R10, -RZ, R10.H0_H0 ;  /* 0x2000000aff0a7230 */ /* 0x000fe20000004100 */
[----:B------:R-:W-:Y:S01]  /*1240*/  F2FP.F16.F32.PACK_AB R13, RZ, R13 ;  /* 0x0000000dff0d723e */ /* 0x000fe200000000ff */
[----:B------:R-:W-:Y:S02]  /*1250*/  HADD2.F32 R15, -RZ, R15.H0_H0 ;  /* 0x2000000fff0f7230 */ /* 0x000fe40000004100 */
[----:B------:R-:W-:-:S02]  /*1260*/  HADD2.F32 R8, -RZ, R8.H1_H1 ;  /* 0x30000008ff087230 */ /* 0x000fc40000004100 */
[----:B------:R-:W-:Y:S01]  /*1270*/  FMUL.FTZ R7, R10, R7 ;  /* 0x000000070a077220 */ /* 0x000fe20000410000 */
[----:B------:R-:W-:Y:S02]  /*1280*/  HADD2.F32 R13, -RZ, R13.H0_H0 ;  /* 0x2000000dff0d7230 */ /* 0x000fe40000004100 */
[----:B------:R-:W-:Y:S01]  /*1290*/  FMUL.FTZ R15, R15, R6 ;  /* 0x000000060f0f7220 */ /* 0x000fe20000410000 */
[----:B------:R-:W-:Y:S01]  /*12a0*/  HADD2.F32 R21, -RZ, R21.H0_H0 ;  /* 0x20000015ff157230 */ /* 0x000fe20000004100 */
[----:B------:R-:W-:Y:S01]  /*12b0*/  F2FP.F16.F32.PACK_AB R7, RZ, R7 ;  /* 0x00000007ff07723e */ /* 0x000fe200000000ff */
[----:B------:R-:W-:Y:S02]  /*12c0*/  HADD2.F32 R10, -RZ, R9.H1_H1 ;  /* 0x30000009ff0a7230 */ /* 0x000fe40000004100 */
[----:B------:R-:W-:Y:S01]  /*12d0*/  FMUL.FTZ R8, R13, R8 ;  /* 0x000000080d087220 */ /* 0x000fe20000410000 */
[----:B------:R-:W-:Y:S01]  /*12e0*/  F2FP.F16.F32.PACK_AB R15, RZ, R15 ;  /* 0x0000000fff0f723e */ /* 0x000fe200000000ff */
[----:B------:R-:W-:-:S02]  /*12f0*/  HADD2.F32 R6, -RZ, R7.H0_H0 ;  /* 0x20000007ff067230 */ /* 0x000fc40000004100 */
[----:B------:R-:W-:Y:S01]  /*1300*/  FMUL.FTZ R10, R21, R10 ;  /* 0x0000000a150a7220 */ /* 0x000fe20000410000 */
[----:B------:R-:W-:Y:S01]  /*1310*/  IMAD.IADD R7, R0, 0x1, R11 ;  /* 0x0000000100077824 */ /* 0x000fe200078e020b */
[----:B------:R-:W-:-:S03]  /*1320*/  F2FP.F16.F32.PACK_AB R8, RZ, R8 ;  /* 0x00000008ff08723e */ /* 0x000fc600000000ff */
[----:B------:R-:W-:Y:S01]  /*1330*/  F2FP.F16.F32.PACK_AB R9, RZ, R10 ;  /* 0x0000000aff09723e */ /* 0x000fe200000000ff */
[----:B------:R-:W-:Y:S01]  /*1340*/  HADD2.F32 R10, -RZ, R15.H0_H0 ;  /* 0x2000000fff0a7230 */ /* 0x000fe20000004100 */
[----:B------:R-:W-:Y:S01]  /*1350*/  ISETP.GE.U32.AND P1, PT, R7, UR6, PT ;  /* 0x0000000607007c0c */ /* 0x000fe2000bf26070 */
[----:B------:R-:W-:Y:S02]  /*1360*/  HADD2.F32 R8, -RZ, R8.H0_H0 ;  /* 0x20000008ff087230 */ /* 0x000fe40000004100 */
[----:B------:R-:W-:-:S03]  /*1370*/  HADD2.F32 R9, -RZ, R9.H0_H0 ;  /* 0x20000009ff097230 */ /* 0x000fc60000004100 */
[----:B------:R-:W-:-:S04]  /*1380*/  FMNMX3.FTZ R3, R3, |R6|, |R8|, !PT ;  /* 0x4000000603037276 */ /* 0x000fc80007810408 */
[----:B------:R-:W-:-:S03]  /*1390*/  FMNMX3.FTZ R3, R3, |R10|, |R9|, !PT ;  /* 0x4000000a03037276 */ /* 0x000fc60007810409 */
[----:B------:R-:W-:Y:S05]  /*13a0*/  @P1 BRA `(.L_x_207) ;  /* 0x0000000400ec1947 */ /* 0x000fea0003800000 */
[----:B------:R-:W-:-:S06]  /*13b0*/  IMAD.WIDE.U32 R8, R7, 0x8, R18 ;  /* 0x0000000807087825 */ /* 0x000fcc00078e0012 */
[----:B------:R-:W2:Y:S01]  /*13c0*/  LDG.E.64.CONSTANT R8, desc[UR12][R8.64] ;  /* 0x0000000c08087981 */ /* 0x000ea2000c1e9b00 */
[----:B------:R-:W-:-:S06]  /*13d0*/  IMAD.WIDE.U32 R10, R7, 0x8, R4 ;  /* 0x00000008070a7825 */ /* 0x000fcc00078e0004 */
[----:B------:R-:W3:Y:S01]  /*13e0*/  LDG.E.64.CONSTANT R10, desc[UR12][R10.64] ;  /* 0x0000000c0a0a7981 */ /* 0x000ee2000c1e9b00 */
[----:B------:R-:W-:-:S05]  /*13f0*/  IMAD.IADD R7, R7, 0x1, R0 ;  /* 0x0000000107077824 */ /* 0x000fca00078e0200 */
[----:B------:R-:W-:Y:S01]  /*1400*/  ISETP.GE.U32.AND P1, PT, R7, UR6, PT ;  /* 0x0000000607007c0c */ /* 0x000fe2000bf26070 */
[--C-:B--2---:R-:W-:Y:S02]  /*1410*/  HADD2.F32 R13, -RZ, R8.reuse.H0_H0 ;  /* 0x20000008ff0d7230 */ /* 0x104fe40000004100 */
[--C-:B------:R-:W-:Y:S02]  /*1420*/  HADD2.F32 R15, -RZ, R9.reuse.H0_H0 ;  /* 0x20000009ff0f7230 */ /* 0x100fe40000004100 */
[----:B------:R-:W-:Y:S02]  /*1430*/  HADD2.F32 R21, -RZ, R9.H1_H1 ;  /* 0x30000009ff157230 */ /* 0x000fe40000004100 */
[C---:B------:R-:W-:Y:S01]  /*1440*/  FMUL.FTZ R6, R2.reuse, R13 ;  /* 0x0000000d02067220 */ /* 0x040fe20000410000 */
[----:B------:R-:W-:Y:S02]  /*1450*/  HADD2.F32 R13, -RZ, R8.H1_H1 ;  /* 0x30000008ff0d7230 */ /* 0x000fe40000004100 */
[----:B------:R-:W-:Y:S01]  /*1460*/  FMUL.FTZ R15, R2, R15 ;  /* 0x0000000f020f7220 */ /* 0x000fe20000410000 */
[----:B---3--:R-:W-:-:S02]  /*1470*/  HADD2.F32 R9, -RZ, R10.H0_H0 ;  /* 0x2000000aff097230 */ /* 0x008fc40000004100 */
[C---:B------:R-:W-:Y:S01]  /*1480*/  FMUL.FTZ R21, R2.reuse, R21 ;  /* 0x0000001502157220 */ /* 0x040fe20000410000 */
[----:B------:R-:W-:Y:S01]  /*1490*/  F2FP.F16.F32.PACK_AB R6, RZ, R6 ;  /* 0x00000006ff06723e */ /* 0x000fe200000000ff */
[----:B------:R-:W-:Y:S01]  /*14a0*/  FMUL.FTZ R13, R2, R13 ;  /* 0x0000000d020d7220 */ /* 0x000fe20000410000 */
[----:B------:R-:W-:Y:S01]  /*14b0*/  F2FP.F16.F32.PACK_AB R15, RZ, R15 ;  /* 0x0000000fff0f723e */ /* 0x000fe200000000ff */
[----:B------:R-:W-:Y:S01]  /*14c0*/  HADD2.F32 R10, -RZ, R10.H1_H1 ;  /* 0x3000000aff0a7230 */ /* 0x000fe20000004100 */
[----:B------:R-:W-:Y:S01]  /*14d0*/  F2FP.F16.F32.PACK_AB R21, RZ, R21 ;  /* 0x00000015ff15723e */ /* 0x000fe200000000ff */
[----:B------:R-:W-:Y:S01]  /*14e0*/  HADD2.F32 R6, -RZ, R6.H0_H0 ;  /* 0x20000006ff067230 */ /* 0x000fe20000004100 */
[----:B------:R-:W-:Y:S01]  /*14f0*/  F2FP.F16.F32.PACK_AB R13, RZ, R13 ;  /* 0x0000000dff0d723e */ /* 0x000fe200000000ff */
[----:B------:R-:W-:Y:S02]  /*1500*/  HADD2.F32 R15, -RZ, R15.H0_H0 ;  /* 0x2000000fff0f7230 */ /* 0x000fe40000004100 */
[----:B------:R-:W-:-:S02]  /*1510*/  HADD2.F32 R21, -RZ, R21.H0_H0 ;  /* 0x20000015ff157230 */ /* 0x000fc40000004100 */
[----:B------:R-:W-:Y:S01]  /*1520*/  FMUL.FTZ R6, R6, R9 ;  /* 0x0000000906067220 */ /* 0x000fe20000410000 */
[----:B------:R-:W-:Y:S02]  /*1530*/  HADD2.F32 R13, -RZ, R13.H0_H0 ;  /* 0x2000000dff0d7230 */ /* 0x000fe40000004100 */
[--C-:B------:R-:W-:Y:S02]  /*1540*/  HADD2.F32 R8, -RZ, R11.reuse.H0_H0 ;  /* 0x2000000bff087230 */ /* 0x100fe40000004100 */
[----:B------:R-:W-:Y:S02]  /*1550*/  HADD2.F32 R12, -RZ, R11.H1_H1 ;  /* 0x3000000bff0c7230 */ /* 0x000fe40000004100 */
[----:B------:R-:W-:Y:S01]  /*1560*/  FMUL.FTZ R10, R13, R10 ;  /* 0x0000000a0d0a7220 */ /* 0x000fe20000410000 */
[----:B------:R-:W-:Y:S01]  /*1570*/  F2FP.F16.F32.PACK_AB R6, RZ, R6 ;  /* 0x00000006ff06723e */ /* 0x000fe200000000ff */
[----:B------:R-:W-:Y:S01]  /*1580*/  FMUL.FTZ R8, R15, R8 ;  /* 0x000000080f087220 */ /* 0x000fe20000410000 */
[----:B------:R-:W-:-:S02]  /*1590*/  FMUL.FTZ R12, R21, R12 ;  /* 0x0000000c150c7220 */ /* 0x000fc40000410000 */
[----:B------:R-:W-:Y:S01]  /*15a0*/  F2FP.F16.F32.PACK_AB R10, RZ, R10 ;  /* 0x0000000aff0a723e */ /* 0x000fe200000000ff */
[----:B------:R-:W-:Y:S01]  /*15b0*/  HADD2.F32 R6, -RZ, R6.H0_H0 ;  /* 0x20000006ff067230 */ /* 0x000fe20000004100 */
[----:B------:R-:W-:Y:S02]  /*15c0*/  F2FP.F16.F32.PACK_AB R8, RZ, R8 ;  /* 0x00000008ff08723e */ /* 0x000fe400000000ff */
[----:B------:R-:W-:Y:S01]  /*15d0*/  F2FP.F16.F32.PACK_AB R12, RZ, R12 ;  /* 0x0000000cff0c723e */ /* 0x000fe200000000ff */
[----:B------:R-:W-:Y:S02]  /*15e0*/  HADD2.F32 R10, -RZ, R10.H0_H0 ;  /* 0x2000000aff0a7230 */ /* 0x000fe40000004100 */
[----:B------:R-:W-:Y:S02]  /*15f0*/  HADD2.F32 R8, -RZ, R8.H0_H0 ;  /* 0x20000008ff087230 */ /* 0x000fe40000004100 */
[----:B------:R-:W-:Y:S01]  /*1600*/  HADD2.F32 R12, -RZ, R12.H0_H0 ;  /* 0x2000000cff0c7230 */ /* 0x000fe20000004100 */
[----:B------:R-:W-:-:S04]  /*1610*/  FMNMX3.FTZ R3, R3, |R6|, |R10|, !PT ;  /* 0x4000000603037276 */ /* 0x000fc8000781040a */
        /* <DEDUP_REMOVED lines=62> */
[--C-:B------:R-:W-:Y:S02]  /*1a00*/  HADD2.F32 R8, -RZ, R11.reuse.H0_H0 ;  /* 0x2000000bff087230 */ /* 0x100fe40000004100 */
[----:B------:R-:W-:-:S02]  /*1a10*/  HADD2.F32 R12, -RZ, R11.H1_H1 ;  /* 0x3000000bff0c7230 */ /* 0x000fc40000004100 */
[----:B------:R-:W-:Y:S01]  /*1a20*/  FMUL.FTZ R6, R6, R9 ;  /* 0x0000000906067220 */ /* 0x000fe20000410000 */
[----:B------:R-:W-:Y:S02]  /*1a30*/  HADD2.F32 R13, -RZ, R13.H0_H0 ;  /* 0x2000000dff0d7230 */ /* 0x000fe40000004100 */
[----:B------:R-:W-:Y:S02]  /*1a40*/  HADD2.F32 R15, -RZ, R15.H0_H0 ;  /* 0x2000000fff0f7230 */ /* 0x000fe40000004100 */
[----:B------:R-:W-:Y:S02]  /*1a50*/  HADD2.F32 R21, -RZ, R21.H0_H0 ;  /* 0x20000015ff157230 */ /* 0x000fe40000004100 */
[----:B------:R-:W-:Y:S01]  /*1a60*/  FMUL.FTZ R10, R13, R10 ;  /* 0x0000000a0d0a7220 */ /* 0x000fe20000410000 */
[----:B------:R-:W-:Y:S02]  /*1a70*/  IMAD.IADD R11, R7, 0x1, R0 ;  /* 0x00000001070b7824 */ /* 0x000fe400078e0200 */
[----:B------:R-:W-:Y:S01]  /*1a80*/  FMUL.FTZ R8, R15, R8 ;  /* 0x000000080f087220 */ /* 0x000fe20000410000 */
[----:B------:R-:W-:Y:S01]  /*1a90*/  F2FP.F16.F32.PACK_AB R6, RZ, R6 ;  /* 0x00000006ff06723e */ /* 0x000fe200000000ff */
[----:B------:R-:W-:Y:S01]  /*1aa0*/  FMUL.FTZ R12, R21, R12 ;  /* 0x0000000c150c7220 */ /* 0x000fe20000410000 */
[----:B------:R-:W-:-:S02]  /*1ab0*/  F2FP.F16.F32.PACK_AB R10, RZ, R10 ;  /* 0x0000000aff0a723e */ /* 0x000fc400000000ff */
[----:B------:R-:W-:Y:S01]  /*1ac0*/  ISETP.GE.U32.AND P1, PT, R11, UR6, PT ;  /* 0x000000060b007c0c */ /* 0x000fe2000bf26070 */
[----:B------:R-:W-:Y:S01]  /*1ad0*/  HADD2.F32 R6, -RZ, R6.H0_H0 ;  /* 0x20000006ff067230 */ /* 0x000fe20000004100 */
[----:B------:R-:W-:Y:S01]  /*1ae0*/  F2FP.F16.F32.PACK_AB R8, RZ, R8 ;  /* 0x00000008ff08723e */ /* 0x000fe200000000ff */
[----:B------:R-:W-:Y:S01]  /*1af0*/  HADD2.F32 R10, -RZ, R10.H0_H0 ;  /* 0x2000000aff0a7230 */ /* 0x000fe20000004100 */
[----:B------:R-:W-:-:S03]  /*1b00*/  F2FP.F16.F32.PACK_AB R12, RZ, R12 ;  /* 0x0000000cff0c723e */ /* 0x000fc600000000ff */
[----:B------:R-:W-:Y:S01]  /*1b10*/  HADD2.F32 R8, -RZ, R8.H0_H0 ;  /* 0x20000008ff087230 */ /* 0x000fe20000004100 */
[----:B------:R-:W-:Y:S01]  /*1b20*/  FMNMX3.FTZ R3, R3, |R6|, |R10|, !PT ;  /* 0x4000000603037276 */ /* 0x000fe2000781040a */
[----:B------:R-:W-:-:S05]  /*1b30*/  HADD2.F32 R12, -RZ, R12.H0_H0 ;  /* 0x2000000cff0c7230 */ /* 0x000fca0000004100 */
[----:B------:R-:W-:Y:S01]  /*1b40*/  FMNMX3.FTZ R3, R3, |R8|, |R12|, !PT ;  /* 0x4000000803037276 */ /* 0x000fe2000781040c */
[----:B------:R-:W-:Y:S06]  /*1b50*/  @!P1 BRA `(.L_x_208) ;  /* 0xfffffff400709947 */ /* 0x000fec000383ffff */
.L_x_207:
[----:B------:R-:W-:Y:S05]  /*1b60*/  BSYNC.RECONVERGENT B0 ;  /* 0x0000000000007941 */ /* 0x000fea0003800200 */
.L_x_206:
        /* <DEDUP_REMOVED lines=111> */
.L_x_210:
        /* <DEDUP_REMOVED lines=147> */
.L_x_212:
        /* <DEDUP_REMOVED lines=15> */
.L_x_211:
[----:B------:R-:W-:Y:S05]  /*2c80*/  BSYNC.RECONVERGENT B0 ;  /* 0x0000000000007941 */ /* 0x000fea0003800200 */
.L_x_209:
        /* <DEDUP_REMOVED lines=19> */
.L_x_213:
[----:B--2---:R-:W-:-:S06]  /*2dc0*/  IMAD.WIDE.U32 R8, R17, 0x8, R18 ;  /* 0x0000000811087825 */ /* 0x004fcc00078e0012 */
[----:B------:R-:W2:Y:S01]  /*2dd0*/  LDG.E.64.CONSTANT R8, desc[UR12][R8.64] ;  /* 0x0000000c08087981 */ /* 0x000ea2000c1e9b00 */
[----:B-1----:R-:W-:-:S06]  /*2de0*/  IMAD.WIDE.U32 R10, R17, 0x8, R6 ;  /* 0x00000008110a7825 */ /* 0x002fcc00078e0006 */
[----:B------:R-:W3:Y:S01]  /*2df0*/  LDG.E.64.CONSTANT R10, desc[UR12][R10.64] ;  /* 0x0000000c0a0a7981 */ /* 0x000ee2000c1e9b00 */
[--C-:B--2---:R-:W-:Y:S02]  /*2e00*/  HADD2.F32 R13, -RZ, R8.reuse.H0_H0 ;  /* 0x20000008ff0d7230 */ /* 0x104fe40000004100 */
[----:B------:R-:W-:-:S03]  /*2e10*/  HADD2.F32 R15, -RZ, R8.H1_H1 ;  /* 0x30000008ff0f7230 */ /* 0x000fc60000004100 */
[C---:B------:R-:W-:Y:S02]  /*2e20*/  FMUL.FTZ R13, R2.reuse, R13 ;  /* 0x0000000d020d7220 */ /* 0x040fe40000410000 */
[----:B------:R-:W-:-:S03]  /*2e30*/  FMUL.FTZ R15, R2, R15 ;  /* 0x0000000f020f7220 */ /* 0x000fc60000410000 */
[----:B------:R-:W-:Y:S01]  /*2e40*/  F2FP.F16.F32.PACK_AB R12, RZ, R13 ;  /* 0x0000000dff0c723e */ /* 0x000fe200000000ff */
[--C-:B------:R-:W-:Y:S01]  /*2e50*/  HADD2.F32 R13, -RZ, R9.reuse.H0_H0 ;  /* 0x20000009ff0d7230 */ /* 0x100fe20000004100 */
[----:B------:R-:W-:Y:S01]  /*2e60*/  F2FP.F16.F32.PACK_AB R14, RZ, R15 ;  /* 0x0000000fff0e723e */ /* 0x000fe200000000ff */
[----:B------:R-:W-:Y:S02]  /*2e70*/  HADD2.F32 R15, -RZ, R9.H1_H1 ;  /* 0x30000009ff0f7230 */ /* 0x000fe40000004100 */
[----:B------:R-:W-:Y:S02]  /*2e80*/  HADD2.F32 R12, -RZ, R12.H0_H0 ;  /* 0x2000000cff0c7230 */ /* 0x000fe40000004100 */
[C---:B------:R-:W-:Y:S01]  /*2e90*/  FMUL.FTZ R8, R2.reuse, R13 ;  /* 0x0000000d02087220 */ /* 0x040fe20000410000 */
[----:B---3--:R-:W-:Y:S02]  /*2ea0*/  HADD2.F32 R9, -RZ, R10.H0_H0 ;  /* 0x2000000aff097230 */ /* 0x008fe40000004100 */
[----:B------:R-:W-:Y:S01]  /*2eb0*/  FMUL.FTZ R15, R2, R15 ;  /* 0x0000000f020f7220 */ /* 0x000fe20000410000 */
[----:B------:R-:W-:-:S02]  /*2ec0*/  HADD2.F32 R14, -RZ, R14.H0_H0 ;  /* 0x2000000eff0e7230 */ /* 0x000fc40000004100 */
[----:B------:R-:W-:Y:S02]  /*2ed0*/  HADD2.F32 R13, -RZ, R10.H1_H1 ;  /* 0x3000000aff0d7230 */ /* 0x000fe40000004100 */
[----:B------:R-:W-:Y:S01]  /*2ee0*/  FMUL.FTZ R9, R12, R9 ;  /* 0x000000090c097220 */ /* 0x000fe20000410000 */
[----:B------:R-:W-:Y:S02]  /*2ef0*/  F2FP.F16.F32.PACK_AB R8, RZ, R8 ;  /* 0x00000008ff08723e */ /* 0x000fe400000000ff */
[----:B------:R-:W-:Y:S01]  /*2f00*/  F2FP.F16.F32.PACK_AB R12, RZ, R15 ;  /* 0x0000000fff0c723e */ /* 0x000fe200000000ff */
[----:B------:R-:W-:Y:S01]  /*2f10*/  FMUL.FTZ R13, R14, R13 ;  /* 0x0000000d0e0d7220 */ /* 0x000fe20000410000 */
[--C-:B------:R-:W-:Y:S01]  /*2f20*/  HADD2.F32 R15, -RZ, R11.reuse.H0_H0 ;  /* 0x2000000bff0f7230 */ /* 0x100fe20000004100 */
[----:B------:R-:W-:Y:S01]  /*2f30*/  F2FP.F16.F32.PACK_AB R9, RZ, R9 ;  /* 0x00000009ff09723e */ /* 0x000fe200000000ff */
[----:B------:R-:W-:Y:S02]  /*2f40*/  HADD2.F32 R10, -RZ, R8.H0_H0 ;  /* 0x20000008ff0a7230 */ /* 0x000fe40000004100 */
[----:B------:R-:W-:Y:S01]  /*2f50*/  HADD2.F32 R12, -RZ, R12.H0_H0 ;  /* 0x2000000cff0c7230 */ /* 0x000fe20000004100 */
[----:B------:R-:W-:Y:S01]  /*2f60*/  F2FP.F16.F32.PACK_AB R13, RZ, R13 ;  /* 0x0000000dff0d723e */ /* 0x000fe200000000ff */
[----:B------:R-:W-:-:S02]  /*2f70*/  HADD2.F32 R11, -RZ, R11.H1_H1 ;  /* 0x3000000bff0b7230 */ /* 0x000fc40000004100 */
[----:B------:R-:W-:Y:S01]  /*2f80*/  FMUL.FTZ R15, R10, R15 ;  /* 0x0000000f0a0f7220 */ /* 0x000fe20000410000 */
[----:B------:R-:W-:Y:S02]  /*2f90*/  HADD2.F32 R8, -RZ, R9.H0_H0 ;  /* 0x20000009ff087230 */ /* 0x000fe40000004100 */
[----:B------:R-:W-:Y:S02]  /*2fa0*/  HADD2.F32 R10, -RZ, R13.H0_H0 ;  /* 0x2000000dff0a7230 */ /* 0x000fe40000004100 */
[----:B------:R-:W-:Y:S01]  /*2fb0*/  FMUL.FTZ R11, R12, R11 ;  /* 0x0000000b0c0b7220 */ /* 0x000fe20000410000 */
[----:B------:R-:W-:Y:S01]  /*2fc0*/  F2FP.F16.F32.PACK_AB R15, RZ, R15 ;  /* 0x0000000fff0f723e */ /* 0x000fe200000000ff */
[C---:B0-----:R-:W-:Y:S01]  /*2fd0*/  FMUL.FTZ R8, R3.reuse, R8 ;  /* 0x0000000803087220 */ /* 0x041fe20000410000 */
[----:B------:R-:W-:Y:S02]  /*2fe0*/  FMUL.FTZ R12, R3, R10 ;  /* 0x0000000a030c7220 */ /* 0x000fe40000410000 */
[----:B------:R-:W-:Y:S01]  /*2ff0*/  F2FP.F16.F32.PACK_AB R11, RZ, R11 ;  /* 0x0000000bff0b723e */ /* 0x000fe200000000ff */
[----:B------:R-:W-:-:S02]  /*3000*/  HADD2.F32 R10, -RZ, R15.H0_H0 ;  /* 0x2000000fff0a7230 */ /* 0x000fc40000004100 */
[----:B------:R-:W-:Y:S02]  /*3010*/  F2I.S8.NTZ R8, R8 ;  /* 0x0000000800087305 */ /* 0x000fe40000202100 */
[----:B------:R-:W-:Y:S02]  /*3020*/  HADD2.F32 R14, -RZ, R11.H0_H0 ;  /* 0x2000000bff0e7230 */ /* 0x000fe40000004100 */
[----:B------:R-:W-:Y:S01]  /*3030*/  FMUL.FTZ R13, R3, R10 ;  /* 0x0000000a030d7220 */ /* 0x000fe20000410000 */
[----:B------:R-:W-:-:S04]  /*3040*/  IMAD.WIDE.U32 R10, R17, 0x4, R4 ;  /* 0x00000004110a7825 */ /* 0x000fc800078e0004 */
[----:B------:R-:W-:Y:S01]  /*3050*/  FMUL.FTZ R14, R3, R14 ;  /* 0x0000000e030e7220 */ /* 0x000fe20000410000 */
[----:B------:R-:W0:Y:S08]  /*3060*/  F2I.S8.NTZ R9, R12 ;  /* 0x0000000c00097305 */ /* 0x000e300000202100 */
[----:B------:R-:W-:Y:S01]  /*3070*/  F2I.S8.NTZ R13, R13 ;  /* 0x0000000d000d7305 */ /* 0x000fe20000202100 */
[----:B0-----:R-:W-:-:S07]  /*3080*/  PRMT R15, R8, 0x3340, R9 ;  /* 0x00003340080f7816 */ /* 0x001fce0000000009 */
[----:B------:R-:W0:Y:S01]  /*3090*/  F2I.S8.NTZ R14, R14 ;  /* 0x0000000e000e7305 */ /* 0x000e220000202100 */
[----:B------:R-:W-:-:S05]  /*30a0*/  IMAD.IADD R9, R0, 0x1, R17 ;  /* 0x0000000100097824 */ /* 0x000fca00078e0211 */
[----:B------:R-:W-:Y:S02]  /*30b0*/  ISETP.GE.U32.AND P0, PT, R9, UR6, PT ;  /* 0x0000000609007c0c */ /* 0x000fe4000bf06070 */
[----:B0-----:R-:W-:-:S04]  /*30c0*/  PRMT R8, R13, 0x3340, R14 ;  /* 0x000033400d087816 */ /* 0x001fc8000000000e */
[----:B------:R-:W-:-:S05]  /*30d0*/  PRMT R15, R15, 0x5410, R8 ;  /* 0x000054100f0f7816 */ /* 0x000fca0000000008 */
[----:B------:R0:W-:Y:S02]  /*30e0*/  STG.E desc[UR12][R10.64], R15 ;  /* 0x0000000f0a007986 */ /* 0x0001e4000c10190c */
[----:B------:R-:W-:Y:S05]  /*30f0*/  @P0 EXIT ;  /* 0x000000000000094d */ /* 0x000fea0003800000 */
[----:B0-----:R-:W-:-:S06]  /*3100*/  IMAD.WIDE.U32 R10, R9, 0x8, R18 ;  /* 0x00000008090a7825 */ /* 0x001fcc00078e0012 */
[----:B------:R-:W2:Y:S01]  /*3110*/  LDG.E.64.CONSTANT R10, desc[UR12][R10.64] ;  /* 0x0000000c0a0a7981 */ /* 0x000ea2000c1e9b00 */
[----:B------:R-:W-:-:S06]  /*3120*/  IMAD.WIDE.U32 R12, R9, 0x8, R6 ;  /* 0x00000008090c7825 */ /* 0x000fcc00078e0006 */
        /* <DEDUP_REMOVED lines=14> */
[----:B------:R-:W-:Y:S01]  /*3210*/  HADD2.F32 R15, -RZ, R12.H1_H1 ;  /* 0x3000000cff0f7230 */ /* 0x000fe20000004100 */
[----:B------:R-:W-:Y:S01]  /*3220*/  F2FP.F16.F32.PACK_AB R10, RZ, R10 ;  /* 0x0000000aff0a723e */ /* 0x000fe200000000ff */
[----:B------:R-:W-:Y:S01]  /*3230*/  FMUL.FTZ R8, R8, R11 ;  /* 0x0000000b08087220 */ /* 0x000fe20000410000 */
[----:B------:R-:W-:Y:S01]  /*3240*/  F2FP.F16.F32.PACK_AB R17, RZ, R17 ;  /* 0x00000011ff11723e */ /* 0x000fe200000000ff */
[----:B------:R-:W-:Y:S02]  /*3250*/  HADD2.F32 R11, -RZ, R13.H0_H0 ;  /* 0x2000000dff0b7230 */ /* 0x000fe40000004100 */
[----:B------:R-:W-:Y:S01]  /*3260*/  FMUL.FTZ R14, R14, R15 ;  /* 0x0000000f0e0e7220 */ /* 0x000fe20000410000 */
[----:B------:R-:W-:Y:S01]  /*3270*/  HADD2.F32 R10, -RZ, R10.H0_H0 ;  /* 0x2000000aff0a7230 */ /* 0x000fe20000004100 */
[----:B------:R-:W-:Y:S01]  /*3280*/  F2FP.F16.F32.PACK_AB R8, RZ, R8 ;  /* 0x00000008ff08723e */ /* 0x000fe200000000ff */
[----:B------:R-:W-:Y:S02]  /*3290*/  HADD2.F32 R17, -RZ, R17.H0_H0 ;  /* 0x20000011ff117230 */ /* 0x000fe40000004100 */
[----:B------:R-:W-:Y:S01]  /*32a0*/  HADD2.F32 R12, -RZ, R13.H1_H1 ;  /* 0x3000000dff0c7230 */ /* 0x000fe20000004100 */
[----:B------:R-:W-:Y:S01]  /*32b0*/  F2FP.F16.F32.PACK_AB R14, RZ, R14 ;  /* 0x0000000eff0e723e */ /* 0x000fe200000000ff */
[----:B------:R-:W-:Y:S01]  /*32c0*/  FMUL.FTZ R10, R10, R11 ;  /* 0x0000000b0a0a7220 */ /* 0x000fe20000410000 */
[----:B------:R-:W-:-:S02]  /*32d0*/  HADD2.F32 R8, -RZ, R8.H0_H0 ;  /* 0x20000008ff087230 */ /* 0x000fc40000004100 */
[----:B------:R-:W-:Y:S01]  /*32e0*/  FMUL.FTZ R12, R17, R12 ;  /* 0x0000000c110c7220 */ /* 0x000fe20000410000 */
[----:B------:R-:W-:Y:S01]  /*32f0*/  HADD2.F32 R14, -RZ, R14.H0_H0 ;  /* 0x2000000eff0e7230 */ /* 0x000fe20000004100 */
[----:B------:R-:W-:Y:S01]  /*3300*/  F2FP.F16.F32.PACK_AB R10, RZ, R10 ;  /* 0x0000000aff0a723e */ /* 0x000fe200000000ff */
[C---:B------:R-:W-:Y:S02]  /*3310*/  FMUL.FTZ R8, R3.reuse, R8 ;  /* 0x0000000803087220 */ /* 0x040fe40000410000 */
[----:B------:R-:W-:Y:S01]  /*3320*/  F2FP.F16.F32.PACK_AB R12, RZ, R12 ;  /* 0x0000000cff0c723e */ /* 0x000fe200000000ff */
[----:B------:R-:W-:Y:S01]  /*3330*/  FMUL.FTZ R14, R3, R14 ;  /* 0x0000000e030e7220 */ /* 0x000fe20000410000 */
[----:B------:R-:W-:Y:S02]  /*3340*/  HADD2.F32 R10, -RZ, R10.H0_H0 ;  /* 0x2000000aff0a7230 */ /* 0x000fe40000004100 */
[----:B------:R-:W-:Y:S01]  /*3350*/  F2I.S8.NTZ R8, R8 ;  /* 0x0000000800087305 */ /* 0x000fe20000202100 */
[----:B------:R-:W-:-:S02]  /*3360*/  HADD2.F32 R12, -RZ, R12.H0_H0 ;  /* 0x2000000cff0c7230 */ /* 0x000fc40000004100 */
[----:B------:R-:W-:-:S03]  /*3370*/  FMUL.FTZ R10, R3, R10 ;  /* 0x0000000a030a7220 */ /* 0x000fc60000410000 */
[----:B------:R-:W-:Y:S02]  /*3380*/  FMUL.FTZ R12, R3, R12 ;  /* 0x0000000c030c7220 */ /* 0x000fe40000410000 */
[----:B------:R-:W0:Y:S08]  /*3390*/  F2I.S8.NTZ R11, R14 ;  /* 0x0000000e000b7305 */ /* 0x000e300000202100 */
        /* <DEDUP_REMOVED lines=31> */
[--C-:B------:R-:W-:Y:S02]  /*3590*/  HADD2.F32 R12, -RZ, R13.reuse.H1_H1 ;  /* 0x3000000dff0c7230 */ /* 0x100fe40000004100 */
[----:B------:R-:W-:Y:S01]  /*35a0*/  FMUL.FTZ R14, R14, R15 ;  /* 0x0000000f0e0e7220 */ /* 0x000fe20000410000 */
[----:B------:R-:W-:Y:S01]  /*35b0*/  HADD2.F32 R10, -RZ, R8.H0_H0 ;  /* 0x20000008ff0a7230 */ /* 0x000fe20000004100 */
[----:B------:R-:W-:Y:S01]  /*35c0*/  F2FP.F16.F32.PACK_AB R9, RZ, R9 ;  /* 0x00000009ff09723e */ /* 0x000fe200000000ff */
[----:B------:R-:W-:Y:S02]  /*35d0*/  HADD2.F32 R15, -RZ, R13.H0_H0 ;  /* 0x2000000dff0f7230 */ /* 0x000fe40000004100 */
[----:B------:R-:W-:Y:S01]  /*35e0*/  HADD2.F32 R17, -RZ, R17.H0_H0 ;  /* 0x20000011ff117230 */ /* 0x000fe20000004100 */
[----:B------:R-:W-:Y:S01]  /*35f0*/  F2FP.F16.F32.PACK_AB R14, RZ, R14 ;  /* 0x0000000eff0e723e */ /* 0x000fe200000000ff */
[----:B------:R-:W-:-:S02]  /*3600*/  HADD2.F32 R8, -RZ, R9.H0_H0 ;  /* 0x20000009ff087230 */ /* 0x000fc40000004100 */
[----:B------:R-:W-:Y:S01]  /*3610*/  FMUL.FTZ R10, R10, R15 ;  /* 0x0000000f0a0a7220 */ /* 0x000fe20000410000 */
[----:B------:R-:W-:Y:S01]  /*3620*/  FMUL.FTZ R12, R17, R12 ;  /* 0x0000000c110c7220 */ /* 0x000fe20000410000 */
[----:B------:R-:W-:Y:S02]  /*3630*/  HADD2.F32 R14, -RZ, R14.H0_H0 ;  /* 0x2000000eff0e7230 */ /* 0x000fe40000004100 */
[----:B------:R-:W-:Y:S01]  /*3640*/  FMUL.FTZ R8, R3, R8 ;  /* 0x0000000803087220 */ /* 0x000fe20000410000 */
[----:B------:R-:W-:Y:S01]  /*3650*/  F2FP.F16.F32.PACK_AB R10, RZ, R10 ;  /* 0x0000000aff0a723e */ /* 0x000fe200000000ff */
[----:B------:R-:W-:Y:S01]  /*3660*/  IMAD.IADD R17, R11, 0x1, R0 ;  /* 0x000000010b117824 */ /* 0x000fe200078e0200 */
[----:B------:R-:W-:Y:S01]  /*3670*/  F2FP.F16.F32.PACK_AB R12, RZ, R12 ;  /* 0x0000000cff0c723e */ /* 0x000fe200000000ff */
[----:B------:R-:W-:Y:S02]  /*3680*/  FMUL.FTZ R14, R3, R14 ;  /* 0x0000000e030e7220 */ /* 0x000fe40000410000 */
[----:B------:R-:W-:Y:S01]  /*3690*/  HADD2.F32 R10, -RZ, R10.H0_H0 ;  /* 0x2000000aff0a7230 */ /* 0x000fe20000004100 */
[----:B------:R-:W-:Y:S01]  /*36a0*/  F2I.S8.NTZ R8, R8 ;  /* 0x0000000800087305 */ /* 0x000fe20000202100 */
[----:B------:R-:W-:Y:S01]  /*36b0*/  HADD2.F32 R12, -RZ, R12.H0_H0 ;  /* 0x2000000cff0c7230 */ /* 0x000fe20000004100 */
[----:B------:R-:W-:-:S02]  /*36c0*/  ISETP.GE.U32.AND P0, PT, R17, UR6, PT ;  /* 0x0000000611007c0c */ /* 0x000fc4000bf06070 */
[C---:B------:R-:W-:Y:S02]  /*36d0*/  FMUL.FTZ R10, R3.reuse, R10 ;  /* 0x0000000a030a7220 */ /* 0x040fe40000410000 */
[----:B------:R-:W-:Y:S02]  /*36e0*/  FMUL.FTZ R12, R3, R12 ;  /* 0x0000000c030c7220 */ /* 0x000fe40000410000 */
[----:B------:R-:W0:Y:S08]  /*36f0*/  F2I.S8.NTZ R9, R14 ;  /* 0x0000000e00097305 */ /* 0x000e300000202100 */
[----:B------:R-:W-:Y:S01]  /*3700*/  F2I.S8.NTZ R10, R10 ;  /* 0x0000000a000a7305 */ /* 0x000fe20000202100 */
[----:B0-----:R-:W-:-:S07]  /*3710*/  PRMT R15, R8, 0x3340, R9 ;  /* 0x00003340080f7816 */ /* 0x001fce0000000009 */
[----:B------:R-:W0:Y:S01]  /*3720*/  F2I.S8.NTZ R13, R12 ;  /* 0x0000000c000d7305 */ /* 0x000e220000202100 */
[----:B------:R-:W-:Y:S01]  /*3730*/  IMAD.WIDE.U32 R8, R11, 0x4, R4 ;  /* 0x000000040b087825 */ /* 0x000fe200078e0004 */
[----:B0-----:R-:W-:-:S04]  /*3740*/  PRMT R16, R10, 0x3340, R13 ;  /* 0x000033400a107816 */ /* 0x001fc8000000000d */
[----:B------:R-:W-:-:S05]  /*3750*/  PRMT R15, R15, 0x5410, R16 ;  /* 0x000054100f0f7816 */ /* 0x000fca0000000010 */
[----:B------:R0:W-:Y:S01]  /*3760*/  STG.E desc[UR12][R8.64], R15 ;  /* 0x0000000f08007986 */ /* 0x0001e2000c10190c */
        /* <DEDUP_REMOVED lines=15> */
[--C-:B---3--:R-:W-:Y:S02]  /*3860*/  HADD2.F32 R9, -RZ, R10.reuse.H0_H0 ;  /* 0x2000000aff097230 */ /* 0x108fe40000004100 */
[----:B------:R-:W-:Y:S01]  /*3870*/  FMUL.FTZ R15, R2, R15 ;  /* 0x0000000f020f7220 */ /* 0x000fe20000410000 */
[----:B------:R-:W-:Y:S01]  /*3880*/  HADD2.F32 R13, -RZ, R10.H1_H1 ;  /* 0x3000000aff0d7230 */ /* 0x000fe20000004100 */
[----:B------:R-:W-:Y:S01]  /*3890*/  F2FP.F16.F32.PACK_AB R8, RZ, R8 ;  /* 0x00000008ff08723e */ /* 0x000fe200000000ff */
[----:B------:R-:W-:-:S02]  /*38a0*/  FMUL.FTZ R9, R12, R9 ;  /* 0x000000090c097220 */ /* 0x000fc40000410000 */
[----:B------:R-:W-:Y:S01]  /*38b0*/  F2FP.F16.F32.PACK_AB R12, RZ, R15 ;  /* 0x0000000fff0c723e */ /* 0x000fe200000000ff */
[--C-:B------:R-:W-:Y:S02]  /*38c0*/  HADD2.F32 R15, -RZ, R11.reuse.H0_H0 ;  /* 0x2000000bff0f7230 */ /* 0x100fe40000004100 */
[----:B------:R-:W-:Y:S01]  /*38d0*/  HADD2.F32 R10, -RZ, R8.H0_H0 ;  /* 0x20000008ff0a7230 */ /* 0x000fe20000004100 */
[----:B------:R-:W-:Y:S01]  /*38e0*/  F2FP.F16.F32.PACK_AB R9, RZ, R9 ;  /* 0x00000009ff09723e */ /* 0x000fe200000000ff */
[----:B------:R-:W-:Y:S02]  /*38f0*/  HADD2.F32 R14, -RZ, R14.H0_H0 ;  /* 0x2000000eff0e7230 */ /* 0x000fe40000004100 */
[----:B------:R-:W-:Y:S02]  /*3900*/  HADD2.F32 R12, -RZ, R12.H0_H0 ;  /* 0x2000000cff0c7230 */ /* 0x000fe40000004100 */
[----:B------:R-:W-:Y:S01]  /*3910*/  FMUL.FTZ R15, R10, R15 ;  /* 0x0000000f0a0f7220 */ /* 0x000fe20000410000 */
[----:B------:R-:W-:-:S02]  /*3920*/  HADD2.F32 R11, -RZ, R11.H1_H1 ;  /* 0x3000000bff0b7230 */ /* 0x000fc40000004100 */
[----:B------:R-:W-:Y:S01]  /*3930*/  FMUL.FTZ R13, R14, R13 ;  /* 0x0000000d0e0d7220 */ /* 0x000fe20000410000 */
[----:B------:R-:W-:Y:S01]  /*3940*/  HADD2.F32 R8, -RZ, R9.H0_H0 ;  /* 0x20000009ff087230 */ /* 0x000fe20000004100 */
[----:B------:R-:W-:Y:S01]  /*3950*/  F2FP.F16.F32.PACK_AB R15, RZ, R15 ;  /* 0x0000000fff0f723e */ /* 0x000fe200000000ff */
[----:B------:R-:W-:Y:S02]  /*3960*/  FMUL.FTZ R11, R12, R11 ;  /* 0x0000000b0c0b7220 */ /* 0x000fe40000410000 */
[----:B------:R-:W-:Y:S01]  /*3970*/  F2FP.F16.F32.PACK_AB R13, RZ, R13 ;  /* 0x0000000dff0d723e */ /* 0x000fe200000000ff */
[----:B------:R-:W-:Y:S01]  /*3980*/  FMUL.FTZ R8, R3, R8 ;  /* 0x0000000803087220 */ /* 0x000fe20000410000 */
[----:B------:R-:W-:Y:S01]  /*3990*/  HADD2.F32 R12, -RZ, R15.H0_H0 ;  /* 0x2000000fff0c7230 */ /* 0x000fe20000004100 */
[----:B------:R-:W-:Y:S02]  /*39a0*/  F2FP.F16.F32.PACK_AB R11, RZ, R11 ;  /* 0x0000000bff0b723e */ /* 0x000fe400000000ff */
[----:B------:R-:W-:-:S02]  /*39b0*/  HADD2.F32 R10, -RZ, R13.H0_H0 ;  /* 0x2000000dff0a7230 */ /* 0x000fc40000004100 */
[----:B------:R-:W-:Y:S01]  /*39c0*/  F2I.S8.NTZ R8, R8 ;  /* 0x0000000800087305 */ /* 0x000fe20000202100 */
[C---:B------:R-:W-:Y:S01]  /*39d0*/  FMUL.FTZ R12, R3.reuse, R12 ;  /* 0x0000000c030c7220 */ /* 0x040fe20000410000 */
[----:B------:R-:W-:Y:S02]  /*39e0*/  HADD2.F32 R14, -RZ, R11.H0_H0 ;  /* 0x2000000bff0e7230 */ /* 0x000fe40000004100 */
[----:B------:R-:W-:-:S03]  /*39f0*/  FMUL.FTZ R10, R3, R10 ;  /* 0x0000000a030a7220 */ /* 0x000fc60000410000 */
[----:B------:R-:W-:Y:S01]  /*3a00*/  FMUL.FTZ R14, R3, R14 ;  /* 0x0000000e030e7220 */ /* 0x000fe20000410000 */
[----:B------:R-:W0:Y:S08]  /*3a10*/  F2I.S8.NTZ R9, R10 ;  /* 0x0000000a00097305 */ /* 0x000e300000202100 */
        /* <DEDUP_REMOVED lines=9> */
[----:B------:R-:W-:Y:S05]  /*3ab0*/  @!P0 BRA `(.L_x_213) ;  /* 0xfffffff000c08947 */ /* 0x000fea000383ffff */
[----:B------:R-:W-:Y:S05]  /*3ac0*/  EXIT ;  /* 0x000000000000794d */ /* 0x000fea0003800000 */
.L_x_198:
        /* <DEDUP_REMOVED lines=14> */
.L_x_216:
[----:B------:R-:W-:-:S05]  /*3bb0*/  IADD3 R2, P0, PT, R0, UR4, RZ ;  /* 0x0000000400027c10 */ /* 0x000fca000ff1e0ff */
[----:B------:R-:W-:Y:S01]  /*3bc0*/  IMAD.X R5, RZ, RZ, UR7, P0 ;  /* 0x00000007ff057e24 */ /* 0x000fe200080e06ff */
[----:B------:R-:W-:-:S04]  /*3bd0*/  LEA R4, P0, R2, UR10, 0x1 ;  /* 0x0000000a02047c11 */ /* 0x000fc8000f8008ff */
[----:B------:R-:W-:-:S05]  /*3be0*/  LEA.HI.X R5, R2, UR11, R5, 0x1, P0 ;  /* 0x0000000b02057c11 */ /* 0x000fca00080f0c05 */
[----:B------:R-:W2:Y:S01]  /*3bf0*/  LDG.E.U16.CONSTANT R4, desc[UR12][R4.64] ;  /* 0x0000000c04047981 */ /* 0x000ea2000c1e9500 */
[----:B0-----:R-:W-:-:S05]  /*3c00*/  IMAD.IADD R0, R9, 0x1, R0 ;  /* 0x0000000109007824 */ /* 0x001fca00078e0200 */
[----:B------:R-:W-:Y:S01]  /*3c10*/  ISETP.GE.U32.AND P0, PT, R0, UR8, PT ;  /* 0x0000000800007c0c */ /* 0x000fe2000bf06070 */
[----:B--2---:R-:W-:-:S05]  /*3c20*/  HADD2.F32 R7, -RZ, R4.H0_H0 ;  /* 0x20000004ff077230 */ /* 0x004fca0000004100 */
[----:B------:R-:W-:-:S07]  /*3c30*/  FFMA.FTZ R6, R7, R7, R6 ;  /* 0x0000000707067223 */ /* 0x000fce0000010006 */
[----:B------:R-:W-:Y:S05]  /*3c40*/  @!P0 BRA `(.L_x_216) ;  /* 0xfffffffc00d88947 */ /* 0x000fea000383ffff */
.L_x_215:
[----:B------:R-:W-:Y:S05]  /*3c50*/  BSYNC.RECONVERGENT B0 ;  /* 0x0000000000007941 */ /* 0x000fea0003800200 */
.L_x_214:
        /* <DEDUP_REMOVED lines=73> */
.L_x_218:
        /* <DEDUP_REMOVED lines=105> */
.L_x_220:
[----:B------:R-:W-:Y:S01]  /*4780*/  I2FP.F32.S32 R4, UR8 ;  /* 0x0000000800047c45 */ /* 0x000fe20008201400 */
[----:B------:R-:W0:Y:S01]  /*4790*/  LDCU UR9, c[0x0][0x3a8] ;  /* 0x00007500ff0977ac */ /* 0x000e220008000800 */
[----:B------:R-:W-:-:S04]  /*47a0*/  PLOP3.LUT P0, PT, PT, PT, PT, 0x80, 0x8 ;  /* 0x000000000008781c */ /* 0x000fc80003f0f070 */
[----:B------:R-:W0:Y:S02]  /*47b0*/  MUFU.RCP R4, R4 ;  /* 0x0000000400047308 */ /* 0x000e240000001000 */
[----:B0-----:R-:W-:-:S06]  /*47c0*/  FFMA.FTZ R21, R4, R21, UR9 ;  /* 0x0000000904157e23 */ /* 0x001fcc0008010015 */
[----:B------:R-:W0:Y:S02]  /*47d0*/  MUFU.RSQ R21, R21 ;  /* 0x0000001500157308 */ /* 0x000e240000001400 */
[----:B0-----:R2:W-:Y:S02]  /*47e0*/  STS [R20+0x29c], R21 ;  /* 0x00029c1514007388 */ /* 0x0015e40000000800 */
.L_x_219:
[----:B------:R-:W-:Y:S05]  /*47f0*/  BSYNC.RECONVERGENT B0 ;  /* 0x0000000000007941 */ /* 0x000fea0003800200 */
.L_x_217:
        /* <DEDUP_REMOVED lines=14> */
.L_x_223:
        /* <DEDUP_REMOVED lines=9> */
[----:B---3--:R-:W-:-:S05]  /*4970*/  HADD2.F32 R16, -RZ, R12.H0_H0 ;  /* 0x2000000cff107230 */ /* 0x008fca0000004100 */
[----:B----4-:R-:W-:Y:S01]  /*4980*/  FMUL.FTZ R16, R5, R16 ;  /* 0x0000001005107220 */ /* 0x010fe20000410000 */
[----:B-----5:R-:W-:-:S04]  /*4990*/  HADD2.F32 R17, -RZ, R10.H0_H0 ;  /* 0x2000000aff117230 */ /* 0x020fc80000004100 */
[----:B------:R-:W-:-:S05]  /*49a0*/  F2FP.F16.F32.PACK_AB R16, RZ, R16 ;  /* 0x00000010ff10723e */ /* 0x000fca00000000ff */
[----:B------:R-:W-:-:S05]  /*49b0*/  HADD2.F32 R16, -RZ, R16.H0_H0 ;  /* 0x20000010ff107230 */ /* 0x000fca0000004100 */
[----:B------:R-:W-:-:S05]  /*49c0*/  FMUL.FTZ R16, R16, R17 ;  /* 0x0000001110107220 */ /* 0x000fca0000410000 */
[----:B------:R-:W-:-:S05]  /*49d0*/  F2FP.F16.F32.PACK_AB R16, RZ, R16 ;  /* 0x00000010ff10723e */ /* 0x000fca00000000ff */
[----:B------:R-:W-:-:S05]  /*49e0*/  HADD2.F32 R13, -RZ, R16.H0_H0 ;  /* 0x20000010ff0d7230 */ /* 0x000fca0000004100 */
[----:B------:R-:W-:Y:S01]  /*49f0*/  FMNMX.FTZ R14, |R13|, R14, !PT ;  /* 0x0000000e0d0e7209 */ /* 0x000fe20007810200 */
[----:B------:R-:W-:Y:S06]  /*4a00*/  @!P3 BRA `(.L_x_223) ;  /* 0xfffffffc00b4b947 */ /* 0x000fec000383ffff */
.L_x_222:
[----:B------:R-:W-:Y:S05]  /*4a10*/  BSYNC.RECONVERGENT B0 ;  /* 0x0000000000007941 */ /* 0x000fea0003800200 */
.L_x_221:
        /* <DEDUP_REMOVED lines=105> */
.L_x_225:
        /* <DEDUP_REMOVED lines=141> */
.L_x_227:
        /* <DEDUP_REMOVED lines=15> */
.L_x_226:
[----:B------:R-:W-:Y:S05]  /*5a70*/  BSYNC.RECONVERGENT B0 ;  /* 0x0000000000007941 */ /* 0x000fea0003800200 */
.L_x_224:
        /* <DEDUP_REMOVED lines=12> */
.L_x_228:
[----:B0-----:R-:W-:-:S05]  /*5b40*/  IADD3 R4, P0, PT, R3, UR4, RZ ;  /* 0x0000000403047c10 */ /* 0x001fca000ff1e0ff */
[----:B---3--:R-:W-:Y:S01]  /*5b50*/  IMAD.X R11, RZ, RZ, UR7, P0 ;  /* 0x00000007ff0b7e24 */ /* 0x008fe200080e06ff */
[----:B------:R-:W-:-:S04]  /*5b60*/  LEA R12, P0, R4, UR14, 0x1 ;  /* 0x0000000e040c7c11 */ /* 0x000fc8000f8008ff */
[----:B------:R-:W-:-:S05]  /*5b70*/  LEA.HI.X R13, R4, UR15, R11, 0x1, P0 ;  /* 0x0000000f040d7c11 */ /* 0x000fca00080f0c0b */
[----:B------:R-:W3:Y:S01]  /*5b80*/  LDG.E.U16.CONSTANT R12, desc[UR12][R12.64] ;  /* 0x0000000c0c0c7981 */ /* 0x000ee2000c1e9500 */
[----:B-1----:R-:W-:-:S06]  /*5b90*/  IMAD.WIDE.U32 R10, R3, 0x2, R6 ;  /* 0x00000002030a7825 */ /* 0x002fcc00078e0006 */
[----:B------:R-:W5:Y:S01]  /*5ba0*/  LDG.E.U16.CONSTANT R10, desc[UR12][R10.64] ;  /* 0x0000000c0a0a7981 */ /* 0x000f62000c1e9500 */
[----:B---3--:R-:W-:-:S05]  /*5bb0*/  HADD2.F32 R4, -RZ, R12.H0_H0 ;  /* 0x2000000cff047230 */ /* 0x008fca0000004100 */
[----:B----4-:R-:W-:Y:S01]  /*5bc0*/  FMUL.FTZ R4, R5, R4 ;  /* 0x0000000405047220 */ /* 0x010fe20000410000 */
[----:B-----5:R-:W-:Y:S01]  /*5bd0*/  HADD2.F32 R15, -RZ, R10.H0_H0 ;  /* 0x2000000aff0f7230 */ /* 0x020fe20000004100 */
[--C-:B------:R-:W-:Y:S01]  /*5be0*/  IADD3 R10, P0, P1, R8, UR10, R3.reuse ;  /* 0x0000000a080a7c10 */ /* 0x100fe2000f91e003 */
[----:B------:R-:W-:Y:S02]  /*5bf0*/  IMAD.IADD R3, R0, 0x1, R3 ;  /* 0x0000000100037824 */ /* 0x000fe400078e0203 */
[----:B------:R-:W-:Y:S02]  /*5c00*/  F2FP.F16.F32.PACK_AB R4, RZ, R4 ;  /* 0x00000004ff04723e */ /* 0x000fe400000000ff */
[----:B------:R-:W-:Y:S02]  /*5c10*/  IADD3.X R11, PT, PT, R9, UR6, RZ, P0, P1 ;  /* 0x00000006090b7c10 */ /* 0x000fe400087e24ff */
[----:B------:R-:W-:Y:S01]  /*5c20*/  ISETP.GE.U32.AND P0, PT, R3, UR8, PT ;  /* 0x0000000803007c0c */ /* 0x000fe2000bf06070 */
[----:B------:R-:W-:-:S05]  /*5c30*/  HADD2.F32 R4, -RZ, R4.H0_H0 ;  /* 0x20000004ff047230 */ /* 0x000fca0000004100 */
[----:B------:R-:W-:-:S05]  /*5c40*/  FMUL.FTZ R4, R4, R15 ;  /* 0x0000000f04047220 */ /* 0x000fca0000410000 */
[----:B------:R-:W-:-:S05]  /*5c50*/  F2FP.F16.F32.PACK_AB R4, RZ, R4 ;  /* 0x00000004ff04723e */ /* 0x000fca00000000ff */
[----:B------:R-:W-:-:S05]  /*5c60*/  HADD2.F32 R15, -RZ, R4.H0_H0 ;  /* 0x20000004ff0f7230 */ /* 0x000fca0000004100 */
[----:B------:R-:W-:-:S06]  /*5c70*/  FMUL.FTZ R15, R2, R15 ;  /* 0x0000000f020f7220 */ /* 0x000fcc0000410000 */
[----:B------:R-:W0:Y:S02]  /*5c80*/  F2I.S8.NTZ R15, R15 ;  /* 0x0000000f000f7305 */ /* 0x000e240000202100 */
[----:B0-----:R3:W-:Y:S01]  /*5c90*/  STG.E.U8 desc[UR12][R10.64], R15 ;  /* 0x0000000f0a007986 */ /* 0x0017e2000c10110c */
[----:B------:R-:W-:Y:S05]  /*5ca0*/  @!P0 BRA `(.L_x_228) ;  /* 0xfffffffc00a48947 */ /* 0x000fea000383ffff */
[----:B------:R-:W-:Y:S05]  /*5cb0*/  EXIT ;  /* 0x000000000000794d */ /* 0x000fea0003800000 */
.L_x_229:
        /* <DEDUP_REMOVED lines=12> */
.L_x_2975:


//--------------------- .text._ZN4vllm39rms_norm_dynamic_per_token_quant_kernelIN3c104HalfENS1_13Float8_e4m3fnELb0EEEvPT0_PfPKT_S9_PKffiiPS7_ --------------------------
	.section	.text._ZN4vllm39rms_norm_dynamic_per_token_quant_kernelIN3c104HalfENS1_13Float8_e4m3fnELb0EEEvPT0_PfPKT_S9_PKffiiPS7_,"ax",@progbits
	.align	128
        .global         _ZN4vllm39rms_norm_dynamic_per_token_quant_kernelIN3c104HalfENS1_13Float8_e4m3fnELb0EEEvPT0_PfPKT_S9_PKffiiPS7_
        .type           _ZN4vllm39rms_norm_dynamic_per_token_quant_kernelIN3c104HalfENS1_13Float8_e4m3fnELb0EEEvPT0_PfPKT_S9_PKffiiPS7_,@function
        .size           _ZN4vllm39rms_norm_dynamic_per_token_quant_kernelIN3c104HalfENS1_13Float8_e4m3fnELb0EEEvPT0_PfPKT_S9_PKffiiPS7_,(.L_x_2976 - _ZN4vllm39rms_norm_dynamic_per_token_quant_kernelIN3c104HalfENS1_13Float8_e4m3fnELb0EEEvPT0_PfPKT_S9_PKffiiPS7_)
        .other          _ZN4vllm39rms_norm_dynamic_per_token_quant_kernelIN3c104HalfENS1_13Float8_e4m3fnELb0EEEvPT0_PfPKT_S9_PKffiiPS7_,@"STO_CUDA_ENTRY STV_DEFAULT"
_ZN4vllm39rms_norm_dynamic_per_token_quant_kernelIN3c104HalfENS1_13Float8_e4m3fnELb0EEEvPT0_PfPKT_S9_PKffiiPS7_:
.text._ZN4vllm39rms_norm_dynamic_per_token_quant_kernelIN3c104HalfENS1_13Float8_e4m3fnELb0EEEvPT0_PfPKT_S9_PKffiiPS7_:
        /* <DEDUP_REMOVED lines=25> */
.L_x_233:
        /* <DEDUP_REMOVED lines=52> */
.L_x_232:
[----:B------:R-:W-:Y:S05]  /*04d0*/  BSYNC.RECONVERGENT B0 ;  /* 0x0000000000007941 */ /* 0x000fea0003800200 */
.L_x_231:
        /* <DEDUP_REMOVED lines=72> */
.L_x_235:
        /* <DEDUP_REMOVED lines=104> */
.L_x_237:
[----:B------:R-:W0:Y:S01]  /*0fe0*/  LDCU.64 UR4, c[0x0][0x3a8] ;  /* 0x00007500ff0477ac */ /* 0x000e220008000a00 */
[----:B------:R-:W-:Y:S02]  /*0ff0*/  PLOP3.LUT P0, PT, PT, PT, PT, 0x80, 0x8 ;  /* 0x000000000008781c */ /* 0x000fe40003f0f070 */
[----:B0-----:R-:W-:-:S06]  /*1000*/  I2FP.F32.S32 R3, UR5 ;  /* 0x0000000500037c45 */ /* 0x001fcc0008201400 */
[----:B------:R-:W0:Y:S02]  /*1010*/  MUFU.RCP R3, R3 ;  /* 0x0000000300037308 */ /* 0x000e240000001000 */
[----:B0-----:R-:W-:-:S06]  /*1020*/  FFMA.FTZ R16, R3, R16, UR4 ;  /* 0x0000000403107e23 */ /* 0x001fcc0008010010 */
[----:B------:R-:W0:Y:S02]  /*1030*/  MUFU.RSQ R5, R16 ;  /* 0x0000001000057308 */ /* 0x000e240000001400 */
[----:B0-----:R0:W-:Y:S02]  /*1040*/  STS [R2+0x1f4], R5 ;  /* 0x0001f40502007388 */ /* 0x0011e40000000800 */
.L_x_236:
[----:B------:R-:W-:Y:S05]  /*1050*/  BSYNC.RECONVERGENT B0 ;  /* 0x0000000000007941 */ /* 0x000fea0003800200 */
.L_x_234:
        /* <DEDUP_REMOVED lines=12> */
.L_x_240:
        /* <DEDUP_REMOVED lines=164> */
.L_x_239:
[----:B------:R-:W-:Y:S05]  /*1b60*/  BSYNC.RECONVERGENT B0 ;  /* 0x0000000000007941 */ /* 0x000fea0003800200 */
.L_x_238:
        /* <DEDUP_REMOVED lines=111> */
.L_x_242:
        /* <DEDUP_REMOVED lines=147> */
.L_x_244:
        /* <DEDUP_REMOVED lines=15> */
.L_x_243:
[----:B------:R-:W-:Y:S05]  /*2c80*/  BSYNC.RECONVERGENT B0 ;  /* 0x0000000000007941 */ /* 0x000fea0003800200 */
.L_x_241:
        /* <DEDUP_REMOVED lines=15> */
[----:B------:R-:W0:Y:S01]  /*2d80*/  LDS R8, [UR8+0xa4] ;  /* 0x0000a408ff087984 */ /* 0x000e220008000800 */
[----:B-12---:R-:W1:Y:S01]  /*2d90*/  LDC.64 R4, c[0x0][0x398] ;  /* 0x0000e600ff047b82 */ /* 0x006e620000000a00 */
[----:B------:R-:W-:Y:S01]  /*2da0*/  IMAD.MOV.U32 R6, RZ, RZ, R10 ;  /* 0x000000ffff067224 */ /* 0x000fe200078e000a */
[----:B0-----:R0:W2:Y:S06]  /*2db0*/  MUFU.RCP R3, R8 ;  /* 0x0000000800037308 */ /* 0x0010ac0000001000 */
.L_x_277:
[----:B---3--:R-:W-:-:S06]  /*2dc0*/  IMAD.WIDE.U32 R10, R17, 0x8, R18 ;  /* 0x00000008110a7825 */ /* 0x008fcc00078e0012 */
[----:B------:R-:W3:Y:S01]  /*2dd0*/  LDG.E.64.CONSTANT R10, desc[UR12][R10.64] ;  /* 0x0000000c0a0a7981 */ /* 0x000ee2000c1e9b00 */
[----:B-1----:R-:W-:-:S06]  /*2de0*/  IMAD.WIDE.U32 R12, R17, 0x8, R4 ;  /* 0x00000008110c7825 */ /* 0x002fcc00078e0004 */
[----:B------:R-:W4:Y:S01]  /*2df0*/  LDG.E.64.CONSTANT R12, desc[UR12][R12.64] ;  /* 0x0000000c0c0c7981 */ /* 0x000f22000c1e9b00 */
[----:B------:R-:W-:Y:S01]  /*2e00*/  BSSY.RECONVERGENT B0, `(.L_x_245) ;  /* 0x000003f000007945 */ /* 0x000fe20003800200 */
[--C-:B---3--:R-:W-:Y:S02]  /*2e10*/  HADD2.F32 R9, -RZ, R10.reuse.H0_H0 ;  /* 0x2000000aff097230 */ /* 0x108fe40000004100 */
[----:B------:R-:W-:Y:S02]  /*2e20*/  HADD2.F32 R15, -RZ, R10.H1_H1 ;  /* 0x3000000aff0f7230 */ /* 0x000fe40000004100 */
[--C-:B------:R-:W-:Y:S02]  /*2e30*/  HADD2.F32 R23, -RZ, R11.reuse.H1_H1 ;  /* 0x3000000bff177230 */ /* 0x100fe40000004100 */
[C---:B------:R-:W-:Y:S01]  /*2e40*/  FMUL.FTZ R9, R2.reuse, R9 ;  /* 0x0000000902097220 */ /* 0x040fe20000410000 */
[----:B------:R-:W-:Y:S02]  /*2e50*/  HADD2.F32 R21, -RZ, R11.H0_H0 ;  /* 0x2000000bff157230 */ /* 0x000fe40000004100 */
[----:B------:R-:W-:Y:S01]  /*2e60*/  FMUL.FTZ R11, R2, R15 ;  /* 0x0000000f020b7220 */ /* 0x000fe20000410000 */
[----:B----4-:R-:W-:-:S02]  /*2e70*/  HADD2.F32 R14, -RZ, R12.H0_H0 ;  /* 0x2000000cff0e7230 */ /* 0x010fc40000004100 */
[----:B------:R-:W-:Y:S01]  /*2e80*/  FMUL.FTZ R15, R2, R23 ;  /* 0x00000017020f7220 */ /* 0x000fe20000410000 */
[----:B------:R-:W-:Y:S01]  /*2e90*/  F2FP.F16.F32.PACK_AB R9, RZ, R9 ;  /* 0x00000009ff09723e */ /* 0x000fe200000000ff */
[----:B------:R-:W-:Y:S01]  /*2ea0*/  HADD2.F32 R12, -RZ, R12.H1_H1 ;  /* 0x3000000cff0c7230 */ /* 0x000fe20000004100 */
[----:B------:R-:W-:Y:S02]  /*2eb0*/  F2FP.F16.F32.PACK_AB R11, RZ, R11 ;  /* 0x0000000bff0b723e */ /* 0x000fe400000000ff */
[----:B------:R-:W-:Y:S01]  /*2ec0*/  F2FP.F16.F32.PACK_AB R15, RZ, R15 ;  /* 0x0000000fff0f723e */ /* 0x000fe200000000ff */
[----:B------:R-:W-:Y:S02]  /*2ed0*/  HADD2.F32 R9, -RZ, R9.H0_H0 ;  /* 0x20000009ff097230 */ /* 0x000fe40000004100 */
[----:B------:R-:W-:-:S03]  /*2ee0*/  HADD2.F32 R11, -RZ, R11.H0_H0 ;  /* 0x2000000bff0b7230 */ /* 0x000fc60000004100 */
[----:B------:R-:W-:Y:S01]  /*2ef0*/  FMUL.FTZ R9, R9, R14 ;  /* 0x0000000e09097220 */ /* 0x000fe20000410000 */
[----:B------:R-:W-:Y:S01]  /*2f00*/  FMUL.FTZ R14, R2, R21 ;  /* 0x00000015020e7220 */ /* 0x000fe20000410000 */
[----:B------:R-:W-:-:S03]  /*2f10*/  FMUL.FTZ R11, R11, R12 ;  /* 0x0000000c0b0b7220 */ /* 0x000fc60000410000 */
[----:B------:R-:W-:Y:S02]  /*2f20*/  F2FP.F16.F32.PACK_AB R9, RZ, R9 ;  /* 0x00000009ff09723e */ /* 0x000fe400000000ff */
[----:B------:R-:W-:Y:S02]  /*2f30*/  F2FP.F16.F32.PACK_AB R14, RZ, R14 ;  /* 0x0000000eff0e723e */ /* 0x000fe400000000ff */
[----:B------:R-:W-:Y:S01]  /*2f40*/  F2FP.F16.F32.PACK_AB R11, RZ, R11 ;  /* 0x0000000bff0b723e */ /* 0x000fe200000000ff */
[----:B------:R-:W-:Y:S02]  /*2f50*/  HADD2.F32 R10, -RZ, R9.H0_H0 ;  /* 0x20000009ff0a7230 */ /* 0x000fe40000004100 */
[----:B------:R-:W-:-:S03]  /*2f60*/  HADD2.F32 R14, -RZ, R14.H0_H0 ;  /* 0x2000000eff0e7230 */ /* 0x000fc60000004100 */
[----:B--2---:R-:W-:Y:S01]  /*2f70*/  FMUL.FTZ R9, R10, R3 ;  /* 0x000000030a097220 */ /* 0x004fe20000410000 */
[----:B------:R-:W-:Y:S01]  /*2f80*/  HADD2.F32 R10, -RZ, R15.H0_H0 ;  /* 0x2000000fff0a7230 */ /* 0x000fe20000004100 */
[----:B------:R-:W1:Y:S01]  /*2f90*/  MUFU.RCP R3, R8 ;  /* 0x0000000800037308 */ /* 0x000e620000001000 */
[--C-:B------:R-:W-:Y:S02]  /*2fa0*/  HADD2.F32 R15, -RZ, R13.reuse.H0_H0 ;  /* 0x2000000dff0f7230 */ /* 0x100fe40000004100 */
[----:B------:R-:W-:Y:S01]  /*2fb0*/  HADD2.F32 R13, -RZ, R13.H1_H1 ;  /* 0x3000000dff0d7230 */ /* 0x000fe20000004100 */
[----:B------:R-:W-:Y:S02]  /*2fc0*/  FMNMX.FTZ R9, R9, 448, PT ;  /* 0x43e0000009097809 */ /* 0x000fe40003810000 */
[----:B------:R-:W-:Y:S02]  /*2fd0*/  FMUL.FTZ R14, R14, R15 ;  /* 0x0000000f0e0e7220 */ /* 0x000fe40000410000 */
[----:B------:R-:W-:Y:S01]  /*2fe0*/  FMUL.FTZ R10, R10, R13 ;  /* 0x0000000d0a0a7220 */ /* 0x000fe20000410000 */
[----:B------:R-:W-:-:S02]  /*2ff0*/  FMNMX.FTZ R20, R9, -448, !PT ;  /* 0xc3e0000009147809 */ /* 0x000fc40007810000 */
[----:B------:R-:W-:Y:S02]  /*3000*/  F2FP.F16.F32.PACK_AB R14, RZ, R14 ;  /* 0x0000000eff0e723e */ /* 0x000fe400000000ff */
[----:B------:R-:W-:Y:S01]  /*3010*/  F2FP.F16.F32.PACK_AB R12, RZ, R10 ;  /* 0x0000000aff0c723e */ /* 0x000fe200000000ff */
[----:B------:R-:W-:Y:S01]  /*3020*/  HADD2.F32 R10, -RZ, R11.H0_H0 ;  /* 0x2000000bff0a7230 */ /* 0x000fe20000004100 */
[----:B------:R-:W-:Y:S01]  /*3030*/  LOP3.LUT R22, R20, 0x7fffffff, RZ, 0xc0, !PT ;  /* 0x7fffffff14167812 */ /* 0x000fe200078ec0ff */
[----:B------:R-:W-:Y:S02]  /*3040*/  HADD2.F32 R14, -RZ, R14.H0_H0 ;  /* 0x2000000eff0e7230 */ /* 0x000fe40000004100 */
[----:B------:R-:W-:Y:S02]  /*3050*/  HADD2.F32 R12, -RZ, R12.H0_H0 ;  /* 0x2000000cff0c7230 */ /* 0x000fe40000004100 */
[-C--:B-1----:R-:W-:Y:S01]  /*3060*/  FMUL.FTZ R10, R10, R3.reuse ;  /* 0x000000030a0a7220 */ /* 0x082fe20000410000 */
[----:B------:R-:W-:Y:S01]  /*3070*/  ISETP.GT.U32.AND P1, PT, R22, 0x43efffff, PT ;  /* 0x43efffff1600780c */ /* 0x000fe20003f24070 */
[-C--:B------:R-:W-:Y:S01]  /*3080*/  FMUL.FTZ R14, R14, R3.reuse ;  /* 0x000000030e0e7220 */ /* 0x080fe20000410000 */
[----:B------:R-:W-:-:S02]  /*3090*/  FMUL.FTZ R12, R12, R3 ;  /* 0x000000030c0c7220 */ /* 0x000fc40000410000 */
[----:B------:R-:W-:Y:S02]  /*30a0*/  FMNMX.FTZ R10, R10, 448, PT ;  /* 0x43e000000a0a7809 */ /* 0x000fe40003810000 */
[----:B------:R-:W-:Y:S02]  /*30b0*/  FMNMX.FTZ R14, R14, 448, PT ;  /* 0x43e000000e0e7809 */ /* 0x000fe40003810000 */
[----:B------:R-:W-:Y:S02]  /*30c0*/  FMNMX.FTZ R11, R12, 448, PT ;  /* 0x43e000000c0b7809 */ /* 0x000fe40003810000 */
[----:B------:R-:W-:Y:S02]  /*30d0*/  FMNMX.FTZ R12, R10, -448, !PT ;  /* 0xc3e000000a0c7809 */ /* 0x000fe40007810000 */
[----:B------:R-:W-:Y:S02]  /*30e0*/  FMNMX.FTZ R10, R14, -448, !PT ;  /* 0xc3e000000e0a7809 */ /* 0x000fe40007810000 */
[----:B------:R-:W-:Y:S01]  /*30f0*/  FMNMX.FTZ R9, R11, -448, !PT ;  /* 0xc3e000000b097809 */ /* 0x000fe20007810000 */
[----:B------:R-:W-:Y:S01]  /*3100*/  IMAD.MOV.U32 R11, RZ, RZ, 0x7f ;  /* 0x0000007fff0b7424 */ /* 0x000fe200078e00ff */
[----:B------:R-:W-:-:S02]  /*3110*/  LOP3.LUT R21, R12, 0x7fffffff, RZ, 0xc0, !PT ;  /* 0x7fffffff0c157812 */ /* 0x000fc400078ec0ff */
[----:B------:R-:W-:Y:S02]  /*3120*/  LOP3.LUT R16, R10, 0x7fffffff, RZ, 0xc0, !PT ;  /* 0x7fffffff0a107812 */ /* 0x000fe400078ec0ff */
[----:B------:R-:W-:Y:S02]  /*3130*/  LOP3.LUT R15, R9, 0x7fffffff, RZ, 0xc0, !PT ;  /* 0x7fffffff090f7812 */ /* 0x000fe400078ec0ff */
[----:B------:R-:W-:Y:S02]  /*3140*/  ISETP.GT.U32.AND P2, PT, R21, 0x43efffff, PT ;  /* 0x43efffff1500780c */ /* 0x000fe40003f44070 */
[----:B------:R-:W-:Y:S02]  /*3150*/  ISETP.GT.U32.AND P3, PT, R16, 0x43efffff, PT ;  /* 0x43efffff1000780c */ /* 0x000fe40003f64070 */
[----:B------:R-:W-:Y:S02]  /*3160*/  ISETP.GT.U32.AND P0, PT, R15, 0x43efffff, PT ;  /* 0x43efffff0f00780c */ /* 0x000fe40003f04070 */
[----:B------:R-:W-:Y:S01]  /*3170*/  SHF.R.U32.HI R14, RZ, 0x18, R20 ;  /* 0x00000018ff0e7819 */ /* 0x000fe20000011614 */
[----:B------:R-:W-:Y:S10]  /*3180*/  @P1 BRA `(.L_x_246) ;  /* 0x0000000000181947 */ /* 0x000ff40003800000 */
[----:B------:R-:W-:-:S13]  /*3190*/  ISETP.GT.U32.AND P1, PT, R22, 0x3c7fffff, PT ;  /* 0x3c7fffff1600780c */ /* 0x000fda0003f24070 */
[----:B------:R-:W-:-:S04]  /*31a0*/  @P1 SHF.R.U32.HI R11, RZ, 0x14, R20 ;  /* 0x00000014ff0b1819 */ /* 0x000fc80000011614 */
[----:B------:R-:W-:Y:S01]  /*31b0*/  @P1 LOP3.LUT R13, R11, 0x1, RZ, 0xc0, !PT ;  /* 0x000000010b0d1812 */ /* 0x000fe200078ec0ff */
[----:B------:R-:W-:-:S03]  /*31c0*/  @!P1 FADD.FTZ R11, R22, 16384 ;  /* 0x46800000160b9421 */ /* 0x000fc60000010000 */
[----:B------:R-:W-:-:S04]  /*31d0*/  @P1 IADD3 R13, PT, PT, R20, 0x407ffff, R13 ;  /* 0x0407ffff140d1810 */ /* 0x000fc80007ffe00d */
[----:B------:R-:W-:-:S07]  /*31e0*/  @P1 SHF.R.U32.HI R11, RZ, 0x14, R13 ;  /* 0x00000014ff0b1819 */ /* 0x000fce000001160d */
.L_x_246:
[----:B------:R-:W-:Y:S05]  /*31f0*/  BSYNC.RECONVERGENT B0 ;  /* 0x0000000000007941 */ /* 0x000fea0003800200 */
.L_x_245:
        /* <DEDUP_REMOVED lines=11> */
.L_x_248:
[----:B------:R-:W-:Y:S05]  /*32b0*/  BSYNC.RECONVERGENT B0 ;  /* 0x0000000000007941 */ /* 0x000fea0003800200 */
.L_x_247:
        /* <DEDUP_REMOVED lines=11> */
.L_x_250:
[----:B------:R-:W-:Y:S05]  /*3370*/  BSYNC.RECONVERGENT B0 ;  /* 0x0000000000007941 */ /* 0x000fea0003800200 */
.L_x_249:
        /* <DEDUP_REMOVED lines=11> */
.L_x_252:
[----:B------:R-:W-:Y:S05]  /*3430*/  BSYNC.RECONVERGENT B0 ;  /* 0x0000000000007941 */ /* 0x000fea0003800200 */
.L_x_251:
        /* <DEDUP_REMOVED lines=14> */
[--C-:B--2---:R-:W-:Y:S02]  /*3520*/  HADD2.F32 R15, -RZ, R12.reuse.H0_H0 ;  /* 0x2000000cff0f7230 */ /* 0x104fe40000004100 */
[----:B------:R-:W-:Y:S02]  /*3530*/  HADD2.F32 R17, -RZ, R12.H1_H1 ;  /* 0x3000000cff117230 */ /* 0x000fe40000004100 */
[--C-:B------:R-:W-:Y:S02]  /*3540*/  HADD2.F32 R23, -RZ, R13.reuse.H1_H1 ;  /* 0x3000000dff177230 */ /* 0x100fe40000004100 */
[C---:B------:R-:W-:Y:S01]  /*3550*/  FMUL.FTZ R15, R2.reuse, R15 ;  /* 0x0000000f020f7220 */ /* 0x040fe20000410000 */
[----:B------:R-:W-:Y:S02]  /*3560*/  HADD2.F32 R21, -RZ, R13.H0_H0 ;  /* 0x2000000dff157230 */ /* 0x000fe40000004100 */
[----:B------:R-:W-:Y:S01]  /*3570*/  FMUL.FTZ R14, R2, R17 ;  /* 0x00000011020e7220 */ /* 0x000fe20000410000 */
[----:B---3--:R-:W-:-:S02]  /*3580*/  HADD2.F32 R12, -RZ, R10.H0_H0 ;  /* 0x2000000aff0c7230 */ /* 0x008fc40000004100 */
[C---:B------:R-:W-:Y:S01]  /*3590*/  FMUL.FTZ R17, R2.reuse, R23 ;  /* 0x0000001702117220 */ /* 0x040fe20000410000 */
[----:B------:R-:W-:Y:S01]  /*35a0*/  F2FP.F16.F32.PACK_AB R15, RZ, R15 ;  /* 0x0000000fff0f723e */ /* 0x000fe200000000ff */
[----:B------:R-:W-:Y:S01]  /*35b0*/  HADD2.F32 R13, -RZ, R10.H1_H1 ;  /* 0x3000000aff0d7230 */ /* 0x000fe20000004100 */
[----:B------:R-:W-:Y:S01]  /*35c0*/  F2FP.F16.F32.PACK_AB R14, RZ, R14 ;  /* 0x0000000eff0e723e */ /* 0x000fe200000000ff */
[----:B------:R-:W-:Y:S01]  /*35d0*/  FMUL.FTZ R16, R2, R21 ;  /* 0x0000001502107220 */ /* 0x000fe20000410000 */
[----:B------:R-:W-:Y:S01]  /*35e0*/  F2FP.F16.F32.PACK_AB R17, RZ, R17 ;  /* 0x00000011ff11723e */ /* 0x000fe200000000ff */
[----:B------:R-:W-:Y:S02]  /*35f0*/  HADD2.F32 R15, -RZ, R15.H0_H0 ;  /* 0x2000000fff0f7230 */ /* 0x000fe40000004100 */
[----:B------:R-:W-:Y:S01]  /*3600*/  HADD2.F32 R14, -RZ, R14.H0_H0 ;  /* 0x2000000eff0e7230 */ /* 0x000fe20000004100 */
[----:B------:R-:W-:Y:S01]  /*3610*/  F2FP.F16.F32.PACK_AB R16, RZ, R16 ;  /* 0x00000010ff10723e */ /* 0x000fe200000000ff */
[----:B------:R-:W-:-:S02]  /*3620*/  HADD2.F32 R20, -RZ, R17.H0_H0 ;  /* 0x20000011ff147230 */ /* 0x000fc40000004100 */
[----:B------:R-:W-:Y:S01]  /*3630*/  FMUL.FTZ R12, R15, R12 ;  /* 0x0000000c0f0c7220 */ /* 0x000fe20000410000 */
[--C-:B------:R-:W-:Y:S02]  /*3640*/  HADD2.F32 R17, -RZ, R11.reuse.H0_H0 ;  /* 0x2000000bff117230 */ /* 0x100fe40000004100 */
[----:B------:R-:W-:Y:S01]  /*3650*/  FMUL.FTZ R13, R14, R13 ;  /* 0x0000000d0e0d7220 */ /* 0x000fe20000410000 */
[----:B------:R-:W-:Y:S01]  /*3660*/  HADD2.F32 R11, -RZ, R11.H1_H1 ;  /* 0x3000000bff0b7230 */ /* 0x000fe20000004100 */
[----:B------:R-:W-:Y:S01]  /*3670*/  F2FP.F16.F32.PACK_AB R12, RZ, R12 ;  /* 0x0000000cff0c723e */ /* 0x000fe200000000ff */
[----:B------:R-:W-:Y:S02]  /*3680*/  HADD2.F32 R16, -RZ, R16.H0_H0 ;  /* 0x20000010ff107230 */ /* 0x000fe40000004100 */
[----:B------:R-:W-:Y:S01]  /*3690*/  F2FP.F16.F32.PACK_AB R13, RZ, R13 ;  /* 0x0000000dff0d723e */ /* 0x000fe200000000ff */
[----:B------:R-:W-:Y:S01]  /*36a0*/  FMUL.FTZ R11, R20, R11 ;  /* 0x0000000b140b7220 */ /* 0x000fe20000410000 */
[----:B------:R-:W-:-:S02]  /*36b0*/  HADD2.F32 R12, -RZ, R12.H0_H0 ;  /* 0x2000000cff0c7230 */ /* 0x000fc40000004100 */
[----:B------:R-:W-:Y:S01]  /*36c0*/  FMUL.FTZ R16, R16, R17 ;  /* 0x0000001110107220 */ /* 0x000fe20000410000 */
[----:B------:R-:W-:Y:S01]  /*36d0*/  HADD2.F32 R10, -RZ, R13.H0_H0 ;  /* 0x2000000dff0a7230 */ /* 0x000fe20000004100 */
[----:B------:R-:W-:Y:S01]  /*36e0*/  F2FP.F16.F32.PACK_AB R11, RZ, R11 ;  /* 0x0000000bff0b723e */ /* 0x000fe200000000ff */
[-C--:B------:R-:W-:Y:S02]  /*36f0*/  FMUL.FTZ R12, R12, R3.reuse ;  /* 0x000000030c0c7220 */ /* 0x080fe40000410000 */
[----:B------:R-:W-:Y:S01]  /*3700*/  F2FP.F16.F32.PACK_AB R16, RZ, R16 ;  /* 0x00000010ff10723e */ /* 0x000fe200000000ff */
[-C--:B------:R-:W-:Y:S01]  /*3710*/  FMUL.FTZ R10, R10, R3.reuse ;  /* 0x000000030a0a7220 */ /* 0x080fe20000410000 */
[----:B------:R-:W-:Y:S01]  /*3720*/  HADD2.F32 R14, -RZ, R11.H0_H0 ;  /* 0x2000000bff0e7230 */ /* 0x000fe20000004100 */
[----:B------:R-:W-:Y:S02]  /*3730*/  FMNMX.FTZ R12, R12, 448, PT ;  /* 0x43e000000c0c7809 */ /* 0x000fe40003810000 */
[----:B------:R-:W-:Y:S01]  /*3740*/  HADD2.F32 R16, -RZ, R16.H0_H0 ;  /* 0x20000010ff107230 */ /* 0x000fe20000004100 */
[----:B------:R-:W-:Y:S01]  /*3750*/  FMNMX.FTZ R10, R10, 448, PT ;  /* 0x43e000000a0a7809 */ /* 0x000fe20003810000 */
[-C--:B------:R-:W-:Y:S01]  /*3760*/  FMUL.FTZ R14, R14, R3.reuse ;  /* 0x000000030e0e7220 */ /* 0x080fe20000410000 */
[----:B------:R-:W-:Y:S01]  /*3770*/  FMNMX.FTZ R21, R12, -448, !PT ;  /* 0xc3e000000c157809 */ /* 0x000fe20007810000 */
[----:B------:R-:W-:Y:S01]  /*3780*/  IMAD.MOV.U32 R12, RZ, RZ, 0x7f ;  /* 0x0000007fff0c7424 */ /* 0x000fe200078e00ff */
[----:B------:R-:W-:Y:S01]  /*3790*/  FMNMX.FTZ R13, R10, -448, !PT ;  /* 0xc3e000000a0d7809 */ /* 0x000fe20007810000 */
[----:B------:R-:W-:Y:S01]  /*37a0*/  FMUL.FTZ R16, R16, R3 ;  /* 0x0000000310107220 */ /* 0x000fe20000410000 */
[----:B------:R-:W-:-:S02]  /*37b0*/  FMNMX.FTZ R14, R14, 448, PT ;  /* 0x43e000000e0e7809 */ /* 0x000fc40003810000 */
[----:B------:R-:W-:Y:S02]  /*37c0*/  LOP3.LUT R20, R13, 0x7fffffff, RZ, 0xc0, !PT ;  /* 0x7fffffff0d147812 */ /* 0x000fe400078ec0ff */
[----:B------:R-:W-:Y:S02]  /*37d0*/  FMNMX.FTZ R10, R14, -448, !PT ;  /* 0xc3e000000e0a7809 */ /* 0x000fe40007810000 */
[----:B------:R-:W-:Y:S02]  /*37e0*/  LOP3.LUT R14, R21, 0x7fffffff, RZ, 0xc0, !PT ;  /* 0x7fffffff150e7812 */ /* 0x000fe400078ec0ff */
[----:B------:R-:W-:Y:S02]  /*37f0*/  FMNMX.FTZ R11, R16, 448, PT ;  /* 0x43e00000100b7809 */ /* 0x000fe40003810000 */
[----:B------:R-:W-:Y:S02]  /*3800*/  ISETP.GT.U32.AND P1, PT, R14, 0x43efffff, PT ;  /* 0x43efffff0e00780c */ /* 0x000fe40003f24070 */
[----:B------:R-:W-:-:S02]  /*3810*/  FMNMX.FTZ R11, R11, -448, !PT ;  /* 0xc3e000000b0b7809 */ /* 0x000fc40007810000 */
[----:B------:R-:W-:Y:S02]  /*3820*/  LOP3.LUT R16, R10, 0x7fffffff, RZ, 0xc0, !PT ;  /* 0x7fffffff0a107812 */ /* 0x000fe400078ec0ff */
[----:B------:R-:W-:Y:S02]  /*3830*/  LOP3.LUT R17, R11, 0x7fffffff, RZ, 0xc0, !PT ;  /* 0x7fffffff0b117812 */ /* 0x000fe400078ec0ff */
[----:B------:R-:W-:Y:S02]  /*3840*/  ISETP.GT.U32.AND P2, PT, R20, 0x43efffff, PT ;  /* 0x43efffff1400780c */ /* 0x000fe40003f44070 */
        /* <DEDUP_REMOVED lines=10> */
.L_x_254:
[----:B------:R-:W-:Y:S05]  /*38f0*/  BSYNC.RECONVERGENT B0 ;  /* 0x0000000000007941 */ /* 0x000fea0003800200 */
.L_x_253:
        /* <DEDUP_REMOVED lines=11> */
.L_x_256:
[----:B------:R-:W-:Y:S05]  /*39b0*/  BSYNC.RECONVERGENT B0 ;  /* 0x0000000000007941 */ /* 0x000fea0003800200 */
.L_x_255:
        /* <DEDUP_REMOVED lines=11> */
.L_x_258:
[----:B------:R-:W-:Y:S05]  /*3a70*/  BSYNC.RECONVERGENT B0 ;  /* 0x0000000000007941 */ /* 0x000fea0003800200 */
.L_x_257:
        /* <DEDUP_REMOVED lines=11> */
.L_x_260:
[----:B------:R-:W-:Y:S05]  /*3b30*/  BSYNC.RECONVERGENT B0 ;  /* 0x0000000000007941 */ /* 0x000fea0003800200 */
.L_x_259:
[----:B------:R-:W-:Y:S01]  /*3b40*/  LOP3.LUT R14, R11, 0x80, R14, 0xf8, !PT ;  /* 0x000000800b0e7812 */ /* 0x000fe200078ef80e */
[----:B------:R-:W-:Y:S01]  /*3b50*/  IMAD.IADD R11, R9, 0x1, R0 ;  /* 0x00000001090b7824 */ /* 0x000fe200078e0200 */
[----:B------:R-:W-:Y:S02]  /*3b60*/  PRMT R10, R12, 0x3340, R15 ;  /* 0x000033400c0a7816 */ /* 0x000fe4000000000f */
[----:B------:R-:W-:Y:S01]  /*3b70*/  PRMT R15, R13, 0x3340, R14 ;  /* 0x000033400d0f7816 */ /* 0x000fe2000000000e */
[----:B------:R-:W-:Y:S01]  /*3b80*/  IMAD.WIDE.U32 R12, R9, 0x4, R6 ;  /* 0x00000004090c7825 */ /* 0x000fe200078e0006 */
[----:B------:R-:W-:Y:S02]  /*3b90*/  ISETP.GE.U32.AND P0, PT, R11, UR6, PT ;  /* 0x000000060b007c0c */ /* 0x000fe4000bf06070 */
[----:B------:R-:W-:-:S05]  /*3ba0*/  PRMT R15, R10, 0x5410, R15 ;  /* 0x000054100a0f7816 */ /* 0x000fca000000000f */
[----:B------:R1:W-:Y:S06]  /*3bb0*/  STG.E desc[UR12][R12.64], R15 ;  /* 0x0000000f0c007986 */ /* 0x0003ec000c10190c */
[----:B------:R-:W-:Y:S05]  /*3bc0*/  @P0 EXIT ;  /* 0x000000000000094d */ /* 0x000fea0003800000 */
[----:B-1----:R-:W-:-:S06]  /*3bd0*/  IMAD.WIDE.U32 R14, R11, 0x8, R18 ;  /* 0x000000080b0e7825 */ /* 0x002fcc00078e0012 */
[----:B------:R-:W2:Y:S01]  /*3be0*/  LDG.E.64.CONSTANT R14, desc[UR12][R14.64] ;  /* 0x0000000c0e0e7981 */ /* 0x000ea2000c1e9b00 */
[----:B------:R-:W-:-:S06]  /*3bf0*/  IMAD.WIDE.U32 R12, R11, 0x8, R4 ;  /* 0x000000080b0c7825 */ /* 0x000fcc00078e0004 */
[----:B------:R-:W3:Y:S01]  /*3c00*/  LDG.E.64.CONSTANT R12, desc[UR12][R12.64] ;  /* 0x0000000c0c0c7981 */ /* 0x000ee2000c1e9b00 */
[----:B------:R-:W-:Y:S01]  /*3c10*/  BSSY.RECONVERGENT B0, `(.L_x_261) ;  /* 0x000003e000007945 */ /* 0x000fe20003800200 */
[--C-:B--2---:R-:W-:Y:S02]  /*3c20*/  HADD2.F32 R17, -RZ, R14.reuse.H1_H1 ;  /* 0x3000000eff117230 */ /* 0x104fe40000004100 */
[----:B------:R-:W-:Y:S02]  /*3c30*/  HADD2.F32 R9, -RZ, R14.H0_H0 ;  /* 0x2000000eff097230 */ /* 0x000fe40000004100 */
[--C-:B------:R-:W-:Y:S02]  /*3c40*/  HADD2.F32 R23, -RZ, R15.reuse.H1_H1 ;  /* 0x3000000fff177230 */ /* 0x100fe40000004100 */
[C---:B------:R-:W-:Y:S01]  /*3c50*/  FMUL.FTZ R10, R2.reuse, R17 ;  /* 0x00000011020a7220 */ /* 0x040fe20000410000 */
[----:B------:R-:W-:Y:S02]  /*3c60*/  HADD2.F32 R21, -RZ, R15.H0_H0 ;  /* 0x2000000fff157230 */ /* 0x000fe40000004100 */
[----:B------:R-:W-:Y:S01]  /*3c70*/  FMUL.FTZ R9, R2, R9 ;  /* 0x0000000902097220 */ /* 0x000fe20000410000 */
[----:B---3--:R-:W-:-:S02]  /*3c80*/  HADD2.F32 R15, -RZ, R12.H1_H1 ;  /* 0x3000000cff0f7230 */ /* 0x008fc40000004100 */
[C---:B------:R-:W-:Y:S01]  /*3c90*/  FMUL.FTZ R17, R2.reuse, R23 ;  /* 0x0000001702117220 */ /* 0x040fe20000410000 */
[----:B------:R-:W-:Y:S01]  /*3ca0*/  F2FP.F16.F32.PACK_AB R10, RZ, R10 ;  /* 0x0000000aff0a723e */ /* 0x000fe200000000ff */
[----:B------:R-:W-:Y:S01]  /*3cb0*/  FMUL.FTZ R16, R2, R21 ;  /* 0x0000001502107220 */ /* 0x000fe20000410000 */
[----:B------:R-:W-:Y:S02]  /*3cc0*/  F2FP.F16.F32.PACK_AB R9, RZ, R9 ;  /* 0x00000009ff09723e */ /* 0x000fe400000000ff */
        /* <DEDUP_REMOVED lines=8> */
[----:B------:R-:W-:Y:S01]  /*3d50*/  FMUL.FTZ R9, R9, R10 ;  /* 0x0000000a09097220 */ /* 0x000fe20000410000 */
[----:B------:R-:W-:Y:S01]  /*3d60*/  HADD2.F32 R16, -RZ, R16.H0_H0 ;  /* 0x20000010ff107230 */ /* 0x000fe20000004100 */
[----:B------:R-:W-:Y:S01]  /*3d70*/  F2FP.F16.F32.PACK_AB R14, RZ, R14 ;  /* 0x0000000eff0e723e */ /* 0x000fe200000000ff */
[----:B------:R-:W-:Y:S02]  /*3d80*/  HADD2.F32 R13, -RZ, R13.H1_H1 ;  /* 0x3000000dff0d7230 */ /* 0x000fe40000004100 */
[----:B------:R-:W-:Y:S01]  /*3d90*/  F2FP.F16.F32.PACK_AB R9, RZ, R9 ;  /* 0x00000009ff09723e */ /* 0x000fe200000000ff */
[----:B------:R-:W-:Y:S01]  /*3da0*/  FMUL.FTZ R16, R16, R17 ;  /* 0x0000001110107220 */ /* 0x000fe20000410000 */
[----:B------:R-:W-:-:S02]  /*3db0*/  HADD2.F32 R14, -RZ, R14.H0_H0 ;  /* 0x2000000eff0e7230 */ /* 0x000fc40000004100 */
[----:B------:R-:W-:Y:S01]  /*3dc0*/  FMUL.FTZ R13, R20, R13 ;  /* 0x0000000d140d7220 */ /* 0x000fe20000410000 */
[----:B------:R-:W-:Y:S01]  /*3dd0*/  HADD2.F32 R10, -RZ, R9.H0_H0 ;  /* 0x20000009ff0a7230 */ /* 0x000fe20000004100 */
[----:B------:R-:W-:Y:S01]  /*3de0*/  F2FP.F16.F32.PACK_AB R16, RZ, R16 ;  /* 0x00000010ff10723e */ /* 0x000fe200000000ff */
[----:B------:R-:W-:Y:S02]  /*3df0*/  FMUL.FTZ R14, R14, R3 ;  /* 0x000000030e0e7220 */ /* 0x000fe40000410000 */
[----:B------:R-:W-:Y:S01]  /*3e00*/  F2FP.F16.F32.PACK_AB R13, RZ, R13 ;  /* 0x0000000dff0d723e */ /* 0x000fe200000000ff */
[----:B------:R-:W-:Y:S01]  /*3e10*/  FMUL.FTZ R10, R10, R3 ;  /* 0x000000030a0a7220 */ /* 0x000fe20000410000 */
[----:B------:R-:W-:-:S03]  /*3e20*/  HADD2.F32 R16, -RZ, R16.H0_H0 ;  /* 0x20000010ff107230 */ /* 0x000fc60000004100 */
[----:B------:R-:W-:Y:S01]  /*3e30*/  HADD2.F32 R12, -RZ, R13.H0_H0 ;  /* 0x2000000dff0c7230 */ /* 0x000fe20000004100 */
[----:B------:R-:W-:Y:S02]  /*3e40*/  FMNMX.FTZ R13, R14, 448, PT ;  /* 0x43e000000e0d7809 */ /* 0x000fe40003810000 */
[----:B------:R-:W-:Y:S01]  /*3e50*/  FMNMX.FTZ R10, R10, 448, PT ;  /* 0x43e000000a0a7809 */ /* 0x000fe20003810000 */
[-C--:B------:R-:W-:Y:S01]  /*3e60*/  FMUL.FTZ R16, R16, R3.reuse ;  /* 0x0000000310107220 */ /* 0x080fe20000410000 */
[----:B------:R-:W-:Y:S01]  /*3e70*/  FMUL.FTZ R12, R12, R3 ;  /* 0x000000030c0c7220 */ /* 0x000fe20000410000 */
[----:B------:R-:W-:Y:S02]  /*3e80*/  FMNMX.FTZ R13, R13, -448, !PT ;  /* 0xc3e000000d0d7809 */ /* 0x000fe40007810000 */
[----:B------:R-:W-:Y:S02]  /*3e90*/  FMNMX.FTZ R21, R10, -448, !PT ;  /* 0xc3e000000a157809 */ /* 0x000fe40007810000 */
[----:B------:R-:W-:-:S02]  /*3ea0*/  FMNMX.FTZ R16, R16, 448, PT ;  /* 0x43e0000010107809 */ /* 0x000fc40003810000 */
[----:B------:R-:W-:Y:S02]  /*3eb0*/  LOP3.LUT R14, R21, 0x7fffffff, RZ, 0xc0, !PT ;  /* 0x7fffffff150e7812 */ /* 0x000fe400078ec0ff */
[----:B------:R-:W-:Y:S01]  /*3ec0*/  FMNMX.FTZ R9, R12, 448, PT ;  /* 0x43e000000c097809 */ /* 0x000fe20003810000 */
[----:B------:R-:W-:Y:S01]  /*3ed0*/  IMAD.MOV.U32 R12, RZ, RZ, 0x7f ;  /* 0x0000007fff0c7424 */ /* 0x000fe200078e00ff */
[----:B------:R-:W-:Y:S02]  /*3ee0*/  ISETP.GT.U32.AND P1, PT, R14, 0x43efffff, PT ;  /* 0x43efffff0e00780c */ /* 0x000fe40003f24070 */
[----:B------:R-:W-:Y:S02]  /*3ef0*/  FMNMX.FTZ R10, R16, -448, !PT ;  /* 0xc3e00000100a7809 */ /* 0x000fe40007810000 */
[----:B------:R-:W-:Y:S02]  /*3f00*/  FMNMX.FTZ R9, R9, -448, !PT ;  /* 0xc3e0000009097809 */ /* 0x000fe40007810000 */
        /* <DEDUP_REMOVED lines=14> */
.L_x_262:
[----:B------:R-:W-:Y:S05]  /*3ff0*/  BSYNC.RECONVERGENT B0 ;  /* 0x0000000000007941 */ /* 0x000fea0003800200 */
.L_x_261:
        /* <DEDUP_REMOVED lines=11> */
.L_x_264:
[----:B------:R-:W-:Y:S05]  /*40b0*/  BSYNC.RECONVERGENT B0 ;  /* 0x0000000000007941 */ /* 0x000fea0003800200 */
.L_x_263:
        /* <DEDUP_REMOVED lines=11> */
.L_x_266:
[----:B------:R-:W-:Y:S05]  /*4170*/  BSYNC.RECONVERGENT B0 ;  /* 0x0000000000007941 */ /* 0x000fea0003800200 */
.L_x_265:
        /* <DEDUP_REMOVED lines=11> */
.L_x_268:
[----:B------:R-:W-:Y:S05]  /*4230*/  BSYNC.RECONVERGENT B0 ;  /* 0x0000000000007941 */ /* 0x000fea0003800200 */
.L_x_267:
        /* <DEDUP_REMOVED lines=14> */
[--C-:B--2---:R-:W-:Y:S02]  /*4320*/  HADD2.F32 R9, -RZ, R12.reuse.H0_H0 ;  /* 0x2000000cff097230 */ /* 0x104fe40000004100 */
[----:B------:R-:W-:Y:S02]  /*4330*/  HADD2.F32 R15, -RZ, R12.H1_H1 ;  /* 0x3000000cff0f7230 */ /* 0x000fe40000004100 */
[--C-:B------:R-:W-:Y:S02]  /*4340*/  HADD2.F32 R21, -RZ, R13.reuse.H0_H0 ;  /* 0x2000000dff157230 */ /* 0x100fe40000004100 */
[C---:B------:R-:W-:Y:S01]  /*4350*/  FMUL.FTZ R9, R2.reuse, R9 ;  /* 0x0000000902097220 */ /* 0x040fe20000410000 */
[----:B------:R-:W-:Y:S02]  /*4360*/  HADD2.F32 R23, -RZ, R13.H1_H1 ;  /* 0x3000000dff177230 */ /* 0x000fe40000004100 */
[----:B------:R-:W-:Y:S01]  /*4370*/  FMUL.FTZ R14, R2, R15 ;  /* 0x0000000f020e7220 */ /* 0x000fe20000410000 */
[----:B---3--:R-:W-:-:S02]  /*4380*/  HADD2.F32 R12, -RZ, R10.H0_H0 ;  /* 0x2000000aff0c7230 */ /* 0x008fc40000004100 */
[C---:B------:R-:W-:Y:S01]  /*4390*/  FMUL.FTZ R15, R2.reuse, R21 ;  /* 0x00000015020f7220 */ /* 0x040fe20000410000 */
[----:B------:R-:W-:Y:S01]  /*43a0*/  F2FP.F16.F32.PACK_AB R9, RZ, R9 ;  /* 0x00000009ff09723e */ /* 0x000fe200000000ff */
[----:B------:R-:W-:Y:S01]  /*43b0*/  FMUL.FTZ R16, R2, R23 ;  /* 0x0000001702107220 */ /* 0x000fe20000410000 */
[----:B------:R-:W-:Y:S01]  /*43c0*/  HADD2.F32 R13, -RZ, R10.H1_H1 ;  /* 0x3000000aff0d7230 */ /* 0x000fe20000004100 */
[----:B------:R-:W-:Y:S01]  /*43d0*/  F2FP.F16.F32.PACK_AB R14, RZ, R14 ;  /* 0x0000000eff0e723e */ /* 0x000fe200000000ff */
[----:B------:R-:W-:Y:S01]  /*43e0*/  HADD2.F32 R10, -RZ, R11.H0_H0 ;  /* 0x2000000bff0a7230 */ /* 0x000fe20000004100 */
[----:B------:R-:W-:Y:S01]  /*43f0*/  F2FP.F16.F32.PACK_AB R15, RZ, R15 ;  /* 0x0000000fff0f723e */ /* 0x000fe200000000ff */
[----:B------:R-:W-:Y:S01]  /*4400*/  HADD2.F32 R9, -RZ, R9.H0_H0 ;  /* 0x20000009ff097230 */ /* 0x000fe20000004100 */
[----:B------:R-:W-:Y:S01]  /*4410*/  F2FP.F16.F32.PACK_AB R16, RZ, R16 ;  /* 0x00000010ff10723e */ /* 0x000fe200000000ff */
[----:B------:R-:W-:Y:S02]  /*4420*/  HADD2.F32 R11, -RZ, R11.H1_H1 ;  /* 0x3000000bff0b7230 */ /* 0x000fe40000004100 */
[----:B------:R-:W-:-:S02]  /*4430*/  HADD2.F32 R15, -RZ, R15.H0_H0 ;  /* 0x2000000fff0f7230 */ /* 0x000fc40000004100 */
[----:B------:R-:W-:Y:S01]  /*4440*/  FMUL.FTZ R9, R9, R12 ;  /* 0x0000000c09097220 */ /* 0x000fe20000410000 */
[----:B------:R-:W-:Y:S02]  /*4450*/  HADD2.F32 R16, -RZ, R16.H0_H0 ;  /* 0x20000010ff107230 */ /* 0x000fe40000004100 */
[----:B------:R-:W-:Y:S02]  /*4460*/  HADD2.F32 R14, -RZ, R14.H0_H0 ;  /* 0x2000000eff0e7230 */ /* 0x000fe40000004100 */
[----:B------:R-:W-:Y:S01]  /*4470*/  FMUL.FTZ R10, R15, R10 ;  /* 0x0000000a0f0a7220 */ /* 0x000fe20000410000 */
[----:B------:R-:W-:Y:S01]  /*4480*/  F2FP.F16.F32.PACK_AB R9, RZ, R9 ;  /* 0x00000009ff09723e */ /* 0x000fe200000000ff */
[----:B------:R-:W-:Y:S01]  /*4490*/  FMUL.FTZ R16, R16, R11 ;  /* 0x0000000b10107220 */ /* 0x000fe20000410000 */
[----:B------:R-:W-:Y:S02]  /*44a0*/  FMUL.FTZ R13, R14, R13 ;  /* 0x0000000d0e0d7220 */ /* 0x000fe40000410000 */
[----:B------:R-:W-:Y:S01]  /*44b0*/  F2FP.F16.F32.PACK_AB R11, RZ, R10 ;  /* 0x0000000aff0b723e */ /* 0x000fe200000000ff */
[----:B------:R-:W-:Y:S01]  /*44c0*/  HADD2.F32 R10, -RZ, R9.H0_H0 ;  /* 0x20000009ff0a7230 */ /* 0x000fe20000004100 */
[----:B------:R-:W-:-:S02]  /*44d0*/  F2FP.F16.F32.PACK_AB R16, RZ, R16 ;  /* 0x00000010ff10723e */ /* 0x000fc400000000ff */
[----:B------:R-:W-:Y:S01]  /*44e0*/  F2FP.F16.F32.PACK_AB R13, RZ, R13 ;  /* 0x0000000dff0d723e */ /* 0x000fe200000000ff */
[----:B------:R-:W-:Y:S02]  /*44f0*/  HADD2.F32 R14, -RZ, R11.H0_H0 ;  /* 0x2000000bff0e7230 */ /* 0x000fe40000004100 */
[-C--:B------:R-:W-:Y:S01]  /*4500*/  FMUL.FTZ R10, R10, R3.reuse ;  /* 0x000000030a0a7220 */ /* 0x080fe20000410000 */
[----:B------:R-:W-:Y:S02]  /*4510*/  HADD2.F32 R16, -RZ, R16.H0_H0 ;  /* 0x20000010ff107230 */ /* 0x000fe40000004100 */
[----:B------:R-:W-:Y:S02]  /*4520*/  HADD2.F32 R12, -RZ, R13.H0_H0 ;  /* 0x2000000dff0c7230 */ /* 0x000fe40000004100 */
[-C--:B------:R-:W-:Y:S01]  /*4530*/  FMUL.FTZ R14, R14, R3.reuse ;  /* 0x000000030e0e7220 */ /* 0x080fe20000410000 */
[----:B------:R-:W-:Y:S01]  /*4540*/  FMNMX.FTZ R10, R10, 448, PT ;  /* 0x43e000000a0a7809 */ /* 0x000fe20003810000 */
[----:B------:R-:W-:Y:S01]  /*4550*/  FMUL.FTZ R16, R16, R3 ;  /* 0x0000000310107220 */ /* 0x000fe20000410000 */
[----:B------:R-:W-:-:S02]  /*4560*/  IMAD.MOV.U32 R11, RZ, RZ, 0x7f ;  /* 0x0000007fff0b7424 */ /* 0x000fc400078e00ff */
[----:B------:R-:W-:Y:S01]  /*4570*/  FMUL.FTZ R12, R12, R3 ;  /* 0x000000030c0c7220 */ /* 0x000fe20000410000 */
[----:B------:R-:W-:Y:S02]  /*4580*/  FMNMX.FTZ R20, R10, -448, !PT ;  /* 0xc3e000000a147809 */ /* 0x000fe40007810000 */
[----:B------:R-:W-:Y:S02]  /*4590*/  FMNMX.FTZ R14, R14, 448, PT ;  /* 0x43e000000e0e7809 */ /* 0x000fe40003810000 */
[----:B------:R-:W-:Y:S02]  /*45a0*/  LOP3.LUT R13, R20, 0x7fffffff, RZ, 0xc0, !PT ;  /* 0x7fffffff140d7812 */ /* 0x000fe400078ec0ff */
[----:B------:R-:W-:Y:S02]  /*45b0*/  FMNMX.FTZ R12, R12, 448, PT ;  /* 0x43e000000c0c7809 */ /* 0x000fe40003810000 */
[----:B------:R-:W-:Y:S02]  /*45c0*/  ISETP.GT.U32.AND P1, PT, R13, 0x43efffff, PT ;  /* 0x43efffff0d00780c */ /* 0x000fe40003f24070 */
[----:B------:R-:W-:-:S02]  /*45d0*/  FMNMX.FTZ R9, R16, 448, PT ;  /* 0x43e0000010097809 */ /* 0x000fc40003810000 */
[----:B------:R-:W-:Y:S02]  /*45e0*/  FMNMX.FTZ R12, R12, -448, !PT ;  /* 0xc3e000000c0c7809 */ /* 0x000fe40007810000 */
[----:B------:R-:W-:Y:S02]  /*45f0*/  FMNMX.FTZ R10, R14, -448, !PT ;  /* 0xc3e000000e0a7809 */ /* 0x000fe40007810000 */
[----:B------:R-:W-:Y:S02]  /*4600*/  FMNMX.FTZ R9, R9, -448, !PT ;  /* 0xc3e0000009097809 */ /* 0x000fe40007810000 */
[----:B------:R-:W-:Y:S02]  /*4610*/  LOP3.LUT R21, R12, 0x7fffffff, RZ, 0xc0, !PT ;  /* 0x7fffffff0c157812 */ /* 0x000fe400078ec0ff */
[----:B------:R-:W-:Y:S02]  /*4620*/  LOP3.LUT R16, R10, 0x7fffffff, RZ, 0xc0, !PT ;  /* 0x7fffffff0a107812 */ /* 0x000fe400078ec0ff */
[----:B------:R-:W-:-:S02]  /*4630*/  LOP3.LUT R15, R9, 0x7fffffff, RZ, 0xc0, !PT ;  /* 0x7fffffff090f7812 */ /* 0x000fc400078ec0ff */
        /* <DEDUP_REMOVED lines=11> */
.L_x_270:
[----:B------:R-:W-:Y:S05]  /*46f0*/  BSYNC.RECONVERGENT B0 ;  /* 0x0000000000007941 */ /* 0x000fea0003800200 */
.L_x_269:
        /* <DEDUP_REMOVED lines=11> */
.L_x_272:
[----:B------:R-:W-:Y:S05]  /*47b0*/  BSYNC.RECONVERGENT B0 ;  /* 0x0000000000007941 */ /* 0x000fea0003800200 */
.L_x_271:
        /* <DEDUP_REMOVED lines=11> */
.L_x_274:
[----:B------:R-:W-:Y:S05]  /*4870*/  BSYNC.RECONVERGENT B0 ;  /* 0x0000000000007941 */ /* 0x000fea0003800200 */
.L_x_273:
        /* <DEDUP_REMOVED lines=10> */
.L_x_276:
[----:B------:R-:W-:Y:S05]  /*4920*/  BSYNC.RECONVERGENT B0 ;  /* 0x0000000000007941 */ /* 0x000fea0003800200 */
.L_x_275:
        /* <DEDUP_REMOVED lines=11> */
.L_x_230:
        /* <DEDUP_REMOVED lines=14> */
.L_x_280:
        /* <DEDUP_REMOVED lines=10> */
.L_x_279:
[----:B------:R-:W-:Y:S05]  /*4b60*/  BSYNC.RECONVERGENT B0 ;  /* 0x0000000000007941 */ /* 0x000fea0003800200 */
.L_x_278:
        /* <DEDUP_REMOVED lines=73> */
.L_x_282:
        /* <DEDUP_REMOVED lines=105> */
.L_x_284:
[----:B------:R-:W-:Y:S01]  /*5690*/  I2FP.F32.S32 R4, UR8 ;  /* 0x0000000800047c45 */ /* 0x000fe20008201400 */
[----:B------:R-:W0:Y:S01]  /*56a0*/  LDCU UR4, c[0x0][0x3a8] ;  /* 0x00007500ff0477ac */ /* 0x000e220008000800 */
[----:B------:R-:W-:-:S04]  /*56b0*/  PLOP3.LUT P0, PT, PT, PT, PT, 0x80, 0x8 ;  /* 0x000000000008781c */ /* 0x000fc80003f0f070 */
[----:B------:R-:W0:Y:S02]  /*56c0*/  MUFU.RCP R4, R4 ;  /* 0x0000000400047308 */ /* 0x000e240000001000 */
[----:B0-----:R-:W-:-:S06]  /*56d0*/  FFMA.FTZ R21, R4, R21, UR4 ;  /* 0x0000000404157e23 */ /* 0x001fcc0008010015 */
[----:B------:R-:W0:Y:S02]  /*56e0*/  MUFU.RSQ R21, R21 ;  /* 0x0000001500157308 */ /* 0x000e240000001400 */
[----:B0-----:R2:W-:Y:S02]  /*56f0*/  STS [R20+0x29c], R21 ;  /* 0x00029c1514007388 */ /* 0x0015e40000000800 */
.L_x_283:
[----:B------:R-:W-:Y:S05]  /*5700*/  BSYNC.RECONVERGENT B0 ;  /* 0x0000000000007941 */ /* 0x000fea0003800200 */
.L_x_281:
        /* <DEDUP_REMOVED lines=14> */
.L_x_287:
        /* <DEDUP_REMOVED lines=19> */
.L_x_286:
[----:B------:R-:W-:Y:S05]  /*5920*/  BSYNC.RECONVERGENT B0 ;  /* 0x0000000000007941 */ /* 0x000fea0003800200 */
.L_x_285:
        /* <DEDUP_REMOVED lines=105> */
.L_x_289:
        /* <DEDUP_REMOVED lines=141> */
.L_x_291:
        /* <DEDUP_REMOVED lines=15> */
.L_x_290:
[----:B------:R-:W-:Y:S05]  /*6980*/  BSYNC.RECONVERGENT B0 ;  /* 0x0000000000007941 */ /* 0x000fea0003800200 */
.L_x_288:
        /* <DEDUP_REMOVED lines=13> */
.L_x_294:
        /* <DEDUP_REMOVED lines=8> */
[----:B-----5:R-:W-:-:S05]  /*6ae0*/  HADD2.F32 R4, -RZ, R12.H0_H0 ;  /* 0x2000000cff047230 */ /* 0x020fca0000004100 */
[----:B----4-:R-:W-:Y:S01]  /*6af0*/  FMUL.FTZ R4, R5, R4 ;  /* 0x0000000405047220 */ /* 0x010fe20000410000 */
[----:B---3--:R-:W-:Y:S01]  /*6b00*/  HADD2.F32 R15, -RZ, R10.H0_H0 ;  /* 0x2000000aff0f7230 */ /* 0x008fe20000004100 */
[----:B------:R-:W-:-:S03]  /*6b10*/  IADD3 R10, P1, P2, R8, UR4, R3 ;  /* 0x00000004080a7c10 */ /* 0x000fc6000fa3e003 */
[----:B------:R-:W-:Y:S02]  /*6b20*/  F2FP.F16.F32.PACK_AB R4, RZ, R4 ;  /* 0x00000004ff04723e */ /* 0x000fe400000000ff */
[----:B------:R-:W-:-:S03]  /*6b30*/  IADD3.X R11, PT, PT, R9, UR8, RZ, P1, P2 ;  /* 0x00000008090b7c10 */ /* 0x000fc60008fe44ff */
[----:B------:R-:W-:-:S05]  /*6b40*/  HADD2.F32 R4, -RZ, R4.H0_H0 ;  /* 0x20000004ff047230 */ /* 0x000fca0000004100 */
[----:B------:R-:W-:-:S05]  /*6b50*/  FMUL.FTZ R4, R4, R15 ;  /* 0x0000000f04047220 */ /* 0x000fca0000410000 */
[----:B------:R-:W-:-:S05]  /*6b60*/  F2FP.F16.F32.PACK_AB R4, RZ, R4 ;  /* 0x00000004ff04723e */ /* 0x000fca00000000ff */
[----:B------:R-:W-:Y:S02]  /*6b70*/  HADD2.F32 R15, -RZ, R4.H0_H0 ;  /* 0x20000004ff0f7230 */ /* 0x000fe40000004100 */
[----:B------:R-:W-:-:S03]  /*6b80*/  IMAD.MOV.U32 R4, RZ, RZ, 0x7f ;  /* 0x0000007fff047424 */ /* 0x000fc600078e00ff */
        /* <DEDUP_REMOVED lines=13> */
.L_x_293:
[----:B------:R-:W-:Y:S05]  /*6c60*/  BSYNC.RECONVERGENT B0 ;  /* 0x0000000000007941 */ /* 0x000fea0003800200 */
.L_x_292:
[----:B------:R-:W-:Y:S01]  /*6c70*/  LOP3.LUT R13, R4, 0x80, R13, 0xf8, !PT ;  /* 0x00000080040d7812 */ /* 0x000fe200078ef80d */
[----:B------:R-:W-:-:S04]  /*6c80*/  IMAD.IADD R3, R0, 0x1, R3 ;  /* 0x0000000100037824 */ /* 0x000fc800078e0203 */
[----:B------:R0:W-:Y:S01]  /*6c90*/  STG.E.U8 desc[UR12][R10.64], R13 ;  /* 0x0000000d0a007986 */ /* 0x0001e2000c10110c */
[----:B------:R-:W-:-:S13]  /*6ca0*/  ISETP.GE.U32.AND P0, PT, R3, UR16, PT ;  /* 0x0000001003007c0c */ /* 0x000fda000bf06070 */
[----:B0-----:R-:W-:Y:S05]  /*6cb0*/  @!P0 BRA `(.L_x_294) ;  /* 0xfffffffc00688947 */ /* 0x001fea000383ffff */
[----:B------:R-:W-:Y:S05]  /*6cc0*/  EXIT ;  /* 0x000000000000794d */ /* 0x000fea0003800000 */
.L_x_295:
        /* <DEDUP_REMOVED lines=11> */
.L_x_2976:


//--------------------- .text._ZN4vllm39rms_norm_dynamic_per_token_quant_kernelIN3c104HalfEaLb1EEEvPT0_PfPKT_S8_PKffiiPS6_ --------------------------
	.section	.text._ZN4vllm39rms_norm_dynamic_per_token_quant_kernelIN3c104HalfEaLb1EEEvPT0_PfPKT_S8_PKffiiPS6_,"ax",@progbits
	.align	128
        .global         _ZN4vllm39rms_norm_dynamic_per_token_quant_kernelIN3c104HalfEaLb1EEEvPT0_PfPKT_S8_PKffiiPS6_
        .type           _ZN4vllm39rms_norm_dynamic_per_token_quant_kernelIN3c104HalfEaLb1EEEvPT0_PfPKT_S8_PKffiiPS6_,@function
        .size           _ZN4vllm39rms_norm_dynamic_per_token_quant_kernelIN3c104HalfEaLb1EEEvPT0_PfPKT_S8_PKffiiPS6_,(.L_x_2977 - _ZN4vllm39rms_norm_dynamic_per_token_quant_kernelIN3c104HalfEaLb1EEEvPT0_PfPKT_S8_PKffiiPS6_)
        .other          _ZN4vllm39rms_norm_dynamic_per_token_quant_kernelIN3c104HalfEaLb1EEEvPT0_PfPKT_S8_PKffiiPS6_,@"STO_CUDA_ENTRY STV_DEFAULT"
_ZN4vllm39rms_norm_dynamic_per_token_quant_kernelIN3c104HalfEaLb1EEEvPT0_PfPKT_S8_PKffiiPS6_:
.text._ZN4vllm39rms_norm_dynamic_per_token_quant_kernelIN3c104HalfEaLb1EEEvPT0_PfPKT_S8_PKffiiPS6_:
        /* <DEDUP_REMOVED lines=34> */
.L_x_299:
[----:B------:R-:W-:-:S04]  /*0220*/  IMAD.WIDE.U32 R4, R3, 0x8, R24 ;  /* 0x0000000803047825 */ /* 0x000fc800078e0018 */
[----:B------:R-:W-:Y:S02]  /*0230*/  IMAD.WIDE.U32 R6, R3, 0x8, R18 ;  /* 0x0000000803067825 */ /* 0x000fe400078e0012 */
[----:B------:R-:W2:Y:S04]  /*0240*/  LDG.E.64.CONSTANT R4, desc[UR14][R4.64] ;  /* 0x0000000e04047981 */ /* 0x000ea8000c1e9b00 */
[----:B------:R-:W3:Y:S01]  /*0250*/  LDG.E.64 R6, desc[UR14][R6.64] ;  /* 0x0000000e06067981 */ /* 0x000ee2000c1e1b00 */
[----:B0-----:R-:W-:-:S05]  /*0260*/  IMAD.IADD R3, R0, 0x1, R3 ;  /* 0x0000000100037824 */ /* 0x001fca00078e0203 */
[----:B------:R-:W-:Y:S01]  /*0270*/  ISETP.GE.U32.AND P0, PT, R3, UR6, PT ;  /* 0x0000000603007c0c */ /* 0x000fe2000bf06070 */
[--C-:B--2---:R-:W-:Y:S02]  /*0280*/  HADD2.F32 R8, -RZ, R4.reuse.H0_H0 ;  /* 0x20000004ff087230 */ /* 0x104fe40000004100 */
[----:B------:R-:W-:Y:S02]  /*0290*/  HADD2.F32 R9, -RZ, R4.H1_H1 ;  /* 0x30000004ff097230 */ /* 0x000fe40000004100 */
[--C-:B---3--:R-:W-:Y:S02]  /*02a0*/  HADD2.F32 R11, -RZ, R6.reuse.H0_H0 ;  /* 0x20000006ff0b7230 */ /* 0x108fe40000004100 */
[----:B------:R-:W-:Y:S02]  /*02b0*/  HADD2.F32 R10, -RZ, R6.H1_H1 ;  /* 0x30000006ff0a7230 */ /* 0x000fe40000004100 */
[----:B------:R-:W-:Y:S02]  /*02c0*/  HADD2.F32 R13, -RZ, R7.H0_H0 ;  /* 0x20000007ff0d7230 */ /* 0x000fe40000004100 */
[----:B------:R-:W-:Y:S01]  /*02d0*/  FADD.FTZ R11, R8, R11 ;  /* 0x0000000b080b7221 */ /* 0x000fe20000010000 */
[----:B------:R-:W-:-:S02]  /*02e0*/  HADD2.F32 R8, -RZ, R5.H0_H0 ;  /* 0x20000005ff087230 */ /* 0x000fc40000004100 */
[----:B------:R-:W-:Y:S01]  /*02f0*/  FADD.FTZ R9, R9, R10 ;  /* 0x0000000a09097221 */ /* 0x000fe20000010000 */
[----:B------:R-:W-:Y:S02]  /*0300*/  HADD2.F32 R5, -RZ, R5.H1_H1 ;  /* 0x30000005ff057230 */ /* 0x000fe40000004100 */
[----:B------:R-:W-:Y:S01]  /*0310*/  FFMA.FTZ R10, R11, R11, R2 ;  /* 0x0000000b0b0a7223 */ /* 0x000fe20000010002 */
[----:B------:R-:W-:Y:S02]  /*0320*/  HADD2.F32 R2, -RZ, R7.H1_H1 ;  /* 0x30000007ff027230 */ /* 0x000fe40000004100 */
[----:B------:R-:W-:Y:S01]  /*0330*/  FADD.FTZ R8, R8, R13 ;  /* 0x0000000d08087221 */ /* 0x000fe20000010000 */
[----:B------:R-:W-:Y:S02]  /*0340*/  FFMA.FTZ R9, R9, R9, R10 ;  /* 0x0000000909097223 */ /* 0x000fe4000001000a */
[----:B------:R-:W-:Y:S02]  /*0350*/  FADD.FTZ R2, R5, R2 ;  /* 0x0000000205027221 */ /* 0x000fe40000010000 */
        /* <DEDUP_REMOVED lines=71> */
[----:B------:R-:W-:Y:S06]  /*07d0*/  @!P0 BRA `(.L_x_299) ;  /* 0xfffffff800908947 */ /* 0x000fec000383ffff */
.L_x_298:
[----:B------:R-:W-:Y:S05]  /*07e0*/  BSYNC.RECONVERGENT B0 ;  /* 0x0000000000007941 */ /* 0x000fea0003800200 */
.L_x_297:
        /* <DEDUP_REMOVED lines=72> */
.L_x_301:
        /* <DEDUP_REMOVED lines=104> */
.L_x_303:
[----:B------:R-:W0:Y:S01]  /*12f0*/  LDCU.64 UR4, c[0x0][0x3a8] ;  /* 0x00007500ff0477ac */ /* 0x000e220008000a00 */
[----:B------:R-:W-:Y:S02]  /*1300*/  PLOP3.LUT P0, PT, PT, PT, PT, 0x80, 0x8 ;  /* 0x000000000008781c */ /* 0x000fe40003f0f070 */
[----:B0-----:R-:W-:-:S06]  /*1310*/  I2FP.F32.S32 R3, UR5 ;  /* 0x0000000500037c45 */ /* 0x001fcc0008201400 */
[----:B------:R-:W0:Y:S02]  /*1320*/  MUFU.RCP R3, R3 ;  /* 0x0000000300037308 */ /* 0x000e240000001000 */
[----:B0-----:R-:W-:-:S06]  /*1330*/  FFMA.FTZ R16, R3, R16, UR4 ;  /* 0x0000000403107e23 */ /* 0x001fcc0008010010 */
[----:B------:R-:W0:Y:S02]  /*1340*/  MUFU.RSQ R5, R16 ;  /* 0x0000001000057308 */ /* 0x000e240000001400 */
[----:B0-----:R0:W-:Y:S02]  /*1350*/  STS [R2+0x1f4], R5 ;  /* 0x0001f40502007388 */ /* 0x0011e40000000800 */
.L_x_302:
[----:B------:R-:W-:Y:S05]  /*1360*/  BSYNC.RECONVERGENT B0 ;  /* 0x0000000000007941 */ /* 0x000fea0003800200 */
.L_x_300:
        /* <DEDUP_REMOVED lines=12> */
.L_x_306:
[----:B------:R-:W-:-:S04]  /*1430*/  IMAD.WIDE.U32 R6, R13, 0x8, R24 ;  /* 0x000000080d067825 */ /* 0x000fc800078e0018 */
[C---:B------:R-:W-:Y:S02]  /*1440*/  IMAD.WIDE.U32 R8, R13.reuse, 0x8, R18 ;  /* 0x000000080d087825 */ /* 0x040fe400078e0012 */
[----:B------:R-:W2:Y:S04]  /*1450*/  LDG.E.64.CONSTANT R6, desc[UR14][R6.64] ;  /* 0x0000000e06067981 */ /* 0x000ea8000c1e9b00 */
[----:B------:R-:W3:Y:S01]  /*1460*/  LDG.E.64 R8, desc[UR14][R8.64] ;  /* 0x0000000e08087981 */ /* 0x000ee2000c1e1b00 */
[----:B-1----:R-:W-:-:S06]  /*1470*/  IMAD.WIDE.U32 R10, R13, 0x8, R4 ;  /* 0x000000080d0a7825 */ /* 0x002fcc00078e0004 */
[----:B------:R-:W4:Y:S01]  /*1480*/  LDG.E.64.CONSTANT R10, desc[UR14][R10.64] ;  /* 0x0000000e0a0a7981 */ /* 0x000f22000c1e9b00 */
[--C-:B--2---:R-:W-:Y:S02]  /*1490*/  HADD2.F32 R12, -RZ, R6.reuse.H0_H0 ;  /* 0x20000006ff0c7230 */ /* 0x104fe40000004100 */
[----:B------:R-:W-:Y:S02]  /*14a0*/  HADD2.F32 R14, -RZ, R6.H1_H1 ;  /* 0x30000006ff0e7230 */ /* 0x000fe40000004100 */
[--C-:B---3--:R-:W-:Y:S02]  /*14b0*/  HADD2.F32 R15, -RZ, R8.reuse.H0_H0 ;  /* 0x20000008ff0f7230 */ /* 0x108fe40000004100 */
[----:B------:R-:W-:Y:S02]  /*14c0*/  HADD2.F32 R6, -RZ, R9.H1_H1 ;  /* 0x30000009ff067230 */ /* 0x000fe40000004100 */
[----:B------:R-:W-:Y:S02]  /*14d0*/  HADD2.F32 R21, -RZ, R8.H1_H1 ;  /* 0x30000008ff157230 */ /* 0x000fe40000004100 */
[----:B------:R-:W-:Y:S01]  /*14e0*/  FADD.FTZ R15, R12, R15 ;  /* 0x0000000f0c0f7221 */ /* 0x000fe20000010000 */
[----:B------:R-:W-:-:S02]  /*14f0*/  HADD2.F32 R12, -RZ, R7.H0_H0 ;  /* 0x20000007ff0c7230 */ /* 0x000fc40000004100 */
[----:B------:R-:W-:Y:S02]  /*1500*/  HADD2.F32 R7, -RZ, R7.H1_H1 ;  /* 0x30000007ff077230 */ /* 0x000fe40000004100 */
[----:B------:R-:W-:Y:S01]  /*1510*/  FADD.FTZ R21, R14, R21 ;  /* 0x000000150e157221 */ /* 0x000fe20000010000 */
[----:B------:R-:W-:Y:S02]  /*1520*/  HADD2.F32 R23, -RZ, R9.H0_H0 ;  /* 0x20000009ff177230 */ /* 0x000fe40000004100 */
[C---:B0-----:R-:W-:Y:S01]  /*1530*/  FMUL.FTZ R15, R2.reuse, R15 ;  /* 0x0000000f020f7220 */ /* 0x041fe20000410000 */
[--C-:B----4-:R-:W-:Y:S02]  /*1540*/  HADD2.F32 R8, -RZ, R11.reuse.H0_H0 ;  /* 0x2000000bff087230 */ /* 0x110fe40000004100 */
[----:B------:R-:W-:Y:S01]  /*1550*/  FADD.FTZ R7, R7, R6 ;  /* 0x0000000607077221 */ /* 0x000fe20000010000 */
[----:B------:R-:W-:Y:S01]  /*1560*/  FMUL.FTZ R21, R2, R21 ;  /* 0x0000001502157220 */ /* 0x000fe20000410000 */
[----:B------:R-:W-:Y:S01]  /*1570*/  FADD.FTZ R23, R12, R23 ;  /* 0x000000170c177221 */ /* 0x000fe20000010000 */
[----:B------:R-:W-:-:S02]  /*1580*/  HADD2.F32 R12, -RZ, R11.H1_H1 ;  /* 0x3000000bff0c7230 */ /* 0x000fc40000004100 */
        /* <DEDUP_REMOVED lines=9> */
[----:B------:R-:W-:-:S02]  /*1620*/  HADD2.F32 R7, -RZ, R7.H0_H0 ;  /* 0x20000007ff077230 */ /* 0x000fc40000004100 */
[----:B------:R-:W-:Y:S01]  /*1630*/  FMUL.FTZ R6, R15, R6 ;  /* 0x000000060f067220 */ /* 0x000fe20000410000 */
[----:B------:R-:W-:Y:S02]  /*1640*/  HADD2.F32 R10, -RZ, R10.H1_H1 ;  /* 0x3000000aff0a7230 */ /* 0x000fe40000004100 */
[----:B------:R-:W-:Y:S02]  /*1650*/  HADD2.F32 R23, -RZ, R23.H0_H0 ;  /* 0x20000017ff177230 */ /* 0x000fe40000004100 */
[----:B------:R-:W-:Y:S01]  /*1660*/  FMUL.FTZ R7, R7, R12 ;  /* 0x0000000c07077220 */ /* 0x000fe20000410000 */
[----:B------:R-:W-:Y:S01]  /*1670*/  F2FP.F16.F32.PACK_AB R6, RZ, R6 ;  /* 0x00000006ff06723e */ /* 0x000fe200000000ff */
[----:B------:R-:W-:Y:S01]  /*1680*/  FMUL.FTZ R10, R21, R10 ;  /* 0x0000000a150a7220 */ /* 0x000fe20000410000 */
[----:B------:R-:W-:Y:S02]  /*1690*/  FMUL.FTZ R8, R23, R8 ;  /* 0x0000000817087220 */ /* 0x000fe40000410000 */
[----:B------:R-:W-:Y:S01]  /*16a0*/  F2FP.F16.F32.PACK_AB R9, RZ, R7 ;  /* 0x00000007ff09723e */ /* 0x000fe200000000ff */
[----:B------:R-:W-:Y:S01]  /*16b0*/  IMAD.IADD R7, R0, 0x1, R13 ;  /* 0x0000000100077824 */ /* 0x000fe200078e020d */
[----:B------:R-:W-:Y:S01]  /*16c0*/  F2FP.F16.F32.PACK_AB R10, RZ, R10 ;  /* 0x0000000aff0a723e */ /* 0x000fe200000000ff */
[----:B------:R-:W-:Y:S01]  /*16d0*/  HADD2.F32 R6, -RZ, R6.H0_H0 ;  /* 0x20000006ff067230 */ /* 0x000fe20000004100 */
[----:B------:R-:W-:Y:S01]  /*16e0*/  F2FP.F16.F32.PACK_AB R8, RZ, R8 ;  /* 0x00000008ff08723e */ /* 0x000fe200000000ff */
[----:B------:R-:W-:Y:S01]  /*16f0*/  HADD2.F32 R9, -RZ, R9.H0_H0 ;  /* 0x20000009ff097230 */ /* 0x000fe20000004100 */
[----:B------:R-:W-:Y:S01]  /*1700*/  ISETP.GE.U32.AND P1, PT, R7, UR6, PT ;  /* 0x0000000607007c0c */ /* 0x000fe2000bf26070 */
[----:B------:R-:W-:-:S02]  /*1710*/  HADD2.F32 R10, -RZ, R10.H0_H0 ;  /* 0x2000000aff0a7230 */ /* 0x000fc40000004100 */
[----:B------:R-:W-:-:S03]  /*1720*/  HADD2.F32 R8, -RZ, R8.H0_H0 ;  /* 0x20000008ff087230 */ /* 0x000fc60000004100 */
[----:B------:R-:W-:-:S04]  /*1730*/  FMNMX3.FTZ R3, R3, |R6|, |R10|, !PT ;  /* 0x4000000603037276 */ /* 0x000fc8000781040a */
[----:B------:R-:W-:-:S03]  /*1740*/  FMNMX3.FTZ R3, R3, |R8|, |R9|, !PT ;  /* 0x4000000803037276 */ /* 0x000fc60007810409 */
[----:B------:R-:W-:Y:S05]  /*1750*/  @P1 BRA `(.L_x_305) ;  /* 0x0000000800641947 */ /* 0x000fea0003800000 */
        /* <DEDUP_REMOVED lines=17> */
[----:B------:R-:W-:Y:S01]  /*1870*/  FMUL.FTZ R15, R2, R15 ;  /* 0x0000000f020f7220 */ /* 0x000fe20000410000 */
[----:B------:R-:W-:Y:S02]  /*1880*/  HADD2.F32 R8, -RZ, R11.H1_H1 ;  /* 0x3000000bff087230 */ /* 0x000fe40000004100 */
[----:B------:R-:W-:Y:S01]  /*1890*/  FADD.FTZ R23, R6, R23 ;  /* 0x0000001706177221 */ /* 0x000fe20000010000 */
[C---:B------:R-:W-:Y:S01]  /*18a0*/  FMUL.FTZ R21, R2.reuse, R21 ;  /* 0x0000001502157220 */ /* 0x040fe20000410000 */
[--C-:B----4-:R-:W-:Y:S01]  /*18b0*/  HADD2.F32 R6, -RZ, R12.reuse.H0_H0 ;  /* 0x2000000cff067230 */ /* 0x110fe20000004100 */
[----:B------:R-:W-:Y:S01]  /*18c0*/  F2FP.F16.F32.PACK_AB R15, RZ, R15 ;  /* 0x0000000fff0f723e */ /* 0x000fe200000000ff */
[----:B------:R-:W-:Y:S01]  /*18d0*/  FADD.FTZ R9, R9, R8 ;  /* 0x0000000809097221 */ /* 0x000fe20000010000 */
[----:B------:R-:W-:Y:S01]  /*18e0*/  FMUL.FTZ R23, R2, R23 ;  /* 0x0000001702177220 */ /* 0x000fe20000410000 */
[----:B------:R-:W-:Y:S01]  /*18f0*/  F2FP.F16.F32.PACK_AB R21, RZ, R21 ;  /* 0x00000015ff15723e */ /* 0x000fe200000000ff */
[----:B------:R-:W-:-:S02]  /*1900*/  HADD2.F32 R12, -RZ, R12.H1_H1 ;  /* 0x3000000cff0c7230 */ /* 0x000fc40000004100 */
[----:B------:R-:W-:Y:S01]  /*1910*/  FMUL.FTZ R9, R2, R9 ;  /* 0x0000000902097220 */ /* 0x000fe20000410000 */
[----:B------:R-:W-:Y:S01]  /*1920*/  HADD2.F32 R15, -RZ, R15.H0_H0 ;  /* 0x2000000fff0f7230 */ /* 0x000fe20000004100 */
[----:B------:R-:W-:Y:S01]  /*1930*/  F2FP.F16.F32.PACK_AB R23, RZ, R23 ;  /* 0x00000017ff17723e */ /* 0x000fe200000000ff */
[----:B------:R-:W-:Y:S02]  /*1940*/  HADD2.F32 R21, -RZ, R21.H0_H0 ;  /* 0x20000015ff157230 */ /* 0x000fe40000004100 */
[----:B------:R-:W-:Y:S01]  /*1950*/  F2FP.F16.F32.PACK_AB R9, RZ, R9 ;  /* 0x00000009ff09723e */ /* 0x000fe200000000ff */
[----:B------:R-:W-:Y:S02]  /*1960*/  HADD2.F32 R8, -RZ, R13.H0_H0 ;  /* 0x2000000dff087230 */ /* 0x000fe40000004100 */
[----:B------:R-:W-:Y:S01]  /*1970*/  FMUL.FTZ R6, R15, R6 ;  /* 0x000000060f067220 */ /* 0x000fe20000410000 */
[----:B------:R-:W-:Y:S02]  /*1980*/  HADD2.F32 R23, -RZ, R23.H0_H0 ;  /* 0x20000017ff177230 */ /* 0x000fe40000004100 */
[----:B------:R-:W-:Y:S01]  /*1990*/  FMUL.FTZ R12, R21, R12 ;  /* 0x0000000c150c7220 */ /* 0x000fe20000410000 */
[----:B------:R-:W-:-:S02]  /*19a0*/  HADD2.F32 R9, -RZ, R9.H0_H0 ;  /* 0x20000009ff097230 */ /* 0x000fc40000004100 */
[----:B------:R-:W-:Y:S02]  /*19b0*/  HADD2.F32 R10, -RZ, R13.H1_H1 ;  /* 0x3000000dff0a7230 */ /* 0x000fe40000004100 */
[----:B------:R-:W-:Y:S01]  /*19c0*/  FMUL.FTZ R8, R23, R8 ;  /* 0x0000000817087220 */ /* 0x000fe20000410000 */
[----:B------:R-:W-:Y:S02]  /*19d0*/  F2FP.F16.F32.PACK_AB R6, RZ, R6 ;  /* 0x00000006ff06723e */ /* 0x000fe400000000ff */
[----:B------:R-:W-:Y:S01]  /*19e0*/  F2FP.F16.F32.PACK_AB R12, RZ, R12 ;  /* 0x0000000cff0c723e */ /* 0x000fe200000000ff */
[----:B------:R-:W-:Y:S01]  /*19f0*/  FMUL.FTZ R9, R9, R10 ;  /* 0x0000000a09097220 */ /* 0x000fe20000410000 */
[----:B------:R-:W-:Y:S01]  /*1a00*/  F2FP.F16.F32.PACK_AB R8, RZ, R8 ;  /* 0x00000008ff08723e */ /* 0x000fe200000000ff */
[----:B------:R-:W-:Y:S02]  /*1a10*/  HADD2.F32 R6, -RZ, R6.H0_H0 ;  /* 0x20000006ff067230 */ /* 0x000fe40000004100 */
[----:B------:R-:W-:Y:S01]  /*1a20*/  HADD2.F32 R12, -RZ, R12.H0_H0 ;  /* 0x2000000cff0c7230 */ /* 0x000fe20000004100 */
[----:B------:R-:W-:Y:S01]  /*1a30*/  F2FP.F16.F32.PACK_AB R9, RZ, R9 ;  /* 0x00000009ff09723e */ /* 0x000fe200000000ff */
[----:B------:R-:W-:-:S03]  /*1a40*/  HADD2.F32 R8, -RZ, R8.H0_H0 ;  /* 0x20000008ff087230 */ /* 0x000fc60000004100 */
[----:B------:R-:W-:Y:S01]  /*1a50*/  FMNMX3.FTZ R3, R3, |R6|, |R12|, !PT ;  /* 0x4000000603037276 */ /* 0x000fe2000781040c */
[----:B------:R-:W-:-:S05]  /*1a60*/  HADD2.F32 R9, -RZ, R9.H0_H0 ;  /* 0x20000009ff097230 */ /* 0x000fca0000004100 */
        /* <DEDUP_REMOVED lines=83> */
[--C-:B------:R-:W-:Y:S02]  /*1fa0*/  HADD2.F32 R8, -RZ, R13.reuse.H0_H0 ;  /* 0x2000000dff087230 */ /* 0x100fe40000004100 */
[----:B------:R-:W-:Y:S01]  /*1fb0*/  FMUL.FTZ R6, R15, R6 ;  /* 0x000000060f067220 */ /* 0x000fe20000410000 */
[----:B------:R-:W-:Y:S02]  /*1fc0*/  HADD2.F32 R10, -RZ, R13.H1_H1 ;  /* 0x3000000dff0a7230 */ /* 0x000fe40000004100 */
[----:B------:R-:W-:Y:S01]  /*1fd0*/  FMUL.FTZ R12, R21, R12 ;  /* 0x0000000c150c7220 */ /* 0x000fe20000410000 */
[----:B------:R-:W-:-:S02]  /*1fe0*/  HADD2.F32 R23, -RZ, R23.H0_H0 ;  /* 0x20000017ff177230 */ /* 0x000fc40000004100 */
[----:B------:R-:W-:Y:S01]  /*1ff0*/  HADD2.F32 R9, -RZ, R9.H0_H0 ;  /* 0x20000009ff097230 */ /* 0x000fe20000004100 */
[----:B------:R-:W-:Y:S01]  /*2000*/  F2FP.F16.F32.PACK_AB R6, RZ, R6 ;  /* 0x00000006ff06723e */ /* 0x000fe200000000ff */
[----:B------:R-:W-:Y:S02]  /*2010*/  IMAD.IADD R13, R7, 0x1, R0 ;  /* 0x00000001070d7824 */ /* 0x000fe400078e0200 */
[----:B------:R-:W-:Y:S01]  /*2020*/  FMUL.FTZ R8, R23, R8 ;  /* 0x0000000817087220 */ /* 0x000fe20000410000 */
[----:B------:R-:W-:Y:S01]  /*2030*/  F2FP.F16.F32.PACK_AB R12, RZ, R12 ;  /* 0x0000000cff0c723e */ /* 0x000fe200000000ff */
[----:B------:R-:W-:Y:S01]  /*2040*/  FMUL.FTZ R9, R9, R10 ;  /* 0x0000000a09097220 */ /* 0x000fe20000410000 */
[----:B------:R-:W-:Y:S01]  /*2050*/  HADD2.F32 R6, -RZ, R6.H0_H0 ;  /* 0x20000006ff067230 */ /* 0x000fe20000004100 */
[----:B------:R-:W-:Y:S02]  /*2060*/  ISETP.GE.U32.AND P1, PT, R13, UR6, PT ;  /* 0x000000060d007c0c */ /* 0x000fe4000bf26070 */
        /* <DEDUP_REMOVED lines=8> */
.L_x_305:
[----:B------:R-:W-:Y:S05]  /*20f0*/  BSYNC.RECONVERGENT B0 ;  /* 0x0000000000007941 */ /* 0x000fea0003800200 */
.L_x_304:
        /* <DEDUP_REMOVED lines=111> */
.L_x_308:
        /* <DEDUP_REMOVED lines=147> */
.L_x_310:
        /* <DEDUP_REMOVED lines=15> */
.L_x_309:
[----:B------:R-:W-:Y:S05]  /*3210*/  BSYNC.RECONVERGENT B0 ;  /* 0x0000000000007941 */ /* 0x000fea0003800200 */
.L_x_307:
        /* <DEDUP_REMOVED lines=11> */
[----:B---3--:R-:W1:Y:S01]  /*32d0*/  LDS R3, [UR8+0xa4] ;  /* 0x0000a408ff037984 */ /* 0x008e620008000800 */
[----:B------:R-:W2:Y:S01]  /*32e0*/  LDC.64 R6, c[0x0][0x398] ;  /* 0x0000e600ff067b82 */ /* 0x000ea20000000a00 */
[----:B-1----:R-:W1:Y:S02]  /*32f0*/  MUFU.RCP R3, R3 ;  /* 0x0000000300037308 */ /* 0x002e640000001000 */
.L_x_311:
[----:B------:R-:W-:-:S04]  /*3300*/  IMAD.WIDE.U32 R14, R17, 0x8, R24 ;  /* 0x00000008110e7825 */ /* 0x000fc800078e0018 */
[C---:B------:R-:W-:Y:S02]  /*3310*/  IMAD.WIDE.U32 R8, R17.reuse, 0x8, R18 ;  /* 0x0000000811087825 */ /* 0x040fe400078e0012 */
[----:B------:R-:W3:Y:S04]  /*3320*/  LDG.E.64.CONSTANT R14, desc[UR14][R14.64] ;  /* 0x0000000e0e0e7981 */ /* 0x000ee8000c1e9b00 */
[----:B------:R-:W4:Y:S01]  /*3330*/  LDG.E.64 R10, desc[UR14][R8.64] ;  /* 0x0000000e080a7981 */ /* 0x000f22000c1e1b00 */
[----:B--2---:R-:W-:-:S06]  /*3340*/  IMAD.WIDE.U32 R12, R17, 0x8, R6 ;  /* 0x00000008110c7825 */ /* 0x004fcc00078e0006 */
[----:B------:R-:W2:Y:S01]  /*3350*/  LDG.E.64.CONSTANT R12, desc[UR14][R12.64] ;  /* 0x0000000e0c0c7981 */ /* 0x000ea2000c1e9b00 */
[----:B---3--:R-:W-:Y:S02]  /*3360*/  HADD2.F32 R21, -RZ, R14.H0_H0 ;  /* 0x2000000eff157230 */ /* 0x008fe40000004100 */
[----:B------:R-:W-:Y:S02]  /*3370*/  HADD2.F32 R23, -RZ, R15.H0_H0 ;  /* 0x2000000fff177230 */ /* 0x000fe40000004100 */
[--C-:B----4-:R-:W-:Y:S02]  /*3380*/  HADD2.F32 R16, -RZ, R10.reuse.H0_H0 ;  /* 0x2000000aff107230 */ /* 0x110fe40000004100 */
[----:B------:R-:W-:-:S03]  /*3390*/  HADD2.F32 R27, -RZ, R10.H1_H1 ;  /* 0x3000000aff1b7230 */ /* 0x000fc60000004100 */
[----:B------:R-:W-:Y:S01]  /*33a0*/  FADD.FTZ R21, R21, R16 ;  /* 0x0000001015157221 */ /* 0x000fe20000010000 */
[----:B------:R-:W-:Y:S02]  /*33b0*/  HADD2.F32 R16, -RZ, R14.H1_H1 ;  /* 0x3000000eff107230 */ /* 0x000fe40000004100 */
[--C-:B------:R-:W-:Y:S02]  /*33c0*/  HADD2.F32 R14, -RZ, R11.reuse.H0_H0 ;  /* 0x2000000bff0e7230 */ /* 0x100fe40000004100 */
[----:B0-----:R-:W-:Y:S01]  /*33d0*/  FMUL.FTZ R20, R2, R21 ;  /* 0x0000001502147220 */ /* 0x001fe20000410000 */
[----:B------:R-:W-:Y:S02]  /*33e0*/  HADD2.F32 R11, -RZ, R11.H1_H1 ;  /* 0x3000000bff0b7230 */ /* 0x000fe40000004100 */
[----:B------:R-:W-:Y:S01]  /*33f0*/  FADD.FTZ R10, R16, R27 ;  /* 0x0000001b100a7221 */ /* 0x000fe20000010000 */
[----:B--2---:R-:W-:Y:S02]  /*3400*/  HADD2.F32 R27, -RZ, R13.H0_H0 ;  /* 0x2000000dff1b7230 */ /* 0x004fe40000004100 */
[----:B------:R-:W-:Y:S01]  /*3410*/  FADD.FTZ R23, R23, R14 ;  /* 0x0000000e17177221 */ /* 0x000fe20000010000 */
[----:B------:R-:W-:Y:S01]  /*3420*/  F2FP.F16.F32.PACK_AB R20, RZ, R20 ;  /* 0x00000014ff14723e */ /* 0x000fe200000000ff */
[----:B------:R-:W-:-:S02]  /*3430*/  HADD2.F32 R14, -RZ, R15.H1_H1 ;  /* 0x3000000fff0e7230 */ /* 0x000fc40000004100 */
[----:B------:R-:W-:Y:S01]  /*3440*/  FMUL.FTZ R16, R2, R10 ;  /* 0x0000000a02107220 */ /* 0x000fe20000410000 */
[----:B------:R-:W-:Y:S02]  /*3450*/  HADD2.F32 R15, -RZ, R12.H0_H0 ;  /* 0x2000000cff0f7230 */ /* 0x000fe40000004100 */
[----:B------:R-:W-:Y:S02]  /*3460*/  HADD2.F32 R20, -RZ, R20.H0_H0 ;  /* 0x20000014ff147230 */ /* 0x000fe40000004100 */
[----:B------:R-:W-:Y:S01]  /*3470*/  FADD.FTZ R14, R14, R11 ;  /* 0x0000000b0e0e7221 */ /* 0x000fe20000010000 */
[----:B------:R-:W-:Y:S01]  /*3480*/  F2FP.F16.F32.PACK_AB R16, RZ, R16 ;  /* 0x00000010ff10723e */ /* 0x000fe200000000ff */
[----:B------:R-:W-:Y:S02]  /*3490*/  HADD2.F32 R11, -RZ, R12.H1_H1 ;  /* 0x3000000cff0b7230 */ /* 0x000fe40000004100 */
[----:B------:R-:W-:Y:S01]  /*34a0*/  FMUL.FTZ R15, R20, R15 ;  /* 0x0000000f140f7220 */ /* 0x000fe20000410000 */
[CC--:B------:R-:W-:Y:S01]  /*34b0*/  FMUL.FTZ R20, R2.reuse, R23.reuse ;  /* 0x0000001702147220 */ /* 0x0c0fe20000410000 */
[----:B------:R-:W-:Y:S01]  /*34c0*/  FMUL.FTZ R22, R2, R14 ;  /* 0x0000000e02167220 */ /* 0x000fe20000410000 */
[----:B------:R-:W-:Y:S01]  /*34d0*/  HADD2.F32 R16, -RZ, R16.H0_H0 ;  /* 0x20000010ff107230 */ /* 0x000fe20000004100 */
[----:B------:R-:W-:Y:S01]  /*34e0*/  F2FP.F16.F32.PACK_AB R23, R14, R23 ;  /* 0x000000170e17723e */ /* 0x000fe200000000ff */
[----:B------:R-:W-:Y:S01]  /*34f0*/  HADD2.F32 R29, -RZ, R13.H1_H1 ;  /* 0x3000000dff1d7230 */ /* 0x000fe20000004100 */
[----:B------:R-:W-:-:S02]  /*3500*/  F2FP.F16.F32.PACK_AB R20, RZ, R20 ;  /* 0x00000014ff14723e */ /* 0x000fc400000000ff */
[----:B------:R-:W-:Y:S01]  /*3510*/  F2FP.F16.F32.PACK_AB R22, RZ, R22 ;  /* 0x00000016ff16723e */ /* 0x000fe200000000ff */
[----:B------:R-:W-:Y:S01]  /*3520*/  FMUL.FTZ R11, R16, R11 ;  /* 0x0000000b100b7220 */ /* 0x000fe20000410000 */
[----:B------:R-:W-:Y:S01]  /*3530*/  F2FP.F16.F32.PACK_AB R15, RZ, R15 ;  /* 0x0000000fff0f723e */ /* 0x000fe200000000ff */
[----:B------:R-:W-:Y:S02]  /*3540*/  HADD2.F32 R20, -RZ, R20.H0_H0 ;  /* 0x20000014ff147230 */ /* 0x000fe40000004100 */
[----:B------:R-:W-:Y:S01]  /*3550*/  HADD2.F32 R22, -RZ, R22.H0_H0 ;  /* 0x20000016ff167230 */ /* 0x000fe20000004100 */
[----:B------:R-:W-:Y:S01]  /*3560*/  F2FP.F16.F32.PACK_AB R13, RZ, R11 ;  /* 0x0000000bff0d723e */ /* 0x000fe200000000ff */
[----:B------:R-:W-:Y:S02]  /*3570*/  HADD2.F32 R12, -RZ, R15.H0_H0 ;  /* 0x2000000fff0c7230 */ /* 0x000fe40000004100 */
[----:B------:R-:W-:Y:S01]  /*3580*/  FMUL.FTZ R20, R20, R27 ;  /* 0x0000001b14147220 */ /* 0x000fe20000410000 */
[----:B------:R-:W-:-:S02]  /*3590*/  FMUL.FTZ R22, R22, R29 ;  /* 0x0000001d16167220 */ /* 0x000fc40000410000 */
[C---:B-1----:R-:W-:Y:S01]  /*35a0*/  FMUL.FTZ R11, R3.reuse, R12 ;  /* 0x0000000c030b7220 */ /* 0x042fe20000410000 */
[----:B------:R-:W-:Y:S01]  /*35b0*/  HADD2.F32 R12, -RZ, R13.H0_H0 ;  /* 0x2000000dff0c7230 */ /* 0x000fe20000004100 */
[----:B------:R-:W-:Y:S02]  /*35c0*/  F2FP.F16.F32.PACK_AB R20, RZ, R20 ;  /* 0x00000014ff14723e */ /* 0x000fe400000000ff */
[----:B------:R-:W-:Y:S02]  /*35d0*/  F2FP.F16.F32.PACK_AB R22, RZ, R22 ;  /* 0x00000016ff16723e */ /* 0x000fe400000000ff */
[----:B------:R-:W-:Y:S01]  /*35e0*/  FMUL.FTZ R12, R3, R12 ;  /* 0x0000000c030c7220 */ /* 0x000fe20000410000 */
[----:B------:R-:W-:Y:S01]  /*35f0*/  HADD2.F32 R20, -RZ, R20.H0_H0 ;  /* 0x20000014ff147230 */ /* 0x000fe20000004100 */
[----:B------:R-:W-:Y:S01]  /*3600*/  F2I.S8.NTZ R11, R11 ;  /* 0x0000000b000b7305 */ /* 0x000fe20000202100 */
[----:B------:R-:W-:-:S03]  /*3610*/  HADD2.F32 R22, -RZ, R22.H0_H0 ;  /* 0x20000016ff167230 */ /* 0x000fc60000004100 */
[C---:B------:R-:W-:Y:S02]  /*3620*/  FMUL.FTZ R20, R3.reuse, R20 ;  /* 0x0000001403147220 */ /* 0x040fe40000410000 */
[----:B------:R-:W-:Y:S01]  /*3630*/  FMUL.FTZ R15, R3, R22 ;  /* 0x00000016030f7220 */ /* 0x000fe20000410000 */
[----:B------:R-:W-:Y:S01]  /*3640*/  F2FP.F16.F32.PACK_AB R22, R10, R21 ;  /* 0x000000150a16723e */ /* 0x000fe200000000ff */
[----:B------:R-:W0:Y:S04]  /*3650*/  F2I.S8.NTZ R12, R12 ;  /* 0x0000000c000c7305 */ /* 0x000e280000202100 */
[----:B------:R1:W-:Y:S04]  /*3660*/  STG.E.64 desc[UR14][R8.64], R22 ;  /* 0x0000001608007986 */ /* 0x0003e8000c101b0e */
[----:B------:R-:W-:Y:S01]  /*3670*/  F2I.S8.NTZ R20, R20 ;  /* 0x0000001400147305 */ /* 0x000fe20000202100 */
[----:B0-----:R-:W-:-:S07]  /*3680*/  PRMT R13, R11, 0x3340, R12 ;  /* 0x000033400b0d7816 */ /* 0x001fce000000000c */
[----:B------:R-:W0:Y:S01]  /*3690*/  F2I.S8.NTZ R15, R15 ;  /* 0x0000000f000f7305 */ /* 0x000e220000202100 */
[----:B------:R-:W-:-:S05]  /*36a0*/  IMAD.IADD R11, R0, 0x1, R17 ;  /* 0x00000001000b7824 */ /* 0x000fca00078e0211 */
[----:B------:R-:W-:Y:S02]  /*36b0*/  ISETP.GE.U32.AND P0, PT, R11, UR6, PT ;  /* 0x000000060b007c0c */ /* 0x000fe4000bf06070 */
[----:B0-----:R-:W-:-:S04]  /*36c0*/  PRMT R16, R20, 0x3340, R15 ;  /* 0x0000334014107816 */ /* 0x001fc8000000000f */
        /* <DEDUP_REMOVED lines=10> */
[----:B--2---:R-:W-:Y:S02]  /*3770*/  HADD2.F32 R21, -RZ, R16.H0_H0 ;  /* 0x20000010ff157230 */ /* 0x004fe40000004100 */
[----:B------:R-:W-:Y:S02]  /*3780*/  HADD2.F32 R23, -RZ, R17.H0_H0 ;  /* 0x20000011ff177230 */ /* 0x000fe40000004100 */
[--C-:B---3--:R-:W-:Y:S02]  /*3790*/  HADD2.F32 R10, -RZ, R12.reuse.H0_H0 ;  /* 0x2000000cff0a7230 */ /* 0x108fe40000004100 */
[----:B------:R-:W-:Y:S02]  /*37a0*/  HADD2.F32 R27, -RZ, R12.H1_H1 ;  /* 0x3000000cff1b7230 */ /* 0x000fe40000004100 */
[----:B------:R-:W-:Y:S02]  /*37b0*/  HADD2.F32 R12, -RZ, R13.H0_H0 ;  /* 0x2000000dff0c7230 */ /* 0x000fe40000004100 */
[----:B------:R-:W-:Y:S01]  /*37c0*/  FADD.FTZ R21, R21, R10 ;  /* 0x0000000a15157221 */ /* 0x000fe20000010000 */
[----:B------:R-:W-:-:S02]  /*37d0*/  HADD2.F32 R10, -RZ, R16.H1_H1 ;  /* 0x30000010ff0a7230 */ /* 0x000fc40000004100 */
[----:B------:R-:W-:Y:S02]  /*37e0*/  HADD2.F32 R13, -RZ, R13.H1_H1 ;  /* 0x3000000dff0d7230 */ /* 0x000fe40000004100 */
[----:B------:R-:W-:Y:S01]  /*37f0*/  FMUL.FTZ R20, R2, R21 ;  /* 0x0000001502147220 */ /* 0x000fe20000410000 */
[----:B------:R-:W-:Y:S01]  /*3800*/  FADD.FTZ R23, R23, R12 ;  /* 0x0000000c17177221 */ /* 0x000fe20000010000 */
[----:B------:R-:W-:Y:S01]  /*3810*/  FADD.FTZ R10, R10, R27 ;  /* 0x0000001b0a0a7221 */ /* 0x000fe20000010000 */
[----:B------:R-:W-:Y:S02]  /*3820*/  HADD2.F32 R12, -RZ, R17.H1_H1 ;  /* 0x30000011ff0c7230 */ /* 0x000fe40000004100 */
[----:B------:R-:W-:Y:S01]  /*3830*/  F2FP.F16.F32.PACK_AB R20, RZ, R20 ;  /* 0x00000014ff14723e */ /* 0x000fe200000000ff */
[----:B------:R-:W-:Y:S01]  /*3840*/  FMUL.FTZ R16, R2, R10 ;  /* 0x0000000a02107220 */ /* 0x000fe20000410000 */
[--C-:B----4-:R-:W-:Y:S02]  /*3850*/  HADD2.F32 R17, -RZ, R14.reuse.H0_H0 ;  /* 0x2000000eff117230 */ /* 0x110fe40000004100 */
[----:B------:R-:W-:Y:S01]  /*3860*/  FADD.FTZ R12, R12, R13 ;  /* 0x0000000d0c0c7221 */ /* 0x000fe20000010000 */
[----:B------:R-:W-:-:S02]  /*3870*/  HADD2.F32 R13, -RZ, R14.H1_H1 ;  /* 0x3000000eff0d7230 */ /* 0x000fc40000004100 */
[----:B------:R-:W-:Y:S01]  /*3880*/  HADD2.F32 R20, -RZ, R20.H0_H0 ;  /* 0x20000014ff147230 */ /* 0x000fe20000004100 */
[----:B------:R-:W-:Y:S01]  /*3890*/  F2FP.F16.F32.PACK_AB R16, RZ, R16 ;  /* 0x00000010ff10723e */ /* 0x000fe200000000ff */
[----:B------:R-:W-:Y:S01]  /*38a0*/  FMUL.FTZ R22, R2, R12 ;  /* 0x0000000c02167220 */ /* 0x000fe20000410000 */
[--C-:B------:R-:W-:Y:S02]  /*38b0*/  HADD2.F32 R27, -RZ, R15.reuse.H0_H0 ;  /* 0x2000000fff1b7230 */ /* 0x100fe40000004100 */
[----:B------:R-:W-:Y:S01]  /*38c0*/  FMUL.FTZ R17, R20, R17 ;  /* 0x0000001114117220 */ /* 0x000fe20000410000 */
[----:B------:R-:W-:Y:S01]  /*38d0*/  FMUL.FTZ R20, R2, R23 ;  /* 0x0000001702147220 */ /* 0x000fe20000410000 */
[----:B------:R-:W-:Y:S01]  /*38e0*/  HADD2.F32 R16, -RZ, R16.H0_H0 ;  /* 0x20000010ff107230 */ /* 0x000fe20000004100 */
[----:B------:R-:W-:Y:S01]  /*38f0*/  F2FP.F16.F32.PACK_AB R22, RZ, R22 ;  /* 0x00000016ff16723e */ /* 0x000fe200000000ff */
[----:B------:R-:W-:Y:S01]  /*3900*/  HADD2.F32 R29, -RZ, R15.H1_H1 ;  /* 0x3000000fff1d7230 */ /* 0x000fe20000004100 */
[----:B------:R-:W-:-:S02]  /*3910*/  F2FP.F16.F32.PACK_AB R17, RZ, R17 ;  /* 0x00000011ff11723e */ /* 0x000fc400000000ff */
[----:B------:R-:W-:Y:S01]  /*3920*/  F2FP.F16.F32.PACK_AB R20, RZ, R20 ;  /* 0x00000014ff14723e */ /* 0x000fe200000000ff */
[----:B------:R-:W-:Y:S01]  /*3930*/  FMUL.FTZ R13, R16, R13 ;  /* 0x0000000d100d7220 */ /* 0x000fe20000410000 */
[----:B------:R-:W-:Y:S01]  /*3940*/  HADD2.F32 R22, -RZ, R22.H0_H0 ;  /* 0x20000016ff167230 */ /* 0x000fe20000004100 */
[----:B------:R-:W-:Y:S01]  /*3950*/  F2FP.F16.F32.PACK_AB R23, R12, R23 ;  /* 0x000000170c17723e */ /* 0x000fe200000000ff */
[----:B------:R-:W-:Y:S02]  /*3960*/  HADD2.F32 R14, -RZ, R17.H0_H0 ;  /* 0x20000011ff0e7230 */ /* 0x000fe40000004100 */
[----:B------:R-:W-:Y:S01]  /*3970*/  HADD2.F32 R20, -RZ, R20.H0_H0 ;  /* 0x20000014ff147230 */ /* 0x000fe20000004100 */
[----:B------:R-:W-:Y:S01]  /*3980*/  F2FP.F16.F32.PACK_AB R15, RZ, R13 ;  /* 0x0000000dff0f723e */ /* 0x000fe200000000ff */
[----:B------:R-:W-:Y:S01]  /*3990*/  FMUL.FTZ R22, R22, R29 ;  /* 0x0000001d16167220 */ /* 0x000fe20000410000 */
[----:B------:R-:W-:Y:S02]  /*39a0*/  FMUL.FTZ R13, R3, R14 ;  /* 0x0000000e030d7220 */ /* 0x000fe40000410000 */
[----:B------:R-:W-:Y:S01]  /*39b0*/  FMUL.FTZ R20, R20, R27 ;  /* 0x0000001b14147220 */ /* 0x000fe20000410000 */
[----:B------:R-:W-:Y:S01]  /*39c0*/  HADD2.F32 R14, -RZ, R15.H0_H0 ;  /* 0x2000000fff0e7230 */ /* 0x000fe20000004100 */
[----:B------:R-:W-:-:S02]  /*39d0*/  F2FP.F16.F32.PACK_AB R22, RZ, R22 ;  /* 0x00000016ff16723e */ /* 0x000fc400000000ff */
[----:B------:R-:W-:Y:S01]  /*39e0*/  F2I.S8.NTZ R13, R13 ;  /* 0x0000000d000d7305 */ /* 0x000fe20000202100 */
[----:B------:R-:W-:Y:S01]  /*39f0*/  F2FP.F16.F32.PACK_AB R20, RZ, R20 ;  /* 0x00000014ff14723e */ /* 0x000fe200000000ff */
[----:B------:R-:W-:Y:S01]  /*3a00*/  FMUL.FTZ R14, R3, R14 ;  /* 0x0000000e030e7220 */ /* 0x000fe20000410000 */
[----:B------:R-:W-:-:S03]  /*3a10*/  HADD2.F32 R22, -RZ, R22.H0_H0 ;  /* 0x20000016ff167230 */ /* 0x000fc60000004100 */
[----:B------:R-:W-:Y:S02]  /*3a20*/  HADD2.F32 R20, -RZ, R20.H0_H0 ;  /* 0x20000014ff147230 */ /* 0x000fe40000004100 */
[----:B------:R-:W0:Y:S01]  /*3a30*/  F2I.S8.NTZ R14, R14 ;  /* 0x0000000e000e7305 */ /* 0x000e220000202100 */
[C---:B------:R-:W-:Y:S01]  /*3a40*/  FMUL.FTZ R15, R3.reuse, R22 ;  /* 0x00000016030f7220 */ /* 0x040fe20000410000 */
[----:B------:R-:W-:Y:S01]  /*3a50*/  F2FP.F16.F32.PACK_AB R22, R10, R21 ;  /* 0x000000150a16723e */ /* 0x000fe200000000ff */
[----:B------:R-:W-:-:S04]  /*3a60*/  FMUL.FTZ R20, R3, R20 ;  /* 0x0000001403147220 */ /* 0x000fc80000410000 */
[----:B------:R1:W-:Y:S01]  /*3a70*/  STG.E.64 desc[UR14][R8.64], R22 ;  /* 0x0000001608007986 */ /* 0x0003e2000c101b0e */
        /* <DEDUP_REMOVED lines=16> */
[----:B--2---:R-:W-:Y:S02]  /*3b80*/  HADD2.F32 R21, -RZ, R16.H0_H0 ;  /* 0x20000010ff157230 */ /* 0x004fe40000004100 */
[--C-:B------:R-:W-:Y:S02]  /*3b90*/  HADD2.F32 R23, -RZ, R17.reuse.H0_H0 ;  /* 0x20000011ff177230 */ /* 0x100fe40000004100 */
[--C-:B---3--:R-:W-:Y:S02]  /*3ba0*/  HADD2.F32 R12, -RZ, R10.reuse.H0_H0 ;  /* 0x2000000aff0c7230 */ /* 0x108fe40000004100 */
[----:B------:R-:W-:Y:S02]  /*3bb0*/  HADD2.F32 R27, -RZ, R10.H1_H1 ;  /* 0x3000000aff1b7230 */ /* 0x000fe40000004100 */
[----:B------:R-:W-:Y:S02]  /*3bc0*/  HADD2.F32 R17, -RZ, R17.H1_H1 ;  /* 0x30000011ff117230 */ /* 0x000fe40000004100 */
[----:B------:R-:W-:Y:S01]  /*3bd0*/  FADD.FTZ R21, R21, R12 ;  /* 0x0000000c15157221 */ /* 0x000fe20000010000 */
[----:B------:R-:W-:-:S02]  /*3be0*/  HADD2.F32 R12, -RZ, R16.H1_H1 ;  /* 0x30000010ff0c7230 */ /* 0x000fc40000004100 */
[--C-:B------:R-:W-:Y:S02]  /*3bf0*/  HADD2.F32 R16, -RZ, R11.reuse.H0_H0 ;  /* 0x2000000bff107230 */ /* 0x100fe40000004100 */
[----:B------:R-:W-:Y:S01]  /*3c00*/  FMUL.FTZ R20, R2, R21 ;  /* 0x0000001502147220 */ /* 0x000fe20000410000 */
[----:B------:R-:W-:Y:S01]  /*3c10*/  FADD.FTZ R10, R12, R27 ;  /* 0x0000001b0c0a7221 */ /* 0x000fe20000010000 */
[----:B------:R-:W-:Y:S02]  /*3c20*/  HADD2.F32 R12, -RZ, R11.H1_H1 ;  /* 0x3000000bff0c7230 */ /* 0x000fe40000004100 */
[----:B------:R-:W-:Y:S01]  /*3c30*/  FADD.FTZ R23, R23, R16 ;  /* 0x0000001017177221 */ /* 0x000fe20000010000 */
[----:B------:R-:W-:Y:S01]  /*3c40*/  F2FP.F16.F32.PACK_AB R20, RZ, R20 ;  /* 0x00000014ff14723e */ /* 0x000fe200000000ff */
[C---:B------:R-:W-:Y:S01]  /*3c50*/  FMUL.FTZ R16, R2.reuse, R10 ;  /* 0x0000000a02107220 */ /* 0x040fe20000410000 */
[----:B----4-:R-:W-:Y:S02]  /*3c60*/  HADD2.F32 R27, -RZ, R14.H0_H0 ;  /* 0x2000000eff1b7230 */ /* 0x010fe40000004100 */
[----:B------:R-:W-:Y:S01]  /*3c70*/  FADD.FTZ R11, R17, R12 ;  /* 0x0000000c110b7221 */ /* 0x000fe20000010000 */
[C---:B------:R-:W-:Y:S01]  /*3c80*/  FMUL.FTZ R12, R2.reuse, R23 ;  /* 0x00000017020c7220 */ /* 0x040fe20000410000 */
[----:B------:R-:W-:Y:S01]  /*3c90*/  HADD2.F32 R20, -RZ, R20.H0_H0 ;  /* 0x20000014ff147230 */ /* 0x000fe20000004100 */
[----:B------:R-:W-:Y:S01]  /*3ca0*/  F2FP.F16.F32.PACK_AB R16, RZ, R16 ;  /* 0x00000010ff10723e */ /* 0x000fe200000000ff */
[----:B------:R-:W-:Y:S01]  /*3cb0*/  FMUL.FTZ R22, R2, R11 ;  /* 0x0000000b02167220 */ /* 0x000fe20000410000 */
[----:B------:R-:W-:Y:S01]  /*3cc0*/  HADD2.F32 R17, -RZ, R14.H1_H1 ;  /* 0x3000000eff117230 */ /* 0x000fe20000004100 */
[----:B------:R-:W-:Y:S01]  /*3cd0*/  F2FP.F16.F32.PACK_AB R12, RZ, R12 ;  /* 0x0000000cff0c723e */ /* 0x000fe200000000ff */
[----:B------:R-:W-:Y:S01]  /*3ce0*/  FMUL.FTZ R20, R20, R27 ;  /* 0x0000001b14147220 */ /* 0x000fe20000410000 */
[----:B------:R-:W-:Y:S01]  /*3cf0*/  HADD2.F32 R16, -RZ, R16.H0_H0 ;  /* 0x20000010ff107230 */ /* 0x000fe20000004100 */
[----:B------:R-:W-:-:S02]  /*3d00*/  F2FP.F16.F32.PACK_AB R22, RZ, R22 ;  /* 0x00000016ff16723e */ /* 0x000fc400000000ff */
[----:B------:R-:W-:Y:S01]  /*3d10*/  HADD2.F32 R12, -RZ, R12.H0_H0 ;  /* 0x2000000cff0c7230 */ /* 0x000fe20000004100 */
[----:B------:R-:W-:Y:S01]  /*3d20*/  F2FP.F16.F32.PACK_AB R20, RZ, R20 ;  /* 0x00000014ff14723e */ /* 0x000fe200000000ff */
[----:B------:R-:W-:Y:S01]  /*3d30*/  FMUL.FTZ R16, R16, R17 ;  /* 0x0000001110107220 */ /* 0x000fe20000410000 */
[--C-:B------:R-:W-:Y:S01]  /*3d40*/  HADD2.F32 R17, -RZ, R15.reuse.H0_H0 ;  /* 0x2000000fff117230 */ /* 0x100fe20000004100 */
[----:B------:R-:W-:Y:S01]  /*3d50*/  F2FP.F16.F32.PACK_AB R10, R10, R21 ;  /* 0x000000150a0a723e */ /* 0x000fe200000000ff */
[----:B------:R-:W-:Y:S01]  /*3d60*/  HADD2.F32 R22, -RZ, R22.H0_H0 ;  /* 0x20000016ff167230 */ /* 0x000fe20000004100 */
[----:B------:R-:W-:Y:S01]  /*3d70*/  F2FP.F16.F32.PACK_AB R11, R11, R23 ;  /* 0x000000170b0b723e */ /* 0x000fe200000000ff */
[----:B------:R-:W-:Y:S02]  /*3d80*/  HADD2.F32 R15, -RZ, R15.H1_H1 ;  /* 0x3000000fff0f7230 */ /* 0x000fe40000004100 */
[----:B------:R-:W-:Y:S01]  /*3d90*/  FMUL.FTZ R17, R12, R17 ;  /* 0x000000110c117220 */ /* 0x000fe20000410000 */
[----:B------:R-:W-:Y:S01]  /*3da0*/  HADD2.F32 R20, -RZ, R20.H0_H0 ;  /* 0x20000014ff147230 */ /* 0x000fe20000004100 */
[----:B------:R-:W-:Y:S01]  /*3db0*/  F2FP.F16.F32.PACK_AB R16, RZ, R16 ;  /* 0x00000010ff10723e */ /* 0x000fe200000000ff */
[----:B------:R0:W-:Y:S01]  /*3dc0*/  STG.E.64 desc[UR14][R8.64], R10 ;  /* 0x0000000a08007986 */ /* 0x0001e2000c101b0e */
[----:B------:R-:W-:Y:S01]  /*3dd0*/  FMUL.FTZ R15, R22, R15 ;  /* 0x0000000f160f7220 */ /* 0x000fe20000410000 */
[----:B------:R-:W-:Y:S01]  /*3de0*/  F2FP.F16.F32.PACK_AB R17, RZ, R17 ;  /* 0x00000011ff11723e */ /* 0x000fe200000000ff */
[----:B------:R-:W-:Y:S01]  /*3df0*/  FMUL.FTZ R12, R3, R20 ;  /* 0x00000014030c7220 */ /* 0x000fe20000410000 */
[----:B------:R-:W-:-:S02]  /*3e00*/  HADD2.F32 R16, -RZ, R16.H0_H0 ;  /* 0x20000010ff107230 */ /* 0x000fc40000004100 */
[----:B------:R-:W-:Y:S01]  /*3e10*/  F2FP.F16.F32.PACK_AB R20, RZ, R15 ;  /* 0x0000000fff14723e */ /* 0x000fe200000000ff */
[----:B------:R-:W-:Y:S02]  /*3e20*/  HADD2.F32 R14, -RZ, R17.H0_H0 ;  /* 0x20000011ff0e7230 */ /* 0x000fe40000004100 */
[C---:B------:R-:W-:Y:S01]  /*3e30*/  FMUL.FTZ R16, R3.reuse, R16 ;  /* 0x0000001003107220 */ /* 0x040fe20000410000 */
[----:B------:R-:W-:Y:S01]  /*3e40*/  F2I.S8.NTZ R12, R12 ;  /* 0x0000000c000c7305 */ /* 0x000fe20000202100 */
[----:B------:R-:W-:Y:S02]  /*3e50*/  HADD2.F32 R20, -RZ, R20.H0_H0 ;  /* 0x20000014ff147230 */ /* 0x000fe40000004100 */
[----:B------:R-:W-:-:S03]  /*3e60*/  FMUL.FTZ R17, R3, R14 ;  /* 0x0000000e03117220 */ /* 0x000fc60000410000 */
[----:B------:R-:W-:Y:S02]  /*3e70*/  FMUL.FTZ R20, R3, R20 ;  /* 0x0000001403147220 */ /* 0x000fe40000410000 */
[----:B------:R-:W1:Y:S08]  /*3e80*/  F2I.S8.NTZ R15, R16 ;  /* 0x00000010000f7305 */ /* 0x000e700000202100 */
[----:B------:R-:W-:Y:S01]  /*3e90*/  F2I.S8.NTZ R17, R17 ;  /* 0x0000001100117305 */ /* 0x000fe20000202100 */
[----:B-1----:R-:W-:-:S07]  /*3ea0*/  PRMT R15, R12, 0x3340, R15 ;  /* 0x000033400c0f7816 */ /* 0x002fce000000000f */
[----:B------:R-:W1:Y:S02]  /*3eb0*/  F2I.S8.NTZ R20, R20 ;  /* 0x0000001400147305 */ /* 0x000e640000202100 */
[----:B-1----:R-:W-:Y:S01]  /*3ec0*/  PRMT R12, R17, 0x3340, R20 ;  /* 0x00003340110c7816 */ /* 0x002fe20000000014 */
[----:B------:R-:W-:-:S03]  /*3ed0*/  IMAD.IADD R17, R13, 0x1, R0 ;  /* 0x000000010d117824 */ /* 0x000fc600078e0200 */
[----:B------:R-:W-:Y:S01]  /*3ee0*/  PRMT R21, R15, 0x5410, R12 ;  /* 0x000054100f157816 */ /* 0x000fe2000000000c */
[----:B------:R-:W-:Y:S01]  /*3ef0*/  IMAD.WIDE.U32 R14, R13, 0x4, R4 ;  /* 0x000000040d0e7825 */ /* 0x000fe200078e0004 */
[----:B------:R-:W-:-:S04]  /*3f00*/  ISETP.GE.U32.AND P0, PT, R17, UR6, PT ;  /* 0x0000000611007c0c */ /* 0x000fc8000bf06070 */
[----:B------:R0:W-:Y:S09]  /*3f10*/  STG.E desc[UR14][R14.64], R21 ;  /* 0x000000150e007986 */ /* 0x0001f2000c10190e */
[----:B------:R-:W-:Y:S05]  /*3f20*/  @P0 EXIT ;  /* 0x000000000000094d */ /* 0x000fea0003800000 */
[----:B0-----:R-:W-:-:S04]  /*3f30*/  IMAD.WIDE.U32 R14, R17, 0x8, R24 ;  /* 0x00000008110e7825 */ /* 0x001fc800078e0018 */
        /* <DEDUP_REMOVED lines=15> */
[----:B----4-:R-:W-:Y:S02]  /*4030*/  HADD2.F32 R27, -RZ, R12.H0_H0 ;  /* 0x2000000cff1b7230 */ /* 0x010fe40000004100 */
[----:B------:R-:W-:Y:S01]  /*4040*/  FADD.FTZ R23, R23, R14 ;  /* 0x0000000e17177221 */ /* 0x000fe20000010000 */
[----:B------:R-:W-:Y:S02]  /*4050*/  HADD2.F32 R14, -RZ, R11.H1_H1 ;  /* 0x3000000bff0e7230 */ /* 0x000fe40000004100 */
[----:B------:R-:W-:Y:S01]  /*4060*/  FMUL.FTZ R16, R2, R10 ;  /* 0x0000000a02107220 */ /* 0x000fe20000410000 */
[----:B------:R-:W-:-:S02]  /*4070*/  F2FP.F16.F32.PACK_AB R20, RZ, R20 ;  /* 0x00000014ff14723e */ /* 0x000fc400000000ff */
[----:B------:R-:W-:Y:S01]  /*4080*/  F2FP.F16.F32.PACK_AB R10, R10, R21 ;  /* 0x000000150a0a723e */ /* 0x000fe200000000ff */
[----:B------:R-:W-:Y:S01]  /*4090*/  FADD.FTZ R11, R15, R14 ;  /* 0x0000000e0f0b7221 */ /* 0x000fe20000010000 */
[C---:B------:R-:W-:Y:S01]  /*40a0*/  FMUL.FTZ R14, R2.reuse, R23 ;  /* 0x00000017020e7220 */ /* 0x040fe20000410000 */
[----:B------:R-:W-:Y:S01]  /*40b0*/  F2FP.F16.F32.PACK_AB R16, RZ, R16 ;  /* 0x00000010ff10723e */ /* 0x000fe200000000ff */
[----:B------:R-:W-:Y:S02]  /*40c0*/  HADD2.F32 R20, -RZ, R20.H0_H0 ;  /* 0x20000014ff147230 */ /* 0x000fe40000004100 */
[----:B------:R-:W-:Y:S01]  /*40d0*/  FMUL.FTZ R22, R2, R11 ;  /* 0x0000000b02167220 */ /* 0x000fe20000410000 */
[----:B------:R-:W-:Y:S01]  /*40e0*/  HADD2.F32 R15, -RZ, R12.H1_H1 ;  /* 0x3000000cff0f7230 */ /* 0x000fe20000004100 */
[----:B------:R-:W-:Y:S01]  /*40f0*/  F2FP.F16.F32.PACK_AB R14, RZ, R14 ;  /* 0x0000000eff0e723e */ /* 0x000fe200000000ff */
[----:B------:R-:W-:Y:S02]  /*4100*/  HADD2.F32 R16, -RZ, R16.H0_H0 ;  /* 0x20000010ff107230 */ /* 0x000fe40000004100 */
[----:B------:R-:W-:Y:S01]  /*4110*/  FMUL.FTZ R20, R20, R27 ;  /* 0x0000001b14147220 */ /* 0x000fe20000410000 */
[----:B------:R-:W-:Y:S01]  /*4120*/  F2FP.F16.F32.PACK_AB R22, RZ, R22 ;  /* 0x00000016ff16723e */ /* 0x000fe200000000ff */
[----:B------:R-:W-:Y:S01]  /*4130*/  HADD2.F32 R27, -RZ, R13.H0_H0 ;  /* 0x2000000dff1b7230 */ /* 0x000fe20000004100 */
[----:B------:R-:W-:Y:S01]  /*4140*/  F2FP.F16.F32.PACK_AB R11, R11, R23 ;  /* 0x000000170b0b723e */ /* 0x000fe200000000ff */
[----:B------:R-:W-:-:S02]  /*4150*/  HADD2.F32 R14, -RZ, R14.H0_H0 ;  /* 0x2000000eff0e7230 */ /* 0x000fc40000004100 */
[----:B------:R-:W-:Y:S01]  /*4160*/  FMUL.FTZ R15, R16, R15 ;  /* 0x0000000f100f7220 */ /* 0x000fe20000410000 */
[----:B------:R-:W-:Y:S01]  /*4170*/  HADD2.F32 R22, -RZ, R22.H0_H0 ;  /* 0x20000016ff167230 */ /* 0x000fe20000004100 */
[----:B------:R-:W-:Y:S01]  /*4180*/  F2FP.F16.F32.PACK_AB R20, RZ, R20 ;  /* 0x00000014ff14723e */ /* 0x000fe200000000ff */
[----:B------:R-:W-:Y:S02]  /*4190*/  HADD2.F32 R13, -RZ, R13.H1_H1 ;  /* 0x3000000dff0d7230 */ /* 0x000fe40000004100 */
[----:B------:R-:W-:Y:S01]  /*41a0*/  FMUL.FTZ R27, R14, R27 ;  /* 0x0000001b0e1b7220 */ /* 0x000fe20000410000 */
[----:B------:R-:W-:Y:S01]  /*41b0*/  F2FP.F16.F32.PACK_AB R15, RZ, R15 ;  /* 0x0000000fff0f723e */ /* 0x000fe200000000ff */
[----:B------:R3:W-:Y:S01]  /*41c0*/  STG.E.64 desc[UR14][R8.64], R10 ;  /* 0x0000000a08007986 */ /* 0x0007e2000c101b0e */
[----:B------:R-:W-:Y:S02]  /*41d0*/  HADD2.F32 R20, -RZ, R20.H0_H0 ;  /* 0x20000014ff147230 */ /* 0x000fe40000004100 */
[----:B------:R-:W-:Y:S01]  /*41e0*/  FMUL.FTZ R13, R22, R13 ;  /* 0x0000000d160d7220 */ /* 0x000fe20000410000 */
[----:B------:R-:W-:Y:S01]  /*41f0*/  F2FP.F16.F32.PACK_AB R27, RZ, R27 ;  /* 0x0000001bff1b723e */ /* 0x000fe200000000ff */
[----:B------:R-:W-:-:S02]  /*4200*/  HADD2.F32 R14, -RZ, R15.H0_H0 ;  /* 0x2000000fff0e7230 */ /* 0x000fc40000004100 */
[C---:B------:R-:W-:Y:S01]  /*4210*/  FMUL.FTZ R12, R3.reuse, R20 ;  /* 0x00000014030c7220 */ /* 0x040fe20000410000 */
[----:B------:R-:W-:Y:S01]  /*4220*/  F2FP.F16.F32.PACK_AB R15, RZ, R13 ;  /* 0x0000000dff0f723e */ /* 0x000fe200000000ff */
[----:B------:R-:W-:Y:S02]  /*4230*/  HADD2.F32 R16, -RZ, R27.H0_H0 ;  /* 0x2000001bff107230 */ /* 0x000fe40000004100 */
[C---:B------:R-:W-:Y:S02]  /*4240*/  FMUL.FTZ R14, R3.reuse, R14 ;  /* 0x0000000e030e7220 */ /* 0x040fe40000410000 */
[----:B------:R-:W-:Y:S02]  /*4250*/  HADD2.F32 R20, -RZ, R15.H0_H0 ;  /* 0x2000000fff147230 */ /* 0x000fe40000004100 */
[C---:B------:R-:W-:Y:S01]  /*4260*/  FMUL.FTZ R16, R3.reuse, R16 ;  /* 0x0000001003107220 */ /* 0x040fe20000410000 */
[----:B------:R-:W-:Y:S02]  /*4270*/  F2I.S8.NTZ R12, R12 ;  /* 0x0000000c000c7305 */ /* 0x000fe40000202100 */
[----:B------:R-:W-:-:S06]  /*4280*/  FMUL.FTZ R20, R3, R20 ;  /* 0x0000001403147220 */ /* 0x000fcc0000410000 */
[----:B------:R-:W0:Y:S08]  /*4290*/  F2I.S8.NTZ R13, R14 ;  /* 0x0000000e000d7305 */ /* 0x000e300000202100 */
[----:B------:R-:W-:Y:S01]  /*42a0*/  F2I.S8.NTZ R16, R16 ;  /* 0x0000001000107305 */ /* 0x000fe20000202100 */
[----:B0-----:R-:W-:-:S07]  /*42b0*/  PRMT R13, R12, 0x3340, R13 ;  /* 0x000033400c0d7816 */ /* 0x001fce000000000d */
[----:B------:R-:W0:Y:S02]  /*42c0*/  F2I.S8.NTZ R15, R20 ;  /* 0x00000014000f7305 */ /* 0x000e240000202100 */
[----:B0-----:R-:W-:-:S04]  /*42d0*/  PRMT R12, R16, 0x3340, R15 ;  /* 0x00003340100c7816 */ /* 0x001fc8000000000f */
[----:B------:R-:W-:Y:S01]  /*42e0*/  PRMT R15, R13, 0x5410, R12 ;  /* 0x000054100d0f7816 */ /* 0x000fe2000000000c */
[----:B------:R-:W-:-:S04]  /*42f0*/  IMAD.WIDE.U32 R12, R17, 0x4, R4 ;  /* 0x00000004110c7825 */ /* 0x000fc800078e0004 */
[----:B------:R-:W-:Y:S01]  /*4300*/  IMAD.IADD R17, R17, 0x1, R0 ;  /* 0x0000000111117824 */ /* 0x000fe200078e0200 */
[----:B------:R3:W-:Y:S04]  /*4310*/  STG.E desc[UR14][R12.64], R15 ;  /* 0x0000000f0c007986 */ /* 0x0007e8000c10190e */
[----:B------:R-:W-:-:S13]  /*4320*/  ISETP.GE.U32.AND P0, PT, R17, UR6, PT ;  /* 0x0000000611007c0c */ /* 0x000fda000bf06070 */
[----:B---3--:R-:W-:Y:S05]  /*4330*/  @!P0 BRA `(.L_x_311) ;  /* 0xffffffec00f08947 */ /* 0x008fea000383ffff */
[----:B------:R-:W-:Y:S05]  /*4340*/  EXIT ;  /* 0x000000000000794d */ /* 0x000fea0003800000 */
.L_x_296:
        /* <DEDUP_REMOVED lines=19> */
.L_x_314:
        /* <DEDUP_REMOVED lines=12> */
[----:B--2---:R-:W-:Y:S02]  /*4540*/  HADD2.F32 R2, -RZ, R4.H0_H0 ;  /* 0x20000004ff027230 */ /* 0x004fe40000004100 */
[----:B---3--:R-:W-:-:S05]  /*4550*/  HADD2.F32 R9, -RZ, R6.H0_H0 ;  /* 0x20000006ff097230 */ /* 0x008fca0000004100 */
[----:B------:R-:W-:-:S04]  /*4560*/  FADD.FTZ R9, R2, R9 ;  /* 0x0000000902097221 */ /* 0x000fc80000010000 */
[----:B------:R-:W-:Y:S01]  /*4570*/  FFMA.FTZ R8, R9, R9, R8 ;  /* 0x0000000909087223 */ /* 0x000fe20000010008 */
[----:B------:R-:W-:Y:S06]  /*4580*/  @!P0 BRA `(.L_x_314) ;  /* 0xfffffffc00bc8947 */ /* 0x000fec000383ffff */
.L_x_313:
[----:B------:R-:W-:Y:S05]  /*4590*/  BSYNC.RECONVERGENT B0 ;  /* 0x0000000000007941 */ /* 0x000fea0003800200 */
.L_x_312:
        /* <DEDUP_REMOVED lines=73> */
.L_x_316:
        /* <DEDUP_REMOVED lines=105> */
.L_x_318:
[----:B------:R-:W-:Y:S01]  /*50c0*/  I2FP.F32.S32 R4, UR9 ;  /* 0x0000000900047c45 */ /* 0x000fe20008201400 */
[----:B------:R-:W0:Y:S01]  /*50d0*/  LDCU UR8, c[0x0][0x3a8] ;  /* 0x00007500ff0877ac */ /* 0x000e220008000800 */
[----:B------:R-:W-:-:S04]  /*50e0*/  PLOP3.LUT P0, PT, PT, PT, PT, 0x80, 0x8 ;  /* 0x000000000008781c */ /* 0x000fc80003f0f070 */
[----:B------:R-:W0:Y:S02]  /*50f0*/  MUFU.RCP R4, R4 ;  /* 0x0000000400047308 */ /* 0x000e240000001000 */
[----:B0-----:R-:W-:-:S06]  /*5100*/  FFMA.FTZ R21, R4, R21, UR8 ;  /* 0x0000000804157e23 */ /* 0x001fcc0008010015 */
[----:B------:R-:W0:Y:S02]  /*5110*/  MUFU.RSQ R21, R21 ;  /* 0x0000001500157308 */ /* 0x000e240000001400 */
[----:B0-----:R2:W-:Y:S02]  /*5120*/  STS [R20+0x29c], R21 ;  /* 0x00029c1514007388 */ /* 0x0015e40000000800 */
.L_x_317:
[----:B------:R-:W-:Y:S05]  /*5130*/  BSYNC.RECONVERGENT B0 ;  /* 0x0000000000007941 */ /* 0x000fea0003800200 */
.L_x_315:
        /* <DEDUP_REMOVED lines=15> */
.L_x_321:
        /* <DEDUP_REMOVED lines=14> */
[----:B---3--:R-:W-:Y:S02]  /*5310*/  HADD2.F32 R18, -RZ, R14.H0_H0 ;  /* 0x2000000eff127230 */ /* 0x008fe40000004100 */
[----:B-----5:R-:W-:-:S05]  /*5320*/  HADD2.F32 R19, -RZ, R12.H0_H0 ;  /* 0x2000000cff137230 */ /* 0x020fca0000004100 */
[----:B------:R-:W-:Y:S01]  /*5330*/  FADD.FTZ R18, R18, R19 ;  /* 0x0000001312127221 */ /* 0x000fe20000010000 */
[----:B--2---:R-:W-:-:S03]  /*5340*/  HADD2.F32 R19, -RZ, R16.H0_H0 ;  /* 0x20000010ff137230 */ /* 0x004fc60000004100 */
[----:B----4-:R-:W-:-:S05]  /*5350*/  FMUL.FTZ R18, R5, R18 ;  /* 0x0000001205127220 */ /* 0x010fca0000410000 */
[----:B------:R-:W-:-:S05]  /*5360*/  F2FP.F16.F32.PACK_AB R18, RZ, R18 ;  /* 0x00000012ff12723e */ /* 0x000fca00000000ff */
[----:B------:R-:W-:-:S05]  /*5370*/  HADD2.F32 R18, -RZ, R18.H0_H0 ;  /* 0x20000012ff127230 */ /* 0x000fca0000004100 */
[----:B------:R-:W-:-:S05]  /*5380*/  FMUL.FTZ R18, R18, R19 ;  /* 0x0000001312127220 */ /* 0x000fca0000410000 */
[----:B------:R-:W-:-:S05]  /*5390*/  F2FP.F16.F32.PACK_AB R18, RZ, R18 ;  /* 0x00000012ff12723e */ /* 0x000fca00000000ff */
[----:B------:R-:W-:-:S05]  /*53a0*/  HADD2.F32 R13, -RZ, R18.H0_H0 ;  /* 0x20000012ff0d7230 */ /* 0x000fca0000004100 */
[----:B------:R-:W-:Y:S01]  /*53b0*/  FMNMX.FTZ R10, |R13|, R10, !PT ;  /* 0x0000000a0d0a7209 */ /* 0x000fe20007810200 */
[----:B------:R-:W-:Y:S06]  /*53c0*/  @!P3 BRA `(.L_x_321) ;  /* 0xfffffffc0098b947 */ /* 0x000fec000383ffff */
.L_x_320:
[----:B------:R-:W-:Y:S05]  /*53d0*/  BSYNC.RECONVERGENT B0 ;  /* 0x0000000000007941 */ /* 0x000fea0003800200 */
.L_x_319:
        /* <DEDUP_REMOVED lines=105> */
.L_x_323:
        /* <DEDUP_REMOVED lines=141> */
.L_x_325:
        /* <DEDUP_REMOVED lines=15> */
.L_x_324:
[----:B------:R-:W-:Y:S05]  /*6430*/  BSYNC.RECONVERGENT B0 ;  /* 0x0000000000007941 */ /* 0x000fea0003800200 */
.L_x_322:
        /* <DEDUP_REMOVED lines=10> */
.L_x_327:
[C---:B0-----:R-:W-:Y:S02]  /*64e0*/  IADD3 R9, P0, PT, R3.reuse, UR4, RZ ;  /* 0x0000000403097c10 */ /* 0x041fe4000ff1e0ff */
        /* <DEDUP_REMOVED lines=12> */
[----:B-----5:R-:W-:Y:S02]  /*65b0*/  HADD2.F32 R10, -RZ, R14.H0_H0 ;  /* 0x2000000eff0a7230 */ /* 0x020fe40000004100 */
[----:B--2---:R-:W-:-:S05]  /*65c0*/  HADD2.F32 R17, -RZ, R16.H0_H0 ;  /* 0x20000010ff117230 */ /* 0x004fca0000004100 */
[----:B------:R-:W-:Y:S01]  /*65d0*/  FADD.FTZ R16, R10, R17 ;  /* 0x000000110a107221 */ /* 0x000fe20000010000 */
[----:B---3--:R-:W-:-:S03]  /*65e0*/  HADD2.F32 R17, -RZ, R12.H0_H0 ;  /* 0x2000000cff117230 */ /* 0x008fc60000004100 */
[-C--:B----4-:R-:W-:Y:S01]  /*65f0*/  FMUL.FTZ R10, R5, R16.reuse ;  /* 0x00000010050a7220 */ /* 0x090fe20000410000 */
[----:B------:R-:W-:-:S04]  /*6600*/  F2FP.F16.F32.PACK_AB R16, RZ, R16 ;  /* 0x00000010ff10723e */ /* 0x000fc800000000ff */
[----:B------:R-:W-:Y:S01]  /*6610*/  F2FP.F16.F32.PACK_AB R10, RZ, R10 ;  /* 0x0000000aff0a723e */ /* 0x000fe200000000ff */
[----:B------:R0:W-:Y:S04]  /*6620*/  STG.E.U16 desc[UR14][R8.64], R16 ;  /* 0x0000001008007986 */ /* 0x0001e8000c10150e */
[----:B------:R-:W-:-:S05]  /*6630*/  HADD2.F32 R10, -RZ, R10.H0_H0 ;  /* 0x2000000aff0a7230 */ /* 0x000fca0000004100 */
[----:B------:R-:W-:-:S05]  /*6640*/  FMUL.FTZ R10, R10, R17 ;  /* 0x000000110a0a7220 */ /* 0x000fca0000410000 */
[----:B------:R-:W-:-:S05]  /*6650*/  F2FP.F16.F32.PACK_AB R10, RZ, R10 ;  /* 0x0000000aff0a723e */ /* 0x000fca00000000ff */
[----:B------:R-:W-:Y:S01]  /*6660*/  HADD2.F32 R15, -RZ, R10.H0_H0 ;  /* 0x2000000aff0f7230 */ /* 0x000fe20000004100 */
[----:B------:R-:W-:-:S04]  /*6670*/  IADD3 R10, P0, PT, R11, UR18, RZ ;  /* 0x000000120b0a7c10 */ /* 0x000fc8000ff1e0ff */
[----:B-1----:R-:W-:Y:S01]  /*6680*/  FMUL.FTZ R15, R2, R15 ;  /* 0x0000000f020f7220 */ /* 0x002fe20000410000 */
[----:B------:R-:W-:Y:S02]  /*6690*/  IADD3.X R11, PT, PT, R4, UR19, RZ, P0, !PT ;  /* 0x00000013040b7c10 */ /* 0x000fe400087fe4ff */
[----:B------:R-:W-:-:S03]  /*66a0*/  ISETP.GE.U32.AND P0, PT, R3, UR9, PT ;  /* 0x0000000903007c0c */ /* 0x000fc6000bf06070 */
[----:B------:R-:W1:Y:S02]  /*66b0*/  F2I.S8.NTZ R15, R15 ;  /* 0x0000000f000f7305 */ /* 0x000e640000202100 */
[----:B-1----:R0:W-:Y:S08]  /*66c0*/  STG.E.U8 desc[UR14][R10.64], R15 ;  /* 0x0000000f0a007986 */ /* 0x0021f0000c10110e */
[----:B------:R-:W-:Y:S05]  /*66d0*/  @!P0 BRA `(.L_x_327) ;  /* 0xfffffffc00808947 */ /* 0x000fea000383ffff */
[----:B------:R-:W-:Y:S05]  /*66e0*/  BSYNC.RECONVERGENT B0 ;  /* 0x0000000000007941 */ /* 0x000fea0003800200 */
.L_x_326:
[----:B------:R-:W-:Y:S05]  /*66f0*/  EXIT ;  /* 0x000000000000794d */ /* 0x000fea0003800000 */
.L_x_328:
        /* <DEDUP_REMOVED lines=16> */
.L_x_2977:


//--------------------- .text._ZN4vllm39rms_norm_dynamic_per_token_quant_kernelIN3c104HalfENS1_13Float8_e4m3fnELb1EEEvPT0_PfPKT_S9_PKffiiPS7_ --------------------------
	.section	.text._ZN4vllm39rms_norm_dynamic_per_token_quant_kernelIN3c104HalfENS1_13Float8_e4m3fnELb1EEEvPT0_PfPKT_S9_PKffiiPS7_,"ax",@progbits
	.align	128
        .global         _ZN4vllm39rms_norm_dynamic_per_token_quant_kernelIN3c104HalfENS1_13Float8_e4m3fnELb1EEEvPT0_PfPKT_S9_PKffiiPS7_
        .type           _ZN4vllm39rms_norm_dynamic_per_token_quant_kernelIN3c104HalfENS1_13Float8_e4m3fnELb1EEEvPT0_PfPKT_S9_PKffiiPS7_,@function
        .size           _ZN4vllm39rms_norm_dynamic_per_token_quant_kernelIN3c104HalfENS1_13Float8_e4m3fnELb1EEEvPT0_PfPKT_S9_PKffiiPS7_,(.L_x_2978 - _ZN4vllm39rms_norm_dynamic_per_token_quant_kernelIN3c104HalfENS1_13Float8_e4m3fnELb1EEEvPT0_PfPKT_S9_PKffiiPS7_)
        .other          _ZN4vllm39rms_norm_dynamic_per_token_quant_kernelIN3c104HalfENS1_13Float8_e4m3fnELb1EEEvPT0_PfPKT_S9_PKffiiPS7_,@"STO_CUDA_ENTRY STV_DEFAULT"
_ZN4vllm39rms_norm_dynamic_per_token_quant_kernelIN3c104HalfENS1_13Float8_e4m3fnELb1EEEvPT0_PfPKT_S9_PKffiiPS7_:
.text._ZN4vllm39rms_norm_dynamic_per_token_quant_kernelIN3c104HalfENS1_13Float8_e4m3fnELb1EEEvPT0_PfPKT_S9_PKffiiPS7_:
        /* <DEDUP_REMOVED lines=34> */
.L_x_332:
        /* <DEDUP_REMOVED lines=92> */
.L_x_331:
[----:B------:R-:W-:Y:S05]  /*07e0*/  BSYNC.RECONVERGENT B0 ;  /* 0x0000000000007941 */ /* 0x000fea0003800200 */
.L_x_330:
        /* <DEDUP_REMOVED lines=72> */
.L_x_334:
        /* <DEDUP_REMOVED lines=104> */
.L_x_336:
[----:B------:R-:W0:Y:S01]  /*12f0*/  LDCU.64 UR4, c[0x0][0x3a8] ;  /* 0x00007500ff0477ac */ /* 0x000e220008000a00 */
[----:B------:R-:W-:Y:S02]  /*1300*/  PLOP3.LUT P0, PT, PT, PT, PT, 0x80, 0x8 ;  /* 0x000000000008781c */ /* 0x000fe40003f0f070 */
[----:B0-----:R-:W-:-:S06]  /*1310*/  I2FP.F32.S32 R3, UR5 ;  /* 0x0000000500037c45 */ /* 0x001fcc0008201400 */
[----:B------:R-:W0:Y:S02]  /*1320*/  MUFU.RCP R3, R3 ;  /* 0x0000000300037308 */ /* 0x000e240000001000 */
[----:B0-----:R-:W-:-:S06]  /*1330*/  FFMA.FTZ R16, R3, R16, UR4 ;  /* 0x0000000403107e23 */ /* 0x001fcc0008010010 */
[----:B------:R-:W0:Y:S02]  /*1340*/  MUFU.RSQ R5, R16 ;  /* 0x0000001000057308 */ /* 0x000e240000001400 */
[----:B0-----:R0:W-:Y:S02]  /*1350*/  STS [R2+0x1f4], R5 ;  /* 0x0001f40502007388 */ /* 0x0011e40000000800 */
.L_x_335:
[----:B------:R-:W-:Y:S05]  /*1360*/  BSYNC.RECONVERGENT B0 ;  /* 0x0000000000007941 */ /* 0x000fea0003800200 */
.L_x_333:
        /* <DEDUP_REMOVED lines=12> */
.L_x_339:
        /* <DEDUP_REMOVED lines=204> */
.L_x_338:
[----:B------:R-:W-:Y:S05]  /*20f0*/  BSYNC.RECONVERGENT B0 ;  /* 0x0000000000007941 */ /* 0x000fea0003800200 */
.L_x_337:
        /* <DEDUP_REMOVED lines=111> */
.L_x_341:
        /* <DEDUP_REMOVED lines=147> */
.L_x_343:
        /* <DEDUP_REMOVED lines=15> */
.L_x_342:
[----:B------:R-:W-:Y:S05]  /*3210*/  BSYNC.RECONVERGENT B0 ;  /* 0x0000000000007941 */ /* 0x000fea0003800200 */
.L_x_340:
        /* <DEDUP_REMOVED lines=12> */
[----:B--2---:R2:W3:Y:S02]  /*32e0*/  MUFU.RCP R8, R3 ;  /* 0x0000000300087308 */ /* 0x0044e40000001000 */
.L_x_376:
[----:B-1----:R-:W1:Y:S01]  /*32f0*/  LDC.64 R4, c[0x0][0x398] ;  /* 0x0000e600ff047b82 */ /* 0x002e620000000a00 */
[----:B------:R-:W-:-:S04]  /*3300*/  IMAD.WIDE.U32 R12, R17, 0x8, R24 ;  /* 0x00000008110c7825 */ /* 0x000fc800078e0018 */
[C---:B------:R-:W-:Y:S02]  /*3310*/  IMAD.WIDE.U32 R10, R17.reuse, 0x8, R18 ;  /* 0x00000008110a7825 */ /* 0x040fe400078e0012 */
[----:B------:R-:W4:Y:S04]  /*3320*/  LDG.E.64.CONSTANT R12, desc[UR14][R12.64] ;  /* 0x0000000e0c0c7981 */ /* 0x000f28000c1e9b00 */
[----:B------:R-:W5:Y:S01]  /*3330*/  LDG.E.64 R14, desc[UR14][R10.64] ;  /* 0x0000000e0a0e7981 */ /* 0x000f62000c1e1b00 */
[----:B-1----:R-:W-:-:S06]  /*3340*/  IMAD.WIDE.U32 R20, R17, 0x8, R4 ;  /* 0x0000000811147825 */ /* 0x002fcc00078e0004 */
[----:B------:R-:W2:Y:S01]  /*3350*/  LDG.E.64.CONSTANT R20, desc[UR14][R20.64] ;  /* 0x0000000e14147981 */ /* 0x000ea2000c1e9b00 */
[----:B------:R-:W-:Y:S01]  /*3360*/  BSSY.RECONVERGENT B0, `(.L_x_344) ;  /* 0x000003a000007945 */ /* 0x000fe20003800200 */
[----:B----4-:R-:W-:Y:S02]  /*3370*/  HADD2.F32 R23, -RZ, R12.H0_H0 ;  /* 0x2000000cff177230 */ /* 0x010fe40000004100 */
[--C-:B------:R-:W-:Y:S02]  /*3380*/  HADD2.F32 R27, -RZ, R13.reuse.H0_H0 ;  /* 0x2000000dff1b7230 */ /* 0x100fe40000004100 */
[--C-:B-----5:R-:W-:Y:S02]  /*3390*/  HADD2.F32 R16, -RZ, R14.reuse.H0_H0 ;  /* 0x2000000eff107230 */ /* 0x120fe40000004100 */
[----:B------:R-:W-:Y:S02]  /*33a0*/  HADD2.F32 R14, -RZ, R14.H1_H1 ;  /* 0x3000000eff0e7230 */ /* 0x000fe40000004100 */
[----:B------:R-:W-:-:S02]  /*33b0*/  HADD2.F32 R13, -RZ, R13.H1_H1 ;  /* 0x3000000dff0d7230 */ /* 0x000fc40000004100 */
[----:B------:R-:W-:-:S04]  /*33c0*/  FADD.FTZ R23, R23, R16 ;  /* 0x0000001017177221 */ /* 0x000fc80000010000 */
[----:B0-----:R-:W-:-:S05]  /*33d0*/  FMUL.FTZ R9, R2, R23 ;  /* 0x0000001702097220 */ /* 0x001fca0000410000 */
[----:B------:R-:W-:Y:S01]  /*33e0*/  F2FP.F16.F32.PACK_AB R16, RZ, R9 ;  /* 0x00000009ff10723e */ /* 0x000fe200000000ff */
[----:B------:R-:W-:-:S04]  /*33f0*/  HADD2.F32 R9, -RZ, R12.H1_H1 ;  /* 0x3000000cff097230 */ /* 0x000fc80000004100 */
[----:B------:R-:W-:Y:S02]  /*3400*/  HADD2.F32 R16, -RZ, R16.H0_H0 ;  /* 0x20000010ff107230 */ /* 0x000fe40000004100 */
[----:B------:R-:W-:Y:S01]  /*3410*/  FADD.FTZ R12, R9, R14 ;  /* 0x0000000e090c7221 */ /* 0x000fe20000010000 */
[--C-:B--2---:R-:W-:Y:S02]  /*3420*/  HADD2.F32 R29, -RZ, R20.reuse.H0_H0 ;  /* 0x20000014ff1d7230 */ /* 0x104fe40000004100 */
[----:B------:R-:W-:Y:S02]  /*3430*/  HADD2.F32 R14, -RZ, R15.H0_H0 ;  /* 0x2000000fff0e7230 */ /* 0x000fe40000004100 */
[----:B------:R-:W-:Y:S01]  /*3440*/  FMUL.FTZ R9, R2, R12 ;  /* 0x0000000c02097220 */ /* 0x000fe20000410000 */
[----:B------:R-:W-:Y:S02]  /*3450*/  HADD2.F32 R20, -RZ, R20.H1_H1 ;  /* 0x30000014ff147230 */ /* 0x000fe40000004100 */
[----:B------:R-:W-:Y:S01]  /*3460*/  FMUL.FTZ R16, R16, R29 ;  /* 0x0000001d10107220 */ /* 0x000fe20000410000 */
[----:B------:R-:W-:-:S02]  /*3470*/  HADD2.F32 R29, -RZ, R21.H1_H1 ;  /* 0x30000015ff1d7230 */ /* 0x000fc40000004100 */
[----:B------:R-:W-:Y:S01]  /*3480*/  FADD.FTZ R27, R27, R14 ;  /* 0x0000000e1b1b7221 */ /* 0x000fe20000010000 */
[----:B------:R-:W-:Y:S01]  /*3490*/  F2FP.F16.F32.PACK_AB R9, RZ, R9 ;  /* 0x00000009ff09723e */ /* 0x000fe200000000ff */
[----:B------:R-:W-:Y:S01]  /*34a0*/  HADD2.F32 R14, -RZ, R15.H1_H1 ;  /* 0x3000000fff0e7230 */ /* 0x000fe20000004100 */
[----:B------:R-:W-:Y:S01]  /*34b0*/  F2FP.F16.F32.PACK_AB R16, RZ, R16 ;  /* 0x00000010ff10723e */ /* 0x000fe200000000ff */
[----:B------:R-:W-:Y:S02]  /*34c0*/  FMUL.FTZ R22, R2, R27 ;  /* 0x0000001b02167220 */ /* 0x000fe40000410000 */
[----:B------:R-:W-:Y:S02]  /*34d0*/  HADD2.F32 R15, -RZ, R9.H0_H0 ;  /* 0x20000009ff0f7230 */ /* 0x000fe40000004100 */
[----:B------:R-:W-:Y:S01]  /*34e0*/  FADD.FTZ R13, R13, R14 ;  /* 0x0000000e0d0d7221 */ /* 0x000fe20000010000 */
[----:B------:R-:W-:Y:S01]  /*34f0*/  HADD2.F32 R9, -RZ, R16.H0_H0 ;  /* 0x20000010ff097230 */ /* 0x000fe20000004100 */
[----:B------:R-:W-:Y:S01]  /*3500*/  F2FP.F16.F32.PACK_AB R22, RZ, R22 ;  /* 0x00000016ff16723e */ /* 0x000fe200000000ff */
[----:B------:R-:W-:-:S02]  /*3510*/  HADD2.F32 R16, -RZ, R21.H0_H0 ;  /* 0x20000015ff107230 */ /* 0x000fc40000004100 */
[----:B------:R-:W-:Y:S01]  /*3520*/  FMUL.FTZ R15, R15, R20 ;  /* 0x000000140f0f7220 */ /* 0x000fe20000410000 */
[----:B------:R-:W-:Y:S01]  /*3530*/  FMUL.FTZ R20, R2, R13 ;  /* 0x0000000d02147220 */ /* 0x000fe20000410000 */
[----:B---3--:R-:W-:Y:S01]  /*3540*/  FMUL.FTZ R14, R9, R8 ;  /* 0x00000008090e7220 */ /* 0x008fe20000410000 */
[----:B------:R-:W-:Y:S01]  /*3550*/  HADD2.F32 R9, -RZ, R22.H0_H0 ;  /* 0x20000016ff097230 */ /* 0x000fe20000004100 */
[----:B------:R-:W0:Y:S01]  /*3560*/  MUFU.RCP R8, R3 ;  /* 0x0000000300087308 */ /* 0x000e220000001000 */
[----:B------:R-:W-:Y:S02]  /*3570*/  F2FP.F16.F32.PACK_AB R15, RZ, R15 ;  /* 0x0000000fff0f723e */ /* 0x000fe400000000ff */
[----:B------:R-:W-:Y:S01]  /*3580*/  FMNMX.FTZ R14, R14, 448, PT ;  /* 0x43e000000e0e7809 */ /* 0x000fe20003810000 */
[----:B------:R-:W-:Y:S01]  /*3590*/  FMUL.FTZ R9, R9, R16 ;  /* 0x0000001009097220 */ /* 0x000fe20000410000 */
[----:B------:R-:W-:Y:S01]  /*35a0*/  F2FP.F16.F32.PACK_AB R20, RZ, R20 ;  /* 0x00000014ff14723e */ /* 0x000fe200000000ff */
[----:B------:R-:W-:Y:S01]  /*35b0*/  HADD2.F32 R21, -RZ, R15.H0_H0 ;  /* 0x2000000fff157230 */ /* 0x000fe20000004100 */
[----:B------:R-:W-:Y:S01]  /*35c0*/  FMNMX.FTZ R14, R14, -448, !PT ;  /* 0xc3e000000e0e7809 */ /* 0x000fe20007810000 */
[----:B------:R-:W-:-:S02]  /*35d0*/  IMAD.MOV.U32 R16, RZ, RZ, 0x7f ;  /* 0x0000007fff107424 */ /* 0x000fc400078e00ff */
[----:B------:R-:W-:Y:S01]  /*35e0*/  HADD2.F32 R20, -RZ, R20.H0_H0 ;  /* 0x20000014ff147230 */ /* 0x000fe20000004100 */
[----:B------:R-:W-:-:S04]  /*35f0*/  LOP3.LUT R15, R14, 0x7fffffff, RZ, 0xc0, !PT ;  /* 0x7fffffff0e0f7812 */ /* 0x000fc800078ec0ff */
[----:B------:R-:W-:Y:S01]  /*3600*/  ISETP.GT.U32.AND P0, PT, R15, 0x43efffff, PT ;  /* 0x43efffff0f00780c */ /* 0x000fe20003f04070 */
[----:B------:R-:W-:Y:S01]  /*3610*/  FMUL.FTZ R20, R20, R29 ;  /* 0x0000001d14147220 */ /* 0x000fe20000410000 */
[----:B0-----:R-:W-:Y:S01]  /*3620*/  FMUL.FTZ R21, R21, R8 ;  /* 0x0000000815157220 */ /* 0x001fe20000410000 */
[----:B------:R-:W-:-:S03]  /*3630*/  F2FP.F16.F32.PACK_AB R29, RZ, R9 ;  /* 0x00000009ff1d723e */ /* 0x000fc600000000ff */
[----:B------:R-:W-:Y:S02]  /*3640*/  F2FP.F16.F32.PACK_AB R20, RZ, R20 ;  /* 0x00000014ff14723e */ /* 0x000fe400000000ff */
[----:B------:R-:W-:Y:S01]  /*3650*/  FMNMX.FTZ R9, R21, 448, PT ;  /* 0x43e0000015097809 */ /* 0x000fe20003810000 */
[----:B------:R-:W-:Y:S02]  /*3660*/  HADD2.F32 R29, -RZ, R29.H0_H0 ;  /* 0x2000001dff1d7230 */ /* 0x000fe40000004100 */
[----:B------:R-:W-:Y:S01]  /*3670*/  HADD2.F32 R21, -RZ, R20.H0_H0 ;  /* 0x20000014ff157230 */ /* 0x000fe20000004100 */
[----:B------:R-:W-:Y:S01]  /*3680*/  FMNMX.FTZ R9, R9, -448, !PT ;  /* 0xc3e0000009097809 */ /* 0x000fe20007810000 */
[----:B------:R-:W-:Y:S06]  /*3690*/  @P0 BRA `(.L_x_345) ;  /* 0x0000000000180947 */ /* 0x000fec0003800000 */
[----:B------:R-:W-:-:S13]  /*36a0*/  ISETP.GT.U32.AND P0, PT, R15, 0x3c7fffff, PT ;  /* 0x3c7fffff0f00780c */ /* 0x000fda0003f04070 */
[----:B------:R-:W-:-:S04]  /*36b0*/  @P0 SHF.R.U32.HI R16, RZ, 0x14, R14 ;  /* 0x00000014ff100819 */ /* 0x000fc8000001160e */
[----:B------:R-:W-:Y:S01]  /*36c0*/  @P0 LOP3.LUT R20, R16, 0x1, RZ, 0xc0, !PT ;  /* 0x0000000110140812 */ /* 0x000fe200078ec0ff */
[----:B------:R-:W-:-:S03]  /*36d0*/  @!P0 FADD.FTZ R16, R15, 16384 ;  /* 0x468000000f108421 */ /* 0x000fc60000010000 */
[----:B------:R-:W-:-:S04]  /*36e0*/  @P0 IADD3 R20, PT, PT, R14, 0x407ffff, R20 ;  /* 0x0407ffff0e140810 */ /* 0x000fc80007ffe014 */
[----:B------:R-:W-:-:S07]  /*36f0*/  @P0 SHF.R.U32.HI R16, RZ, 0x14, R20 ;  /* 0x00000014ff100819 */ /* 0x000fce0000011614 */
.L_x_345:
[----:B------:R-:W-:Y:S05]  /*3700*/  BSYNC.RECONVERGENT B0 ;  /* 0x0000000000007941 */ /* 0x000fea0003800200 */
.L_x_344:
        /* <DEDUP_REMOVED lines=19> */
.L_x_347:
[----:B------:R-:W-:Y:S05]  /*3840*/  BSYNC.RECONVERGENT B0 ;  /* 0x0000000000007941 */ /* 0x000fea0003800200 */
.L_x_346:
        /* <DEDUP_REMOVED lines=15> */
.L_x_349:
[----:B------:R-:W-:Y:S05]  /*3940*/  BSYNC.RECONVERGENT B0 ;  /* 0x0000000000007941 */ /* 0x000fea0003800200 */
.L_x_348:
        /* <DEDUP_REMOVED lines=9> */
.L_x_351:
[----:B------:R-:W-:Y:S05]  /*39e0*/  BSYNC.RECONVERGENT B0 ;  /* 0x0000000000007941 */ /* 0x000fea0003800200 */
.L_x_350:
[----:B------:R-:W-:Y:S02]  /*39f0*/  SHF.R.U32.HI R15, RZ, 0x18, R15 ;  /* 0x00000018ff0f7819 */ /* 0x000fe4000001160f */
[----:B------:R-:W-:Y:S02]  /*3a00*/  SHF.R.U32.HI R16, RZ, 0x18, R16 ;  /* 0x00000018ff107819 */ /* 0x000fe40000011610 */
[----:B------:R-:W-:Y:S01]  /*3a10*/  PRMT R14, R14, 0x3340, R9 ;  /* 0x000033400e0e7816 */ /* 0x000fe20000000009 */
[----:B------:R-:W-:Y:S01]  /*3a20*/  IMAD.IADD R9, R0, 0x1, R17 ;  /* 0x0000000100097824 */ /* 0x000fe200078e0211 */
[----:B------:R-:W-:Y:S02]  /*3a30*/  LOP3.LUT R15, R20, 0x80, R15, 0xf8, !PT ;  /* 0x00000080140f7812 */ /* 0x000fe400078ef80f */
[----:B------:R-:W-:Y:S02]  /*3a40*/  LOP3.LUT R16, R21, 0x80, R16, 0xf8, !PT ;  /* 0x0000008015107812 */ /* 0x000fe400078ef810 */
[----:B------:R-:W-:-:S02]  /*3a50*/  ISETP.GE.U32.AND P0, PT, R9, UR6, PT ;  /* 0x0000000609007c0c */ /* 0x000fc4000bf06070 */
[----:B------:R-:W-:Y:S02]  /*3a60*/  PRMT R15, R15, 0x3340, R16 ;  /* 0x000033400f0f7816 */ /* 0x000fe40000000010 */
[----:B------:R-:W-:Y:S02]  /*3a70*/  F2FP.F16.F32.PACK_AB R12, R12, R23 ;  /* 0x000000170c0c723e */ /* 0x000fe400000000ff */
[----:B------:R-:W-:Y:S01]  /*3a80*/  PRMT R21, R14, 0x5410, R15 ;  /* 0x000054100e157816 */ /* 0x000fe2000000000f */
[----:B------:R-:W-:Y:S01]  /*3a90*/  IMAD.WIDE.U32 R14, R17, 0x4, R6 ;  /* 0x00000004110e7825 */ /* 0x000fe200078e0006 */
[----:B------:R-:W-:-:S05]  /*3aa0*/  F2FP.F16.F32.PACK_AB R13, R13, R27 ;  /* 0x0000001b0d0d723e */ /* 0x000fca00000000ff */
        /* <DEDUP_REMOVED lines=10> */
[----:B--2---:R-:W-:Y:S02]  /*3b50*/  HADD2.F32 R21, -RZ, R12.H0_H0 ;  /* 0x2000000cff157230 */ /* 0x004fe40000004100 */
[----:B------:R-:W-:Y:S02]  /*3b60*/  HADD2.F32 R23, -RZ, R13.H0_H0 ;  /* 0x2000000dff177230 */ /* 0x000fe40000004100 */
[--C-:B---3--:R-:W-:Y:S02]  /*3b70*/  HADD2.F32 R20, -RZ, R14.reuse.H0_H0 ;  /* 0x2000000eff147230 */ /* 0x108fe40000004100 */
[----:B------:R-:W-:Y:S02]  /*3b80*/  HADD2.F32 R27, -RZ, R14.H1_H1 ;  /* 0x3000000eff1b7230 */ /* 0x000fe40000004100 */
[----:B------:R-:W-:-:S02]  /*3b90*/  HADD2.F32 R14, -RZ, R15.H0_H0 ;  /* 0x2000000fff0e7230 */ /* 0x000fc40000004100 */
[----:B------:R-:W-:Y:S01]  /*3ba0*/  FADD.FTZ R21, R21, R20 ;  /* 0x0000001415157221 */ /* 0x000fe20000010000 */
[----:B------:R-:W-:Y:S02]  /*3bb0*/  HADD2.F32 R20, -RZ, R12.H1_H1 ;  /* 0x3000000cff147230 */ /* 0x000fe40000004100 */
[----:B------:R-:W-:Y:S02]  /*3bc0*/  HADD2.F32 R15, -RZ, R15.H1_H1 ;  /* 0x3000000fff0f7230 */ /* 0x000fe40000004100 */
[----:B------:R-:W-:Y:S01]  /*3bd0*/  FMUL.FTZ R22, R2, R21 ;  /* 0x0000001502167220 */ /* 0x000fe20000410000 */
[----:B------:R-:W-:Y:S01]  /*3be0*/  FADD.FTZ R23, R23, R14 ;  /* 0x0000000e17177221 */ /* 0x000fe20000010000 */
[----:B------:R-:W-:Y:S01]  /*3bf0*/  FADD.FTZ R12, R20, R27 ;  /* 0x0000001b140c7221 */ /* 0x000fe20000010000 */
[----:B------:R-:W-:Y:S02]  /*3c00*/  HADD2.F32 R14, -RZ, R13.H1_H1 ;  /* 0x3000000dff0e7230 */ /* 0x000fe40000004100 */
[----:B------:R-:W-:Y:S01]  /*3c10*/  F2FP.F16.F32.PACK_AB R22, RZ, R22 ;  /* 0x00000016ff16723e */ /* 0x000fe200000000ff */
[----:B----4-:R-:W-:-:S02]  /*3c20*/  HADD2.F32 R13, -RZ, R16.H0_H0 ;  /* 0x20000010ff0d7230 */ /* 0x010fc40000004100 */
[----:B------:R-:W-:Y:S01]  /*3c30*/  FMUL.FTZ R20, R2, R12 ;  /* 0x0000000c02147220 */ /* 0x000fe20000410000 */
[----:B------:R-:W-:Y:S01]  /*3c40*/  FADD.FTZ R14, R14, R15 ;  /* 0x0000000f0e0e7221 */ /* 0x000fe20000010000 */
[----:B------:R-:W-:Y:S02]  /*3c50*/  HADD2.F32 R27, -RZ, R16.H1_H1 ;  /* 0x30000010ff1b7230 */ /* 0x000fe40000004100 */
[----:B------:R-:W-:Y:S01]  /*3c60*/  HADD2.F32 R22, -RZ, R22.H0_H0 ;  /* 0x20000016ff167230 */ /* 0x000fe20000004100 */
[----:B------:R-:W-:-:S04]  /*3c70*/  F2FP.F16.F32.PACK_AB R20, RZ, R20 ;  /* 0x00000014ff14723e */ /* 0x000fc800000000ff */
[----:B------:R-:W-:Y:S01]  /*3c80*/  FMUL.FTZ R13, R22, R13 ;  /* 0x0000000d160d7220 */ /* 0x000fe20000410000 */
[----:B------:R-:W-:Y:S02]  /*3c90*/  HADD2.F32 R20, -RZ, R20.H0_H0 ;  /* 0x20000014ff147230 */ /* 0x000fe40000004100 */
[----:B------:R-:W-:Y:S02]  /*3ca0*/  FMUL.FTZ R22, R2, R23 ;  /* 0x0000001702167220 */ /* 0x000fe40000410000 */
[----:B------:R-:W-:Y:S01]  /*3cb0*/  F2FP.F16.F32.PACK_AB R15, RZ, R13 ;  /* 0x0000000dff0f723e */ /* 0x000fe200000000ff */
[----:B------:R-:W-:Y:S01]  /*3cc0*/  FMUL.FTZ R13, R20, R27 ;  /* 0x0000001b140d7220 */ /* 0x000fe20000410000 */
[----:B------:R-:W-:Y:S01]  /*3cd0*/  FMUL.FTZ R20, R2, R14 ;  /* 0x0000000e02147220 */ /* 0x000fe20000410000 */
[----:B------:R-:W-:Y:S01]  /*3ce0*/  HADD2.F32 R27, -RZ, R17.H0_H0 ;  /* 0x20000011ff1b7230 */ /* 0x000fe20000004100 */
[----:B------:R-:W-:Y:S01]  /*3cf0*/  F2FP.F16.F32.PACK_AB R22, RZ, R22 ;  /* 0x00000016ff16723e */ /* 0x000fe200000000ff */
[----:B------:R-:W-:Y:S01]  /*3d00*/  HADD2.F32 R15, -RZ, R15.H0_H0 ;  /* 0x2000000fff0f7230 */ /* 0x000fe20000004100 */
[----:B------:R-:W-:Y:S01]  /*3d10*/  F2FP.F16.F32.PACK_AB R13, RZ, R13 ;  /* 0x0000000dff0d723e */ /* 0x000fe200000000ff */
[----:B------:R-:W-:Y:S01]  /*3d20*/  HADD2.F32 R17, -RZ, R17.H1_H1 ;  /* 0x30000011ff117230 */ /* 0x000fe20000004100 */
[----:B------:R-:W-:Y:S01]  /*3d30*/  F2FP.F16.F32.PACK_AB R20, RZ, R20 ;  /* 0x00000014ff14723e */ /* 0x000fe200000000ff */
[----:B------:R-:W-:-:S02]  /*3d40*/  HADD2.F32 R16, -RZ, R22.H0_H0 ;  /* 0x20000016ff107230 */ /* 0x000fc40000004100 */
[-C--:B------:R-:W-:Y:S01]  /*3d50*/  FMUL.FTZ R15, R15, R8.reuse ;  /* 0x000000080f0f7220 */ /* 0x080fe20000410000 */
[----:B------:R-:W-:Y:S02]  /*3d60*/  HADD2.F32 R13, -RZ, R13.H0_H0 ;  /* 0x2000000dff0d7230 */ /* 0x000fe40000004100 */
[----:B------:R-:W-:Y:S02]  /*3d70*/  HADD2.F32 R20, -RZ, R20.H0_H0 ;  /* 0x20000014ff147230 */ /* 0x000fe40000004100 */
[----:B------:R-:W-:Y:S01]  /*3d80*/  FMUL.FTZ R16, R16, R27 ;  /* 0x0000001b10107220 */ /* 0x000fe20000410000 */
[----:B------:R-:W-:Y:S01]  /*3d90*/  FMNMX.FTZ R15, R15, 448, PT ;  /* 0x43e000000f0f7809 */ /* 0x000fe20003810000 */
[----:B------:R-:W-:Y:S01]  /*3da0*/  FMUL.FTZ R13, R13, R8 ;  /* 0x000000080d0d7220 */ /* 0x000fe20000410000 */
[----:B------:R-:W-:Y:S02]  /*3db0*/  FMUL.FTZ R17, R20, R17 ;  /* 0x0000001114117220 */ /* 0x000fe40000410000 */
[----:B------:R-:W-:-:S02]  /*3dc0*/  FMNMX.FTZ R15, R15, -448, !PT ;  /* 0xc3e000000f0f7809 */ /* 0x000fc40007810000 */
[----:B------:R-:W-:Y:S02]  /*3dd0*/  F2FP.F16.F32.PACK_AB R16, RZ, R16 ;  /* 0x00000010ff10723e */ /* 0x000fe400000000ff */
[----:B------:R-:W-:Y:S02]  /*3de0*/  LOP3.LUT R20, R15, 0x7fffffff, RZ, 0xc0, !PT ;  /* 0x7fffffff0f147812 */ /* 0x000fe400078ec0ff */
[----:B------:R-:W-:Y:S01]  /*3df0*/  F2FP.F16.F32.PACK_AB R17, RZ, R17 ;  /* 0x00000011ff11723e */ /* 0x000fe200000000ff */
[----:B------:R-:W-:Y:S01]  /*3e00*/  HADD2.F32 R27, -RZ, R16.H0_H0 ;  /* 0x20000010ff1b7230 */ /* 0x000fe20000004100 */
[----:B------:R-:W-:Y:S01]  /*3e10*/  ISETP.GT.U32.AND P0, PT, R20, 0x43efffff, PT ;  /* 0x43efffff1400780c */ /* 0x000fe20003f04070 */
[----:B------:R-:W-:Y:S01]  /*3e20*/  IMAD.MOV.U32 R16, RZ, RZ, 0x7f ;  /* 0x0000007fff107424 */ /* 0x000fe200078e00ff */
[----:B------:R-:W-:Y:S01]  /*3e30*/  FMNMX.FTZ R13, R13, 448, PT ;  /* 0x43e000000d0d7809 */ /* 0x000fe20003810000 */
[----:B------:R-:W-:-:S03]  /*3e40*/  HADD2.F32 R17, -RZ, R17.H0_H0 ;  /* 0x20000011ff117230 */ /* 0x000fc60000004100 */
[----:B------:R-:W-:-:S07]  /*3e50*/  FMNMX.FTZ R13, R13, -448, !PT ;  /* 0xc3e000000d0d7809 */ /* 0x000fce0007810000 */
[----:B------:R-:W-:Y:S05]  /*3e60*/  @P0 BRA `(.L_x_353) ;  /* 0x0000000000180947 */ /* 0x000fea0003800000 */
[----:B------:R-:W-:-:S13]  /*3e70*/  ISETP.GE.U32.AND P0, PT, R20, 0x3c800000, PT ;  /* 0x3c8000001400780c */ /* 0x000fda0003f06070 */
[----:B------:R-:W-:-:S04]  /*3e80*/  @P0 SHF.R.U32.HI R16, RZ, 0x14, R15 ;  /* 0x00000014ff100819 */ /* 0x000fc8000001160f */
[----:B------:R-:W-:-:S04]  /*3e90*/  @P0 LOP3.LUT R16, R16, 0x1, RZ, 0xc0, !PT ;  /* 0x0000000110100812 */ /* 0x000fc800078ec0ff */
[----:B------:R-:W-:-:S04]  /*3ea0*/  @P0 IADD3 R16, PT, PT, R15, 0x407ffff, R16 ;  /* 0x0407ffff0f100810 */ /* 0x000fc80007ffe010 */
[----:B------:R-:W-:Y:S01]  /*3eb0*/  @P0 SHF.R.U32.HI R16, RZ, 0x14, R16 ;  /* 0x00000014ff100819 */ /* 0x000fe20000011610 */
[----:B------:R-:W-:-:S07]  /*3ec0*/  @!P0 FADD.FTZ R16, R20, 16384 ;  /* 0x4680000014108421 */ /* 0x000fce0000010000 */
.L_x_353:
[----:B------:R-:W-:Y:S05]  /*3ed0*/  BSYNC.RECONVERGENT B0 ;  /* 0x0000000000007941 */ /* 0x000fea0003800200 */
.L_x_352:
        /* <DEDUP_REMOVED lines=19> */
.L_x_355:
[----:B------:R-:W-:Y:S05]  /*4010*/  BSYNC.RECONVERGENT B0 ;  /* 0x0000000000007941 */ /* 0x000fea0003800200 */
.L_x_354:
        /* <DEDUP_REMOVED lines=15> */
.L_x_357:
[----:B------:R-:W-:Y:S05]  /*4110*/  BSYNC.RECONVERGENT B0 ;  /* 0x0000000000007941 */ /* 0x000fea0003800200 */
.L_x_356:
        /* <DEDUP_REMOVED lines=9> */
.L_x_359:
[----:B------:R-:W-:Y:S05]  /*41b0*/  BSYNC.RECONVERGENT B0 ;  /* 0x0000000000007941 */ /* 0x000fea0003800200 */
.L_x_358:
        /* <DEDUP_REMOVED lines=8> */
[----:B------:R-:W-:Y:S02]  /*4240*/  F2FP.F16.F32.PACK_AB R22, R12, R21 ;  /* 0x000000150c16723e */ /* 0x000fe400000000ff */
[----:B------:R-:W-:Y:S02]  /*4250*/  PRMT R17, R15, 0x5410, R16 ;  /* 0x000054100f117816 */ /* 0x000fe40000000010 */
[----:B------:R-:W-:Y:S01]  /*4260*/  F2FP.F16.F32.PACK_AB R23, R14, R23 ;  /* 0x000000170e17723e */ /* 0x000fe200000000ff */
        /* <DEDUP_REMOVED lines=14> */
[----:B------:R-:W-:-:S03]  /*4350*/  HADD2.F32 R27, -RZ, R16.H1_H1 ;  /* 0x30000010ff1b7230 */ /* 0x000fc60000004100 */
[----:B------:R-:W-:Y:S01]  /*4360*/  FADD.FTZ R9, R9, R12 ;  /* 0x0000000c09097221 */ /* 0x000fe20000010000 */
[----:B------:R-:W-:Y:S02]  /*4370*/  HADD2.F32 R12, -RZ, R14.H1_H1 ;  /* 0x3000000eff0c7230 */ /* 0x000fe40000004100 */
[--C-:B------:R-:W-:Y:S02]  /*4380*/  HADD2.F32 R14, -RZ, R17.reuse.H0_H0 ;  /* 0x20000011ff0e7230 */ /* 0x100fe40000004100 */
[----:B------:R-:W-:Y:S01]  /*4390*/  FMUL.FTZ R16, R2, R9 ;  /* 0x0000000902107220 */ /* 0x000fe20000410000 */
[----:B------:R-:W-:Y:S02]  /*43a0*/  HADD2.F32 R17, -RZ, R17.H1_H1 ;  /* 0x30000011ff117230 */ /* 0x000fe40000004100 */
[----:B------:R-:W-:Y:S01]  /*43b0*/  FADD.FTZ R12, R12, R27 ;  /* 0x0000001b0c0c7221 */ /* 0x000fe20000010000 */
[----:B----4-:R-:W-:Y:S02]  /*43c0*/  HADD2.F32 R27, -RZ, R21.H0_H0 ;  /* 0x20000015ff1b7230 */ /* 0x010fe40000004100 */
[----:B------:R-:W-:Y:S01]  /*43d0*/  FADD.FTZ R23, R23, R14 ;  /* 0x0000000e17177221 */ /* 0x000fe20000010000 */
[----:B------:R-:W-:Y:S01]  /*43e0*/  F2FP.F16.F32.PACK_AB R16, RZ, R16 ;  /* 0x00000010ff10723e */ /* 0x000fe200000000ff */
[----:B------:R-:W-:-:S02]  /*43f0*/  HADD2.F32 R14, -RZ, R15.H1_H1 ;  /* 0x3000000fff0e7230 */ /* 0x000fc40000004100 */
[C---:B------:R-:W-:Y:S01]  /*4400*/  FMUL.FTZ R22, R2.reuse, R12 ;  /* 0x0000000c02167220 */ /* 0x040fe20000410000 */
[----:B------:R-:W-:Y:S02]  /*4410*/  HADD2.F32 R15, -RZ, R20.H0_H0 ;  /* 0x20000014ff0f7230 */ /* 0x000fe40000004100 */
[----:B------:R-:W-:Y:S01]  /*4420*/  FMUL.FTZ R26, R2, R23 ;  /* 0x00000017021a7220 */ /* 0x000fe20000410000 */
[----:B------:R-:W-:Y:S02]  /*4430*/  HADD2.F32 R16, -RZ, R16.H0_H0 ;  /* 0x20000010ff107230 */ /* 0x000fe40000004100 */
[----:B------:R-:W-:Y:S01]  /*4440*/  FADD.FTZ R14, R14, R17 ;  /* 0x000000110e0e7221 */ /* 0x000fe20000010000 */
[----:B------:R-:W-:Y:S01]  /*4450*/  F2FP.F16.F32.PACK_AB R22, RZ, R22 ;  /* 0x00000016ff16723e */ /* 0x000fe200000000ff */
[----:B------:R-:W-:Y:S01]  /*4460*/  HADD2.F32 R17, -RZ, R20.H1_H1 ;  /* 0x30000014ff117230 */ /* 0x000fe20000004100 */
[----:B------:R-:W-:Y:S01]  /*4470*/  F2FP.F16.F32.PACK_AB R26, RZ, R26 ;  /* 0x0000001aff1a723e */ /* 0x000fe200000000ff */
[----:B------:R-:W-:Y:S01]  /*4480*/  FMUL.FTZ R15, R16, R15 ;  /* 0x0000000f100f7220 */ /* 0x000fe20000410000 */
[----:B------:R-:W-:Y:S01]  /*4490*/  FMUL.FTZ R20, R2, R14 ;  /* 0x0000000e02147220 */ /* 0x000fe20000410000 */
[----:B------:R-:W-:-:S02]  /*44a0*/  HADD2.F32 R22, -RZ, R22.H0_H0 ;  /* 0x20000016ff167230 */ /* 0x000fc40000004100 */
[----:B------:R-:W-:Y:S01]  /*44b0*/  HADD2.F32 R26, -RZ, R26.H0_H0 ;  /* 0x2000001aff1a7230 */ /* 0x000fe20000004100 */
[----:B------:R-:W-:Y:S01]  /*44c0*/  F2FP.F16.F32.PACK_AB R16, RZ, R15 ;  /* 0x0000000fff10723e */ /* 0x000fe200000000ff */
[----:B------:R-:W-:Y:S02]  /*44d0*/  HADD2.F32 R21, -RZ, R21.H1_H1 ;  /* 0x30000015ff157230 */ /* 0x000fe40000004100 */
[----:B------:R-:W-:Y:S01]  /*44e0*/  FMUL.FTZ R15, R22, R17 ;  /* 0x00000011160f7220 */ /* 0x000fe20000410000 */
[----:B------:R-:W-:Y:S01]  /*44f0*/  F2FP.F16.F32.PACK_AB R20, RZ, R20 ;  /* 0x00000014ff14723e */ /* 0x000fe200000000ff */
[----:B------:R-:W-:-:S03]  /*4500*/  HADD2.F32 R17, -RZ, R16.H0_H0 ;  /* 0x20000010ff117230 */ /* 0x000fc60000004100 */
[----:B------:R-:W-:Y:S01]  /*4510*/  F2FP.F16.F32.PACK_AB R15, RZ, R15 ;  /* 0x0000000fff0f723e */ /* 0x000fe200000000ff */
[----:B------:R-:W-:Y:S02]  /*4520*/  HADD2.F32 R20, -RZ, R20.H0_H0 ;  /* 0x20000014ff147230 */ /* 0x000fe40000004100 */
[-C--:B------:R-:W-:Y:S01]  /*4530*/  FMUL.FTZ R16, R17, R8.reuse ;  /* 0x0000000811107220 */ /* 0x080fe20000410000 */
[----:B------:R-:W-:Y:S01]  /*4540*/  FMUL.FTZ R17, R26, R27 ;  /* 0x0000001b1a117220 */ /* 0x000fe20000410000 */
[----:B------:R-:W-:Y:S02]  /*4550*/  HADD2.F32 R15, -RZ, R15.H0_H0 ;  /* 0x2000000fff0f7230 */ /* 0x000fe40000004100 */
[----:B------:R-:W-:Y:S01]  /*4560*/  FMUL.FTZ R20, R20, R21 ;  /* 0x0000001514147220 */ /* 0x000fe20000410000 */
[----:B------:R-:W-:Y:S02]  /*4570*/  FMNMX.FTZ R16, R16, 448, PT ;  /* 0x43e0000010107809 */ /* 0x000fe40003810000 */
[----:B------:R-:W-:Y:S01]  /*4580*/  FMUL.FTZ R15, R15, R8 ;  /* 0x000000080f0f7220 */ /* 0x000fe20000410000 */
[----:B------:R-:W-:-:S02]  /*4590*/  F2FP.F16.F32.PACK_AB R17, RZ, R17 ;  /* 0x00000011ff11723e */ /* 0x000fc400000000ff */
[----:B------:R-:W-:Y:S02]  /*45a0*/  FMNMX.FTZ R16, R16, -448, !PT ;  /* 0xc3e0000010107809 */ /* 0x000fe40007810000 */
[----:B------:R-:W-:Y:S01]  /*45b0*/  F2FP.F16.F32.PACK_AB R20, RZ, R20 ;  /* 0x00000014ff14723e */ /* 0x000fe200000000ff */
[----:B------:R-:W-:Y:S01]  /*45c0*/  HADD2.F32 R21, -RZ, R17.H0_H0 ;  /* 0x20000011ff157230 */ /* 0x000fe20000004100 */
[----:B------:R-:W-:Y:S02]  /*45d0*/  LOP3.LUT R22, R16, 0x7fffffff, RZ, 0xc0, !PT ;  /* 0x7fffffff10167812 */ /* 0x000fe400078ec0ff */
[----:B------:R-:W-:Y:S01]  /*45e0*/  FMNMX.FTZ R15, R15, 448, PT ;  /* 0x43e000000f0f7809 */ /* 0x000fe20003810000 */
[----:B------:R-:W-:Y:S01]  /*45f0*/  HADD2.F32 R17, -RZ, R20.H0_H0 ;  /* 0x20000014ff117230 */ /* 0x000fe20000004100 */
[----:B------:R-:W-:Y:S01]  /*4600*/  ISETP.GT.U32.AND P0, PT, R22, 0x43efffff, PT ;  /* 0x43efffff1600780c */ /* 0x000fe20003f04070 */
[----:B------:R-:W-:Y:S01]  /*4610*/  IMAD.MOV.U32 R20, RZ, RZ, 0x7f ;  /* 0x0000007fff147424 */ /* 0x000fe200078e00ff */
[----:B------:R-:W-:-:S11]  /*4620*/  FMNMX.FTZ R15, R15, -448, !PT ;  /* 0xc3e000000f0f7809 */ /* 0x000fd60007810000 */
[----:B------:R-:W-:Y:S05]  /*4630*/  @P0 BRA `(.L_x_361) ;  /* 0x0000000000180947 */ /* 0x000fea0003800000 */
[----:B------:R-:W-:-:S13]  /*4640*/  ISETP.GE.U32.AND P0, PT, R22, 0x3c800000, PT ;  /* 0x3c8000001600780c */ /* 0x000fda0003f06070 */
[----:B------:R-:W-:-:S04]  /*4650*/  @P0 SHF.R.U32.HI R20, RZ, 0x14, R16 ;  /* 0x00000014ff140819 */ /* 0x000fc80000011610 */
[----:B------:R-:W-:-:S04]  /*4660*/  @P0 LOP3.LUT R27, R20, 0x1, RZ, 0xc0, !PT ;  /* 0x00000001141b0812 */ /* 0x000fc800078ec0ff */
[----:B------:R-:W-:-:S04]  /*4670*/  @P0 IADD3 R27, PT, PT, R16, 0x407ffff, R27 ;  /* 0x0407ffff101b0810 */ /* 0x000fc80007ffe01b */
[----:B------:R-:W-:Y:S01]  /*4680*/  @P0 SHF.R.U32.HI R20, RZ, 0x14, R27 ;  /* 0x00000014ff140819 */ /* 0x000fe2000001161b */
[----:B------:R-:W-:-:S07]  /*4690*/  @!P0 FADD.FTZ R20, R22, 16384 ;  /* 0x4680000016148421 */ /* 0x000fce0000010000 */
.L_x_361:
[----:B------:R-:W-:Y:S05]  /*46a0*/  BSYNC.RECONVERGENT B0 ;  /* 0x0000000000007941 */ /* 0x000fea0003800200 */
.L_x_360:
        /* <DEDUP_REMOVED lines=19> */
.L_x_363:
[----:B------:R-:W-:Y:S05]  /*47e0*/  BSYNC.RECONVERGENT B0 ;  /* 0x0000000000007941 */ /* 0x000fea0003800200 */
.L_x_362:
        /* <DEDUP_REMOVED lines=15> */
.L_x_365:
[----:B------:R-:W-:Y:S05]  /*48e0*/  BSYNC.RECONVERGENT B0 ;  /* 0x0000000000007941 */ /* 0x000fea0003800200 */
.L_x_364:
        /* <DEDUP_REMOVED lines=9> */
.L_x_367:
[----:B------:R-:W-:Y:S05]  /*4980*/  BSYNC.RECONVERGENT B0 ;  /* 0x0000000000007941 */ /* 0x000fea0003800200 */
.L_x_366:
        /* <DEDUP_REMOVED lines=8> */
[----:B------:R-:W-:Y:S01]  /*4a10*/  F2FP.F16.F32.PACK_AB R22, R12, R9 ;  /* 0x000000090c16723e */ /* 0x000fe200000000ff */
[----:B------:R-:W-:Y:S01]  /*4a20*/  IMAD.WIDE.U32 R12, R13, 0x4, R6 ;  /* 0x000000040d0c7825 */ /* 0x000fe200078e0006 */
[----:B------:R-:W-:Y:S02]  /*4a30*/  F2FP.F16.F32.PACK_AB R23, R14, R23 ;  /* 0x000000170e17723e */ /* 0x000fe400000000ff */
        /* <DEDUP_REMOVED lines=11> */
[--C-:B--2---:R-:W-:Y:S02]  /*4af0*/  HADD2.F32 R9, -RZ, R14.reuse.H0_H0 ;  /* 0x2000000eff097230 */ /* 0x104fe40000004100 */
[----:B------:R-:W-:Y:S02]  /*4b00*/  HADD2.F32 R16, -RZ, R14.H1_H1 ;  /* 0x3000000eff107230 */ /* 0x000fe40000004100 */
[----:B---3--:R-:W-:Y:S02]  /*4b10*/  HADD2.F32 R22, -RZ, R12.H0_H0 ;  /* 0x2000000cff167230 */ /* 0x008fe40000004100 */
[--C-:B------:R-:W-:Y:S02]  /*4b20*/  HADD2.F32 R20, -RZ, R15.reuse.H0_H0 ;  /* 0x2000000fff147230 */ /* 0x100fe40000004100 */
[----:B------:R-:W-:-:S02]  /*4b30*/  HADD2.F32 R21, -RZ, R15.H1_H1 ;  /* 0x3000000fff157230 */ /* 0x000fc40000004100 */
[----:B------:R-:W-:Y:S01]  /*4b40*/  FADD.FTZ R9, R9, R22 ;  /* 0x0000001609097221 */ /* 0x000fe20000010000 */
[--C-:B------:R-:W-:Y:S02]  /*4b50*/  HADD2.F32 R27, -RZ, R13.reuse.H0_H0 ;  /* 0x2000000dff1b7230 */ /* 0x100fe40000004100 */
[----:B------:R-:W-:Y:S02]  /*4b60*/  HADD2.F32 R14, -RZ, R13.H1_H1 ;  /* 0x3000000dff0e7230 */ /* 0x000fe40000004100 */
[----:B------:R-:W-:Y:S02]  /*4b70*/  HADD2.F32 R23, -RZ, R12.H1_H1 ;  /* 0x3000000cff177230 */ /* 0x000fe40000004100 */
[----:B------:R-:W-:Y:S01]  /*4b80*/  FADD.FTZ R13, R20, R27 ;  /* 0x0000001b140d7221 */ /* 0x000fe20000010000 */
[--C-:B----4-:R-:W-:Y:S02]  /*4b90*/  HADD2.F32 R15, -RZ, R4.reuse.H1_H1 ;  /* 0x30000004ff0f7230 */ /* 0x110fe40000004100 */
[----:B------:R-:W-:Y:S01]  /*4ba0*/  FADD.FTZ R14, R21, R14 ;  /* 0x0000000e150e7221 */ /* 0x000fe20000010000 */
[----:B------:R-:W-:Y:S01]  /*4bb0*/  FMUL.FTZ R21, R2, R9 ;  /* 0x0000000902157220 */ /* 0x000fe20000410000 */
[----:B------:R-:W-:Y:S01]  /*4bc0*/  FADD.FTZ R12, R16, R23 ;  /* 0x00000017100c7221 */ /* 0x000fe20000010000 */
[C---:B------:R-:W-:Y:S01]  /*4bd0*/  FMUL.FTZ R23, R2.reuse, R13 ;  /* 0x0000000d02177220 */ /* 0x040fe20000410000 */
[----:B------:R-:W-:Y:S01]  /*4be0*/  FMUL.FTZ R20, R2, R14 ;  /* 0x0000000e02147220 */ /* 0x000fe20000410000 */
[----:B------:R-:W-:Y:S01]  /*4bf0*/  HADD2.F32 R16, -RZ, R4.H0_H0 ;  /* 0x20000004ff107230 */ /* 0x000fe20000004100 */
[----:B------:R-:W-:Y:S01]  /*4c00*/  F2FP.F16.F32.PACK_AB R21, RZ, R21 ;  /* 0x00000015ff15723e */ /* 0x000fe200000000ff */
[--C-:B------:R-:W-:Y:S01]  /*4c10*/  HADD2.F32 R4, -RZ, R5.reuse.H0_H0 ;  /* 0x20000005ff047230 */ /* 0x100fe20000004100 */
[----:B------:R-:W-:Y:S01]  /*4c20*/  F2FP.F16.F32.PACK_AB R23, RZ, R23 ;  /* 0x00000017ff17723e */ /* 0x000fe200000000ff */
[----:B------:R-:W-:Y:S01]  /*4c30*/  HADD2.F32 R5, -RZ, R5.H1_H1 ;  /* 0x30000005ff057230 */ /* 0x000fe20000004100 */
[----:B------:R-:W-:Y:S01]  /*4c40*/  F2FP.F16.F32.PACK_AB R20, RZ, R20 ;  /* 0x00000014ff14723e */ /* 0x000fe200000000ff */
[----:B------:R-:W-:-:S02]  /*4c50*/  HADD2.F32 R21, -RZ, R21.H0_H0 ;  /* 0x20000015ff157230 */ /* 0x000fc40000004100 */
[----:B------:R-:W-:Y:S01]  /*4c60*/  FMUL.FTZ R22, R2, R12 ;  /* 0x0000000c02167220 */ /* 0x000fe20000410000 */
[----:B------:R-:W-:Y:S01]  /*4c70*/  HADD2.F32 R23, -RZ, R23.H0_H0 ;  /* 0x20000017ff177230 */ /* 0x000fe20000004100 */
[----:B------:R-:W-:Y:S01]  /*4c80*/  F2FP.F16.F32.PACK_AB R13, R14, R13 ;  /* 0x0000000d0e0d723e */ /* 0x000fe200000000ff */
[----:B------:R-:W-:Y:S02]  /*4c90*/  HADD2.F32 R20, -RZ, R20.H0_H0 ;  /* 0x20000014ff147230 */ /* 0x000fe40000004100 */
[----:B------:R-:W-:Y:S01]  /*4ca0*/  FMUL.FTZ R16, R21, R16 ;  /* 0x0000001015107220 */ /* 0x000fe20000410000 */
[----:B------:R-:W-:Y:S01]  /*4cb0*/  F2FP.F16.F32.PACK_AB R22, RZ, R22 ;  /* 0x00000016ff16723e */ /* 0x000fe200000000ff */
[----:B------:R-:W-:Y:S01]  /*4cc0*/  FMUL.FTZ R4, R23, R4 ;  /* 0x0000000417047220 */ /* 0x000fe20000410000 */
[----:B------:R-:W-:Y:S01]  /*4cd0*/  F2FP.F16.F32.PACK_AB R12, R12, R9 ;  /* 0x000000090c0c723e */ /* 0x000fe200000000ff */
[----:B------:R-:W-:Y:S01]  /*4ce0*/  FMUL.FTZ R5, R20, R5 ;  /* 0x0000000514057220 */ /* 0x000fe20000410000 */
[----:B------:R-:W-:Y:S01]  /*4cf0*/  F2FP.F16.F32.PACK_AB R16, RZ, R16 ;  /* 0x00000010ff10723e */ /* 0x000fe200000000ff */
[----:B------:R-:W-:Y:S01]  /*4d00*/  HADD2.F32 R22, -RZ, R22.H0_H0 ;  /* 0x20000016ff167230 */ /* 0x000fe20000004100 */
[----:B------:R-:W-:Y:S01]  /*4d10*/  F2FP.F16.F32.PACK_AB R4, RZ, R4 ;  /* 0x00000004ff04723e */ /* 0x000fe200000000ff */
[----:B------:R0:W-:Y:S01]  /*4d20*/  STG.E.64 desc[UR14][R10.64], R12 ;  /* 0x0000000c0a007986 */ /* 0x0001e2000c101b0e */
[----:B------:R-:W-:Y:S01]  /*4d30*/  F2FP.F16.F32.PACK_AB R20, RZ, R5 ;  /* 0x00000005ff14723e */ /* 0x000fe200000000ff */
[----:B------:R-:W-:-:S02]  /*4d40*/  HADD2.F32 R5, -RZ, R16.H0_H0 ;  /* 0x20000010ff057230 */ /* 0x000fc40000004100 */
[----:B------:R-:W-:Y:S01]  /*4d50*/  FMUL.FTZ R15, R22, R15 ;  /* 0x0000000f160f7220 */ /* 0x000fe20000410000 */
[----:B------:R-:W-:Y:S02]  /*4d60*/  HADD2.F32 R21, -RZ, R4.H0_H0 ;  /* 0x20000004ff157230 */ /* 0x000fe40000004100 */
[----:B------:R-:W-:Y:S02]  /*4d70*/  HADD2.F32 R23, -RZ, R20.H0_H0 ;  /* 0x20000014ff177230 */ /* 0x000fe40000004100 */
[-C--:B------:R-:W-:Y:S01]  /*4d80*/  FMUL.FTZ R5, R5, R8.reuse ;  /* 0x0000000805057220 */ /* 0x080fe20000410000 */
[----:B------:R-:W-:Y:S01]  /*4d90*/  F2FP.F16.F32.PACK_AB R15, RZ, R15 ;  /* 0x0000000fff0f723e */ /* 0x000fe200000000ff */
[-C--:B------:R-:W-:Y:S01]  /*4da0*/  FMUL.FTZ R21, R21, R8.reuse ;  /* 0x0000000815157220 */ /* 0x080fe20000410000 */
[----:B------:R-:W-:Y:S02]  /*4db0*/  IMAD.MOV.U32 R9, RZ, RZ, 0x7f ;  /* 0x0000007fff097424 */ /* 0x000fe400078e00ff */
[----:B------:R-:W-:Y:S01]  /*4dc0*/  FMUL.FTZ R23, R23, R8 ;  /* 0x0000000817177220 */ /* 0x000fe20000410000 */
[----:B------:R-:W-:Y:S01]  /*4dd0*/  FMNMX.FTZ R5, R5, 448, PT ;  /* 0x43e0000005057809 */ /* 0x000fe20003810000 */
[----:B------:R-:W-:Y:S01]  /*4de0*/  HADD2.F32 R15, -RZ, R15.H0_H0 ;  /* 0x2000000fff0f7230 */ /* 0x000fe20000004100 */
[----:B------:R-:W-:-:S02]  /*4df0*/  FMNMX.FTZ R21, R21, 448, PT ;  /* 0x43e0000015157809 */ /* 0x000fc40003810000 */
[----:B------:R-:W-:Y:S02]  /*4e00*/  FMNMX.FTZ R20, R5, -448, !PT ;  /* 0xc3e0000005147809 */ /* 0x000fe40007810000 */
[----:B------:R-:W-:Y:S01]  /*4e10*/  FMNMX.FTZ R5, R21, -448, !PT ;  /* 0xc3e0000015057809 */ /* 0x000fe20007810000 */
[----:B------:R-:W-:Y:S01]  /*4e20*/  FMUL.FTZ R15, R15, R8 ;  /* 0x000000080f0f7220 */ /* 0x000fe20000410000 */
[----:B------:R-:W-:Y:S02]  /*4e30*/  LOP3.LUT R21, R20, 0x7fffffff, RZ, 0xc0, !PT ;  /* 0x7fffffff14157812 */ /* 0x000fe400078ec0ff */
[----:B------:R-:W-:Y:S02]  /*4e40*/  FMNMX.FTZ R4, R23, 448, PT ;  /* 0x43e0000017047809 */ /* 0x000fe40003810000 */
[----:B------:R-:W-:Y:S02]  /*4e50*/  ISETP.GT.U32.AND P1, PT, R21, 0x43efffff, PT ;  /* 0x43efffff1500780c */ /* 0x000fe40003f24070 */
[----:B------:R-:W-:-:S02]  /*4e60*/  FMNMX.FTZ R14, R15, 448, PT ;  /* 0x43e000000f0e7809 */ /* 0x000fc40003810000 */
[----:B------:R-:W-:Y:S02]  /*4e70*/  FMNMX.FTZ R4, R4, -448, !PT ;  /* 0xc3e0000004047809 */ /* 0x000fe40007810000 */
[----:B------:R-:W-:Y:S02]  /*4e80*/  FMNMX.FTZ R14, R14, -448, !PT ;  /* 0xc3e000000e0e7809 */ /* 0x000fe40007810000 */
[----:B------:R-:W-:Y:S02]  /*4e90*/  LOP3.LUT R16, R5, 0x7fffffff, RZ, 0xc0, !PT ;  /* 0x7fffffff05107812 */ /* 0x000fe400078ec0ff */
[----:B------:R-:W-:Y:S02]  /*4ea0*/  LOP3.LUT R15, R14, 0x7fffffff, RZ, 0xc0, !PT ;  /* 0x7fffffff0e0f7812 */ /* 0x000fe400078ec0ff */
[----:B0-----:R-:W-:Y:S02]  /*4eb0*/  LOP3.LUT R12, R4, 0x7fffffff, RZ, 0xc0, !PT ;  /* 0x7fffffff040c7812 */ /* 0x001fe400078ec0ff */
[----:B------:R-:W-:-:S02]  /*4ec0*/  ISETP.GT.U32.AND P2, PT, R15, 0x43efffff, PT ;  /* 0x43efffff0f00780c */ /* 0x000fc40003f44070 */
        /* <DEDUP_REMOVED lines=10> */
.L_x_369:
[----:B------:R-:W-:Y:S05]  /*4f70*/  BSYNC.RECONVERGENT B0 ;  /* 0x0000000000007941 */ /* 0x000fea0003800200 */
.L_x_368:
        /* <DEDUP_REMOVED lines=11> */
.L_x_371:
[----:B------:R-:W-:Y:S05]  /*5030*/  BSYNC.RECONVERGENT B0 ;  /* 0x0000000000007941 */ /* 0x000fea0003800200 */
.L_x_370:
        /* <DEDUP_REMOVED lines=11> */
.L_x_373:
[----:B------:R-:W-:Y:S05]  /*50f0*/  BSYNC.RECONVERGENT B0 ;  /* 0x0000000000007941 */ /* 0x000fea0003800200 */
.L_x_372:
        /* <DEDUP_REMOVED lines=10> */
.L_x_375:
[----:B------:R-:W-:Y:S05]  /*51a0*/  BSYNC.RECONVERGENT B0 ;  /* 0x0000000000007941 */ /* 0x000fea0003800200 */
.L_x_374:
        /* <DEDUP_REMOVED lines=9> */
[----:B----4-:R-:W-:Y:S05]  /*5240*/  @!P0 BRA `(.L_x_376) ;  /* 0xffffffe000288947 */ /* 0x010fea000383ffff */
[----:B------:R-:W-:Y:S05]  /*5250*/  EXIT ;  /* 0x000000000000794d */ /* 0x000fea0003800000 */
.L_x_329:
        /* <DEDUP_REMOVED lines=19> */
.L_x_379:
        /* <DEDUP_REMOVED lines=17> */
.L_x_378:
[----:B------:R-:W-:Y:S05]  /*54a0*/  BSYNC.RECONVERGENT B0 ;  /* 0x0000000000007941 */ /* 0x000fea0003800200 */
.L_x_377:
        /* <DEDUP_REMOVED lines=73> */
.L_x_381:
        /* <DEDUP_REMOVED lines=105> */
.L_x_383:
[----:B------:R-:W-:Y:S01]  /*5fd0*/  I2FP.F32.S32 R4, UR9 ;  /* 0x0000000900047c45 */ /* 0x000fe20008201400 */
[----:B------:R-:W0:Y:S01]  /*5fe0*/  LDCU UR8, c[0x0][0x3a8] ;  /* 0x00007500ff0877ac */ /* 0x000e220008000800 */
[----:B------:R-:W-:-:S04]  /*5ff0*/  PLOP3.LUT P0, PT, PT, PT, PT, 0x80, 0x8 ;  /* 0x000000000008781c */ /* 0x000fc80003f0f070 */
[----:B------:R-:W0:Y:S02]  /*6000*/  MUFU.RCP R4, R4 ;  /* 0x0000000400047308 */ /* 0x000e240000001000 */
[----:B0-----:R-:W-:-:S06]  /*6010*/  FFMA.FTZ R21, R4, R21, UR8 ;  /* 0x0000000804157e23 */ /* 0x001fcc0008010015 */
[----:B------:R-:W0:Y:S02]  /*6020*/  MUFU.RSQ R21, R21 ;  /* 0x0000001500157308 */ /* 0x000e240000001400 */
[----:B0-----:R2:W-:Y:S02]  /*6030*/  STS [R20+0x29c], R21 ;  /* 0x00029c1514007388 */ /* 0x0015e40000000800 */
.L_x_382:
[----:B------:R-:W-:Y:S05]  /*6040*/  BSYNC.RECONVERGENT B0 ;  /* 0x0000000000007941 */ /* 0x000fea0003800200 */
.L_x_380:
        /* <DEDUP_REMOVED lines=15> */
.L_x_386:
        /* <DEDUP_REMOVED lines=26> */
.L_x_385:
[----:B------:R-:W-:Y:S05]  /*62e0*/  BSYNC.RECONVERGENT B0 ;  /* 0x0000000000007941 */ /* 0x000fea0003800200 */
.L_x_384:
        /* <DEDUP_REMOVED lines=105> */
.L_x_388:
        /* <DEDUP_REMOVED lines=141> */
.L_x_390:
        /* <DEDUP_REMOVED lines=15> */
.L_x_389:
[----:B------:R-:W-:Y:S05]  /*7340*/  BSYNC.RECONVERGENT B0 ;  /* 0x0000000000007941 */ /* 0x000fea0003800200 */
.L_x_387:
        /* <DEDUP_REMOVED lines=11> */
.L_x_394:
        /* <DEDUP_REMOVED lines=13> */
[----:B-----5:R-:W-:Y:S02]  /*74d0*/  HADD2.F32 R10, -RZ, R14.H0_H0 ;  /* 0x2000000eff0a7230 */ /* 0x020fe40000004100 */
[----:B--2---:R-:W-:-:S05]  /*74e0*/  HADD2.F32 R17, -RZ, R16.H0_H0 ;  /* 0x20000010ff117230 */ /* 0x004fca0000004100 */
[----:B------:R-:W-:Y:S01]  /*74f0*/  FADD.FTZ R16, R10, R17 ;  /* 0x000000110a107221 */ /* 0x000fe20000010000 */
[----:B---3--:R-:W-:-:S03]  /*7500*/  HADD2.F32 R17, -RZ, R12.H0_H0 ;  /* 0x2000000cff117230 */ /* 0x008fc60000004100 */
[-C--:B----4-:R-:W-:Y:S01]  /*7510*/  FMUL.FTZ R10, R5, R16.reuse ;  /* 0x00000010050a7220 */ /* 0x090fe20000410000 */
[----:B------:R-:W-:Y:S01]  /*7520*/  F2FP.F16.F32.PACK_AB R16, RZ, R16 ;  /* 0x00000010ff10723e */ /* 0x000fe200000000ff */
[----:B------:R-:W-:-:S03]  /*7530*/  IMAD.MOV.U32 R12, RZ, RZ, 0x7f ;  /* 0x0000007fff0c7424 */ /* 0x000fc600078e00ff */
[----:B------:R-:W-:-:S05]  /*7540*/  F2FP.F16.F32.PACK_AB R10, RZ, R10 ;  /* 0x0000000aff0a723e */ /* 0x000fca00000000ff */
[----:B------:R-:W-:-:S05]  /*7550*/  HADD2.F32 R10, -RZ, R10.H0_H0 ;  /* 0x2000000aff0a7230 */ /* 0x000fca0000004100 */
[----:B------:R-:W-:-:S05]  /*7560*/  FMUL.FTZ R10, R10, R17 ;  /* 0x000000110a0a7220 */ /* 0x000fca0000410000 */
[----:B------:R-:W-:-:S05]  /*7570*/  F2FP.F16.F32.PACK_AB R10, RZ, R10 ;  /* 0x0000000aff0a723e */ /* 0x000fca00000000ff */
[----:B------:R-:W-:Y:S01]  /*7580*/  HADD2.F32 R15, -RZ, R10.H0_H0 ;  /* 0x2000000aff0f7230 */ /* 0x000fe20000004100 */
[----:B------:R-:W-:-:S04]  /*7590*/  IADD3 R10, P1, PT, R11, UR12, RZ ;  /* 0x0000000c0b0a7c10 */ /* 0x000fc8000ff3e0ff */
        /* <DEDUP_REMOVED lines=13> */
.L_x_393:
[----:B------:R-:W-:Y:S05]  /*7670*/  BSYNC.RECONVERGENT B1 ;  /* 0x0000000000017941 */ /* 0x000fea0003800200 */
.L_x_392:
        /* <DEDUP_REMOVED lines=8> */
.L_x_391:
[----:B------:R-:W-:Y:S05]  /*7700*/  EXIT ;  /* 0x000000000000794d */ /* 0x000fea0003800000 */
.L_x_395:
        /* <DEDUP_REMOVED lines=15> */
.L_x_2978:


//--------------------- .text._ZN4vllm39rms_norm_dynamic_per_token_quant_kernelIfaLb0EEEvPT0_PfPKT_S6_PKffiiPS4_ --------------------------
	.section	.text._ZN4vllm39rms_norm_dynamic_per_token_quant_kernelIfaLb0EEEvPT0_PfPKT_S6_PKffiiPS4_,"ax",@progbits
	.align	128
        .global         _ZN4vllm39rms_norm_dynamic_per_token_quant_kernelIfaLb0EEEvPT0_PfPKT_S6_PKffiiPS4_
        .type           _ZN4vllm39rms_norm_dynamic_per_token_quant_kernelIfaLb0EEEvPT0_PfPKT_S6_PKffiiPS4_,@function
        .size           _ZN4vllm39rms_norm_dynamic_per_token_quant_kernelIfaLb0EEEvPT0_PfPKT_S6_PKffiiPS4_,(.L_x_2979 - _ZN4vllm39rms_norm_dynamic_per_token_quant_kernelIfaLb0EEEvPT0_PfPKT_S6_PKffiiPS4_)
        .other          _ZN4vllm39rms_norm_dynamic_per_token_quant_kernelIfaLb0EEEvPT0_PfPKT_S6_PKffiiPS4_,@"STO_CUDA_ENTRY STV_DEFAULT"
_ZN4vllm39rms_norm_dynamic_per_token_quant_kernelIfaLb0EEEvPT0_PfPKT_S6_PKffiiPS4_:
.text._ZN4vllm39rms_norm_dynamic_per_token_quant_kernelIfaLb0EEEvPT0_PfPKT_S6_PKffiiPS4_:
        /* <DEDUP_REMOVED lines=25> */
.L_x_399:
[----:B------:R-:W-:-:S06]  /*0190*/  IMAD.WIDE.U32 R4, R9, 0x10, R18 ;  /* 0x0000001009047825 */ /* 0x000fcc00078e0012 */
[----:B------:R-:W2:Y:S01]  /*01a0*/  LDG.E.128.CONSTANT R4, desc[UR12][R4.64] ;  /* 0x0000000c04047981 */ /* 0x000ea2000c1e9d00 */
[----:B0-----:R-:W-:-:S05]  /*01b0*/  IMAD.IADD R9, R0, 0x1, R9 ;  /* 0x0000000100097824 */ /* 0x001fca00078e0209 */
[----:B------:R-:W-:Y:S01]  /*01c0*/  ISETP.GE.U32.AND P0, PT, R9, UR6, PT ;  /* 0x0000000609007c0c */ /* 0x000fe2000bf06070 */
[----:B--2---:R-:W-:-:S04]  /*01d0*/  FFMA.FTZ R2, R4, R4, R3 ;  /* 0x0000000404027223 */ /* 0x004fc80000010003 */
[----:B------:R-:W-:-:S04]  /*01e0*/  FFMA.FTZ R3, R5, R5, R2 ;  /* 0x0000000505037223 */ /* 0x000fc80000010002 */
[----:B------:R-:W-:-:S04]  /*01f0*/  FFMA.FTZ R6, R6, R6, R3 ;  /* 0x0000000606067223 */ /* 0x000fc80000010003 */
[----:B------:R-:W-:Y:S01]  /*0200*/  FFMA.FTZ R3, R7, R7, R6 ;  /* 0x0000000707037223 */ /* 0x000fe20000010006 */
[----:B------:R-:W-:Y:S06]  /*0210*/  @P0 BRA `(.L_x_398) ;  /* 0x00000000006c0947 */ /* 0x000fec0003800000 */
[----:B------:R-:W-:-:S06]  /*0220*/  IMAD.WIDE.U32 R4, R9, 0x10, R18 ;  /* 0x0000001009047825 */ /* 0x000fcc00078e0012 */
[----:B------:R-:W2:Y:S01]  /*0230*/  LDG.E.128.CONSTANT R4, desc[UR12][R4.64] ;  /* 0x0000000c04047981 */ /* 0x000ea2000c1e9d00 */
[----:B------:R-:W-:-:S05]  /*0240*/  IMAD.IADD R9, R9, 0x1, R0 ;  /* 0x0000000109097824 */ /* 0x000fca00078e0200 */
        /* <DEDUP_REMOVED lines=23> */
[----:B------:R-:W-:Y:S06]  /*03c0*/  @!P0 BRA `(.L_x_399) ;  /* 0xfffffffc00708947 */ /* 0x000fec000383ffff */
.L_x_398:
[----:B------:R-:W-:Y:S05]  /*03d0*/  BSYNC.RECONVERGENT B0 ;  /* 0x0000000000007941 */ /* 0x000fea0003800200 */
.L_x_397:
        /* <DEDUP_REMOVED lines=72> */
.L_x_401:
[----:B------:R-:W-:Y:S01]  /*0860*/  LOP3.LUT R2, R17, 0x3e0, RZ, 0xc0, !PT ;  /* 0x000003e011027812 */ /* 0x000fe200078ec0ff */
[----:B------:R-:W0:Y:S03]  /*0870*/  S2R R8, SR_LANEID ;  /* 0x0000000000087919 */ /* 0x000e260000000000 */
[----:B------:R-:W-:Y:S01]  /*0880*/  LOP3.LUT R7, RZ, R2, RZ, 0x33, !PT ;  /* 0x00000002ff077212 */ /* 0x000fe200078e33ff */
[----:B------:R-:W-:-:S04]  /*0890*/  VIADD R5, R2, 0x20 ;  /* 0x0000002002057836 */ /* 0x000fc80000000000 */
[----:B------:R-:W-:Y:S01]  /*08a0*/  IMAD.IADD R7, R7, 0x1, R0 ;  /* 0x0000000107077824 */ /* 0x000fe200078e0200 */
[----:B------:R-:W-:-:S04]  /*08b0*/  ISETP.GT.U32.AND P0, PT, R5, R0, PT ;  /* 0x000000000500720c */ /* 0x000fc80003f04070 */
[----:B------:R-:W-:-:S08]  /*08c0*/  SEL R2, R7, 0x1f, P0 ;  /* 0x0000001f07027807 */ /* 0x000fd00000000000 */
        /* <DEDUP_REMOVED lines=97> */
.L_x_403:
[----:B------:R-:W0:Y:S01]  /*0ee0*/  LDCU.64 UR4, c[0x0][0x3a8] ;  /* 0x00007500ff0477ac */ /* 0x000e220008000a00 */
[----:B------:R-:W-:Y:S02]  /*0ef0*/  PLOP3.LUT P0, PT, PT, PT, PT, 0x80, 0x8 ;  /* 0x000000000008781c */ /* 0x000fe40003f0f070 */
[----:B0-----:R-:W-:-:S06]  /*0f00*/  I2FP.F32.S32 R3, UR5 ;  /* 0x0000000500037c45 */ /* 0x001fcc0008201400 */
[----:B------:R-:W0:Y:S02]  /*0f10*/  MUFU.RCP R3, R3 ;  /* 0x0000000300037308 */ /* 0x000e240000001000 */
[----:B0-----:R-:W-:-:S06]  /*0f20*/  FFMA.FTZ R16, R3, R16, UR4 ;  /* 0x0000000403107e23 */ /* 0x001fcc0008010010 */
[----:B------:R-:W0:Y:S02]  /*0f30*/  MUFU.RSQ R5, R16 ;  /* 0x0000001000057308 */ /* 0x000e240000001400 */
[----:B0-----:R0:W-:Y:S02]  /*0f40*/  STS [R2+0x1f4], R5 ;  /* 0x0001f40502007388 */ /* 0x0011e40000000800 */
.L_x_402:
[----:B------:R-:W-:Y:S05]  /*0f50*/  BSYNC.RECONVERGENT B0 ;  /* 0x0000000000007941 */ /* 0x000fea0003800200 */
.L_x_400:
        /* <DEDUP_REMOVED lines=12> */
.L_x_406:
[----:B------:R-:W-:-:S04]  /*1020*/  IMAD.WIDE.U32 R4, R15, 0x10, R18 ;  /* 0x000000100f047825 */ /* 0x000fc800078e0012 */
[----:B-1----:R-:W-:Y:S02]  /*1030*/  IMAD.WIDE.U32 R8, R15, 0x10, R12 ;  /* 0x000000100f087825 */ /* 0x002fe400078e000c */
[----:B------:R-:W0:Y:S04]  /*1040*/  LDG.E.128.CONSTANT R4, desc[UR12][R4.64] ;  /* 0x0000000c04047981 */ /* 0x000e28000c1e9d00 */
[----:B------:R-:W2:Y:S01]  /*1050*/  LDG.E.128.CONSTANT R8, desc[UR12][R8.64] ;  /* 0x0000000c08087981 */ /* 0x000ea2000c1e9d00 */
[----:B------:R-:W-:-:S05]  /*1060*/  IMAD.IADD R15, R0, 0x1, R15 ;  /* 0x00000001000f7824 */ /* 0x000fca00078e020f */
[----:B------:R-:W-:Y:S01]  /*1070*/  ISETP.GE.U32.AND P1, PT, R15, UR6, PT ;  /* 0x000000060f007c0c */ /* 0x000fe2000bf26070 */
[C---:B0-----:R-:W-:Y:S01]  /*1080*/  FMUL.FTZ R21, R2.reuse, R4 ;  /* 0x0000000402157220 */ /* 0x041fe20000410000 */
[C---:B------:R-:W-:Y:S01]  /*1090*/  FMUL.FTZ R14, R2.reuse, R5 ;  /* 0x00000005020e7220 */ /* 0x040fe20000410000 */
[C---:B------:R-:W-:Y:S01]  /*10a0*/  FMUL.FTZ R23, R2.reuse, R6 ;  /* 0x0000000602177220 */ /* 0x040fe20000410000 */
[----:B------:R-:W-:Y:S01]  /*10b0*/  FMUL.FTZ R16, R2, R7 ;  /* 0x0000000702107220 */ /* 0x000fe20000410000 */
[----:B--2---:R-:W-:Y:S01]  /*10c0*/  FMUL.FTZ R6, R8, R21 ;  /* 0x0000001508067220 */ /* 0x004fe20000410000 */
[----:B------:R-:W-:Y:S01]  /*10d0*/  FMUL.FTZ R14, R9, R14 ;  /* 0x0000000e090e7220 */ /* 0x000fe20000410000 */
[----:B------:R-:W-:Y:S01]  /*10e0*/  FMUL.FTZ R10, R10, R23 ;  /* 0x000000170a0a7220 */ /* 0x000fe20000410000 */
[----:B------:R-:W-:-:S03]  /*10f0*/  FMUL.FTZ R11, R11, R16 ;  /* 0x000000100b0b7220 */ /* 0x000fc60000410000 */
[----:B------:R-:W-:-:S04]  /*1100*/  FMNMX3.FTZ R3, R3, |R6|, |R14|, !PT ;  /* 0x4000000603037276 */ /* 0x000fc8000781040e */
[----:B------:R-:W-:Y:S01]  /*1110*/  FMNMX3.FTZ R3, R3, |R10|, |R11|, !PT ;  /* 0x4000000a03037276 */ /* 0x000fe2000781040b */
[----:B------:R-:W-:Y:S06]  /*1120*/  @P1 BRA `(.L_x_405) ;  /* 0x0000000000cc1947 */ /* 0x000fec0003800000 */
[----:B------:R-:W-:-:S04]  /*1130*/  IMAD.WIDE.U32 R4, R15, 0x10, R18 ;  /* 0x000000100f047825 */ /* 0x000fc800078e0012 */
[C---:B------:R-:W-:Y:S02]  /*1140*/  IMAD.WIDE.U32 R8, R15.reuse, 0x10, R12 ;  /* 0x000000100f087825 */ /* 0x040fe400078e000c */
[----:B------:R-:W2:Y:S04]  /*1150*/  LDG.E.128.CONSTANT R4, desc[UR12][R4.64] ;  /* 0x0000000c04047981 */ /* 0x000ea8000c1e9d00 */
[----:B------:R-:W3:Y:S01]  /*1160*/  LDG.E.128.CONSTANT R8, desc[UR12][R8.64] ;  /* 0x0000000c08087981 */ /* 0x000ee2000c1e9d00 */
[----:B------:R-:W-:-:S05]  /*1170*/  IMAD.IADD R15, R15, 0x1, R0 ;  /* 0x000000010f0f7824 */ /* 0x000fca00078e0200 */
[----:B------:R-:W-:Y:S01]  /*1180*/  ISETP.GE.U32.AND P1, PT, R15, UR6, PT ;  /* 0x000000060f007c0c */ /* 0x000fe2000bf26070 */
[C---:B--2---:R-:W-:Y:S01]  /*1190*/  FMUL.FTZ R21, R2.reuse, R4 ;  /* 0x0000000402157220 */ /* 0x044fe20000410000 */
[C---:B------:R-:W-:Y:S01]  /*11a0*/  FMUL.FTZ R14, R2.reuse, R5 ;  /* 0x00000005020e7220 */ /* 0x040fe20000410000 */
[C---:B------:R-:W-:Y:S01]  /*11b0*/  FMUL.FTZ R23, R2.reuse, R6 ;  /* 0x0000000602177220 */ /* 0x040fe20000410000 */
[----:B------:R-:W-:Y:S01]  /*11c0*/  FMUL.FTZ R16, R2, R7 ;  /* 0x0000000702107220 */ /* 0x000fe20000410000 */
[----:B---3--:R-:W-:Y:S01]  /*11d0*/  FMUL.FTZ R6, R8, R21 ;  /* 0x0000001508067220 */ /* 0x008fe20000410000 */
        /* <DEDUP_REMOVED lines=39> */
[----:B------:R-:W-:Y:S06]  /*1450*/  @!P1 BRA `(.L_x_406) ;  /* 0xfffffff800f09947 */ /* 0x000fec000383ffff */
.L_x_405:
[----:B------:R-:W-:Y:S05]  /*1460*/  BSYNC.RECONVERGENT B0 ;  /* 0x0000000000007941 */ /* 0x000fea0003800200 */
.L_x_404:
        /* <DEDUP_REMOVED lines=111> */
.L_x_408:
        /* <DEDUP_REMOVED lines=147> */
.L_x_410:
        /* <DEDUP_REMOVED lines=15> */
.L_x_409:
[----:B------:R-:W-:Y:S05]  /*2580*/  BSYNC.RECONVERGENT B0 ;  /* 0x0000000000007941 */ /* 0x000fea0003800200 */
.L_x_407:
        /* <DEDUP_REMOVED lines=12> */
[----:B-12---:R-:W-:Y:S02]  /*2650*/  IMAD.U32 R5, RZ, RZ, UR5 ;  /* 0x00000005ff057e24 */ /* 0x006fe4000f8e00ff */
[----:B------:R-:W-:Y:S01]  /*2660*/  IMAD.U32 R15, RZ, RZ, UR7 ;  /* 0x00000007ff0f7e24 */ /* 0x000fe2000f8e00ff */
[----:B------:R-:W-:Y:S06]  /*2670*/  @P0 EXIT ;  /* 0x000000000000094d */ /* 0x000fec0003800000 */
[----:B---3--:R-:W0:Y:S01]  /*2680*/  LDS R3, [UR8+0xa4] ;  /* 0x0000a408ff037984 */ /* 0x008e220008000800 */
[----:B------:R-:W1:Y:S01]  /*2690*/  LDC.64 R12, c[0x0][0x398] ;  /* 0x0000e600ff0c7b82 */ /* 0x000e620000000a00 */
[----:B------:R-:W-:Y:S01]  /*26a0*/  IMAD.MOV.U32 R14, RZ, RZ, R4 ;  /* 0x000000ffff0e7224 */ /* 0x000fe200078e0004 */
[----:B0-----:R-:W0:Y:S06]  /*26b0*/  MUFU.RCP R3, R3 ;  /* 0x0000000300037308 */ /* 0x001e2c0000001000 */
.L_x_411:
[----:B--2---:R-:W-:-:S04]  /*26c0*/  IMAD.WIDE.U32 R4, R17, 0x10, R18 ;  /* 0x0000001011047825 */ /* 0x004fc800078e0012 */
[----:B-1----:R-:W-:Y:S02]  /*26d0*/  IMAD.WIDE.U32 R8, R17, 0x10, R12 ;  /* 0x0000001011087825 */ /* 0x002fe400078e000c */
[----:B------:R-:W2:Y:S04]  /*26e0*/  LDG.E.128.CONSTANT R4, desc[UR12][R4.64] ;  /* 0x0000000c04047981 */ /* 0x000ea8000c1e9d00 */
[----:B------:R-:W3:Y:S01]  /*26f0*/  LDG.E.128.CONSTANT R8, desc[UR12][R8.64] ;  /* 0x0000000c08087981 */ /* 0x000ee2000c1e9d00 */
[C---:B--2---:R-:W-:Y:S01]  /*2700*/  FMUL.FTZ R21, R2.reuse, R4 ;  /* 0x0000000402157220 */ /* 0x044fe20000410000 */
[C---:B------:R-:W-:Y:S01]  /*2710*/  FMUL.FTZ R20, R2.reuse, R5 ;  /* 0x0000000502147220 */ /* 0x040fe20000410000 */
[----:B------:R-:W-:Y:S02]  /*2720*/  FMUL.FTZ R4, R2, R7 ;  /* 0x0000000702047220 */ /* 0x000fe40000410000 */
[----:B---3--:R-:W-:Y:S01]  /*2730*/  FMUL.FTZ R16, R8, R21 ;  /* 0x0000001508107220 */ /* 0x008fe20000410000 */
[----:B------:R-:W-:Y:S01]  /*2740*/  FMUL.FTZ R21, R2, R6 ;  /* 0x0000000602157220 */ /* 0x000fe20000410000 */
[----:B------:R-:W-:Y:S01]  /*2750*/  FMUL.FTZ R20, R9, R20 ;  /* 0x0000001409147220 */ /* 0x000fe20000410000 */
[----:B------:R-:W-:Y:S01]  /*2760*/  FMUL.FTZ R4, R11, R4 ;  /* 0x000000040b047220 */ /* 0x000fe20000410000 */
[C---:B0-----:R-:W-:Y:S01]  /*2770*/  FMUL.FTZ R16, R3.reuse, R16 ;  /* 0x0000001003107220 */ /* 0x041fe20000410000 */
[----:B------:R-:W-:Y:S01]  /*2780*/  FMUL.FTZ R10, R10, R21 ;  /* 0x000000150a0a7220 */ /* 0x000fe20000410000 */
[C---:B------:R-:W-:Y:S01]  /*2790*/  FMUL.FTZ R20, R3.reuse, R20 ;  /* 0x0000001403147220 */ /* 0x040fe20000410000 */
[----:B------:R-:W-:Y:S01]  /*27a0*/  FMUL.FTZ R6, R3, R4 ;  /* 0x0000000403067220 */ /* 0x000fe20000410000 */
[----:B------:R-:W-:-:S02]  /*27b0*/  IMAD.IADD R21, R0, 0x1, R17 ;  /* 0x0000000100157824 */ /* 0x000fc400078e0211 */
[----:B------:R-:W-:Y:S01]  /*27c0*/  FMUL.FTZ R10, R3, R10 ;  /* 0x0000000a030a7220 */ /* 0x000fe20000410000 */
[----:B------:R-:W-:Y:S02]  /*27d0*/  F2I.S8.NTZ R16, R16 ;  /* 0x0000001000107305 */ /* 0x000fe40000202100 */
[----:B------:R-:W-:-:S06]  /*27e0*/  ISETP.GE.U32.AND P0, PT, R21, UR6, PT ;  /* 0x0000000615007c0c */ /* 0x000fcc000bf06070 */
        /* <DEDUP_REMOVED lines=9> */
[----:B0-----:R-:W-:-:S04]  /*2880*/  IMAD.WIDE.U32 R4, R21, 0x10, R18 ;  /* 0x0000001015047825 */ /* 0x001fc800078e0012 */
[----:B------:R-:W-:Y:S02]  /*2890*/  IMAD.WIDE.U32 R8, R21, 0x10, R12 ;  /* 0x0000001015087825 */ /* 0x000fe400078e000c */
        /* <DEDUP_REMOVED lines=9> */
[C---:B------:R-:W-:Y:S01]  /*2930*/  FMUL.FTZ R16, R3.reuse, R16 ;  /* 0x0000001003107220 */ /* 0x040fe20000410000 */
        /* <DEDUP_REMOVED lines=28> */
[C---:B------:R-:W-:Y:S01]  /*2b00*/  FMUL.FTZ R20, R3.reuse, R20 ;  /* 0x0000001403147220 */ /* 0x040fe20000410000 */
[----:B------:R-:W-:Y:S01]  /*2b10*/  FMUL.FTZ R10, R10, R21 ;  /* 0x000000150a0a7220 */ /* 0x000fe20000410000 */
[----:B------:R-:W-:-:S02]  /*2b20*/  FMUL.FTZ R6, R3, R4 ;  /* 0x0000000403067220 */ /* 0x000fc40000410000 */
[----:B------:R-:W-:Y:S01]  /*2b30*/  F2I.S8.NTZ R5, R20 ;  /* 0x0000001400057305 */ /* 0x000fe20000202100 */
[----:B------:R-:W-:-:S07]  /*2b40*/  FMUL.FTZ R10, R3, R10 ;  /* 0x0000000a030a7220 */ /* 0x000fce0000410000 */
        /* <DEDUP_REMOVED lines=25> */
[----:B------:R-:W-:-:S02]  /*2ce0*/  FMUL.FTZ R6, R3, R4 ;  /* 0x0000000403067220 */ /* 0x000fc40000410000 */
[----:B------:R-:W-:Y:S01]  /*2cf0*/  FMUL.FTZ R10, R3, R10 ;  /* 0x0000000a030a7220 */ /* 0x000fe20000410000 */
[----:B------:R-:W-:Y:S08]  /*2d00*/  F2I.S8.NTZ R16, R16 ;  /* 0x0000001000107305 */ /* 0x000ff00000202100 */
        /* <DEDUP_REMOVED lines=12> */
.L_x_396:
        /* <DEDUP_REMOVED lines=14> */
.L_x_414:
[----:B------:R-:W-:-:S05]  /*2eb0*/  IADD3 R2, P0, PT, R0, UR4, RZ ;  /* 0x0000000400027c10 */ /* 0x000fca000ff1e0ff */
[----:B------:R-:W-:Y:S01]  /*2ec0*/  IMAD.X R5, RZ, RZ, UR7, P0 ;  /* 0x00000007ff057e24 */ /* 0x000fe200080e06ff */
[----:B------:R-:W-:-:S04]  /*2ed0*/  LEA R4, P0, R2, UR10, 0x2 ;  /* 0x0000000a02047c11 */ /* 0x000fc8000f8010ff */
[----:B------:R-:W-:-:S06]  /*2ee0*/  LEA.HI.X R5, R2, UR11, R5, 0x2, P0 ;  /* 0x0000000b02057c11 */ /* 0x000fcc00080f1405 */
[----:B------:R-:W2:Y:S01]  /*2ef0*/  LDG.E.CONSTANT R5, desc[UR12][R4.64] ;  /* 0x0000000c04057981 */ /* 0x000ea2000c1e9900 */
[----:B0-----:R-:W-:-:S05]  /*2f00*/  IMAD.IADD R0, R7, 0x1, R0 ;  /* 0x0000000107007824 */ /* 0x001fca00078e0200 */
[----:B------:R-:W-:Y:S01]  /*2f10*/  ISETP.GE.U32.AND P0, PT, R0, UR8, PT ;  /* 0x0000000800007c0c */ /* 0x000fe2000bf06070 */
[----:B--2---:R-:W-:-:S12]  /*2f20*/  FFMA.FTZ R6, R5, R5, R6 ;  /* 0x0000000505067223 */ /* 0x004fd80000010006 */
[----:B------:R-:W-:Y:S05]  /*2f30*/  @!P0 BRA `(.L_x_414) ;  /* 0xfffffffc00dc8947 */ /* 0x000fea000383ffff */
.L_x_413:
[----:B------:R-:W-:Y:S05]  /*2f40*/  BSYNC.RECONVERGENT B0 ;  /* 0x0000000000007941 */ /* 0x000fea0003800200 */
.L_x_412:
        /* <DEDUP_REMOVED lines=73> */
.L_x_416:
        /* <DEDUP_REMOVED lines=105> */
.L_x_418:
[----:B------:R-:W-:Y:S01]  /*3a70*/  I2FP.F32.S32 R4, UR8 ;  /* 0x0000000800047c45 */ /* 0x000fe20008201400 */
[----:B------:R-:W0:Y:S01]  /*3a80*/  LDCU UR9, c[0x0][0x3a8] ;  /* 0x00007500ff0977ac */ /* 0x000e220008000800 */
[----:B------:R-:W-:-:S04]  /*3a90*/  PLOP3.LUT P0, PT, PT, PT, PT, 0x80, 0x8 ;  /* 0x000000000008781c */ /* 0x000fc80003f0f070 */
[----:B------:R-:W0:Y:S02]  /*3aa0*/  MUFU.RCP R4, R4 ;  /* 0x0000000400047308 */ /* 0x000e240000001000 */
[----:B0-----:R-:W-:-:S06]  /*3ab0*/  FFMA.FTZ R21, R4, R21, UR9 ;  /* 0x0000000904157e23 */ /* 0x001fcc0008010015 */
[----:B------:R-:W0:Y:S02]  /*3ac0*/  MUFU.RSQ R21, R21 ;  /* 0x0000001500157308 */ /* 0x000e240000001400 */
[----:B0-----:R2:W-:Y:S02]  /*3ad0*/  STS [R20+0x29c], R21 ;  /* 0x00029c1514007388 */ /* 0x0015e40000000800 */
.L_x_417:
[----:B------:R-:W-:Y:S05]  /*3ae0*/  BSYNC.RECONVERGENT B0 ;  /* 0x0000000000007941 */ /* 0x000fea0003800200 */
.L_x_415:
        /* <DEDUP_REMOVED lines=14> */
.L_x_421:
[----:B------:R-:W-:-:S05]  /*3bd0*/  IADD3 R10, P3, PT, R15, UR4, RZ ;  /* 0x000000040f0a7c10 */ /* 0x000fca000ff7e0ff */
[----:B------:R-:W-:Y:S01]  /*3be0*/  IMAD.X R11, RZ, RZ, UR7, P3 ;  /* 0x00000007ff0b7e24 */ /* 0x000fe200098e06ff */
[----:B------:R-:W-:-:S04]  /*3bf0*/  LEA R12, P3, R10, UR10, 0x2 ;  /* 0x0000000a0a0c7c11 */ /* 0x000fc8000f8610ff */
[----:B------:R-:W-:Y:S01]  /*3c00*/  LEA.HI.X R13, R10, UR11, R11, 0x2, P3 ;  /* 0x0000000b0a0d7c11 */ /* 0x000fe200098f140b */
[----:B-1----:R-:W-:-:S04]  /*3c10*/  IMAD.WIDE.U32 R10, R15, 0x4, R6 ;  /* 0x000000040f0a7825 */ /* 0x002fc800078e0006 */
[----:B------:R-:W4:Y:S04]  /*3c20*/  LDG.E.CONSTANT R12, desc[UR12][R12.64] ;  /* 0x0000000c0c0c7981 */ /* 0x000f28000c1e9900 */
[----:B------:R-:W3:Y:S01]  /*3c30*/  LDG.E.CONSTANT R11, desc[UR12][R10.64] ;  /* 0x0000000c0a0b7981 */ /* 0x000ee2000c1e9900 */
[----:B------:R-:W-:-:S05]  /*3c40*/  IMAD.IADD R15, R0, 0x1, R15 ;  /* 0x00000001000f7824 */ /* 0x000fca00078e020f */
[----:B------:R-:W-:Y:S01]  /*3c50*/  ISETP.GE.U32.AND P3, PT, R15, UR8, PT ;  /* 0x000000080f007c0c */ /* 0x000fe2000bf66070 */
[----:B----4-:R-:W-:-:S04]  /*3c60*/  FMUL.FTZ R16, R5, R12 ;  /* 0x0000000c05107220 */ /* 0x010fc80000410000 */
[----:B---3--:R-:W-:-:S05]  /*3c70*/  FMUL.FTZ R17, R16, R11 ;  /* 0x0000000b10117220 */ /* 0x008fca0000410000 */
[----:B------:R-:W-:-:S03]  /*3c80*/  FMNMX.FTZ R14, |R17|, R14, !PT ;  /* 0x0000000e110e7209 */ /* 0x000fc60007810200 */
[----:B------:R-:W-:Y:S05]  /*3c90*/  @!P3 BRA `(.L_x_421) ;  /* 0xfffffffc00ccb947 */ /* 0x000fea000383ffff */
.L_x_420:
[----:B------:R-:W-:Y:S05]  /*3ca0*/  BSYNC.RECONVERGENT B0 ;  /* 0x0000000000007941 */ /* 0x000fea0003800200 */
.L_x_419:
        /* <DEDUP_REMOVED lines=105> */
.L_x_423:
        /* <DEDUP_REMOVED lines=141> */
.L_x_425:
        /* <DEDUP_REMOVED lines=15> */
.L_x_424:
[----:B------:R-:W-:Y:S05]  /*4d00*/  BSYNC.RECONVERGENT B0 ;  /* 0x0000000000007941 */ /* 0x000fea0003800200 */
.L_x_422:
        /* <DEDUP_REMOVED lines=12> */
.L_x_426:
[----:B0-----:R-:W-:-:S05]  /*4dd0*/  IADD3 R4, P0, PT, R3, UR4, RZ ;  /* 0x0000000403047c10 */ /* 0x001fca000ff1e0ff */
[----:B------:R-:W-:Y:S01]  /*4de0*/  IMAD.X R11, RZ, RZ, UR7, P0 ;  /* 0x00000007ff0b7e24 */ /* 0x000fe200080e06ff */
[----:B------:R-:W-:-:S04]  /*4df0*/  LEA R12, P0, R4, UR14, 0x2 ;  /* 0x0000000e040c7c11 */ /* 0x000fc8000f8010ff */
[----:B------:R-:W-:Y:S01]  /*4e00*/  LEA.HI.X R13, R4, UR15, R11, 0x2, P0 ;  /* 0x0000000f040d7c11 */ /* 0x000fe200080f140b */
[----:B-1----:R-:W-:-:S04]  /*4e10*/  IMAD.WIDE.U32 R10, R3, 0x4, R6 ;  /* 0x00000004030a7825 */ /* 0x002fc800078e0006 */
[----:B------:R-:W4:Y:S04]  /*4e20*/  LDG.E.CONSTANT R12, desc[UR12][R12.64] ;  /* 0x0000000c0c0c7981 */ /* 0x000f28000c1e9900 */
[----:B---3--:R-:W3:Y:S01]  /*4e30*/  LDG.E.CONSTANT R11, desc[UR12][R10.64] ;  /* 0x0000000c0a0b7981 */ /* 0x008ee2000c1e9900 */
[--C-:B------:R-:W-:Y:S01]  /*4e40*/  IADD3 R14, P0, P1, R8, UR10, R3.reuse ;  /* 0x0000000a080e7c10 */ /* 0x100fe2000f91e003 */
[----:B------:R-:W-:Y:S02]  /*4e50*/  IMAD.IADD R3, R0, 0x1, R3 ;  /* 0x0000000100037824 */ /* 0x000fe400078e0203 */
[----:B----4-:R-:W-:-:S04]  /*4e60*/  FMUL.FTZ R4, R5, R12 ;  /* 0x0000000c05047220 */ /* 0x010fc80000410000 */
[----:B---3--:R-:W-:-:S04]  /*4e70*/  FMUL.FTZ R15, R4, R11 ;  /* 0x0000000b040f7220 */ /* 0x008fc80000410000 */
[----:B------:R-:W-:Y:S01]  /*4e80*/  FMUL.FTZ R4, R2, R15 ;  /* 0x0000000f02047220 */ /* 0x000fe20000410000 */
[----:B------:R-:W-:Y:S02]  /*4e90*/  IADD3.X R15, PT, PT, R9, UR6, RZ, P0, P1 ;  /* 0x00000006090f7c10 */ /* 0x000fe400087e24ff */
[----:B------:R-:W-:Y:S01]  /*4ea0*/  ISETP.GE.U32.AND P0, PT, R3, UR8, PT ;  /* 0x0000000803007c0c */ /* 0x000fe2000bf06070 */
[----:B------:R-:W0:Y:S02]  /*4eb0*/  F2I.S8.NTZ R17, R4 ;  /* 0x0000000400117305 */ /* 0x000e240000202100 */
[----:B0-----:R3:W-:Y:S10]  /*4ec0*/  STG.E.U8 desc[UR12][R14.64], R17 ;  /* 0x000000110e007986 */ /* 0x0017f4000c10110c */
[----:B------:R-:W-:Y:S05]  /*4ed0*/  @!P0 BRA `(.L_x_426) ;  /* 0xfffffffc00bc8947 */ /* 0x000fea000383ffff */
[----:B------:R-:W-:Y:S05]  /*4ee0*/  EXIT ;  /* 0x000000000000794d */ /* 0x000fea0003800000 */
.L_x_427:
        /* <DEDUP_REMOVED lines=9> */
.L_x_2979:


//--------------------- .text._ZN4vllm39rms_norm_dynamic_per_token_quant_kernelIfN3c1013Float8_e4m3fnELb0EEEvPT0_PfPKT_S8_PKffiiPS6_ --------------------------
	.section	.text._ZN4vllm39rms_norm_dynamic_per_token_quant_kernelIfN3c1013Float8_e4m3fnELb0EEEvPT0_PfPKT_S8_PKffiiPS6_,"ax",@progbits
	.align	128
        .global         _ZN4vllm39rms_norm_dynamic_per_token_quant_kernelIfN3c1013Float8_e4m3fnELb0EEEvPT0_PfPKT_S8_PKffiiPS6_
        .type           _ZN4vllm39rms_norm_dynamic_per_token_quant_kernelIfN3c1013Float8_e4m3fnELb0EEEvPT0_PfPKT_S8_PKffiiPS6_,@function
        .size           _ZN4vllm39rms_norm_dynamic_per_token_quant_kernelIfN3c1013Float8_e4m3fnELb0EEEvPT0_PfPKT_S8_PKffiiPS6_,(.L_x_2980 - _ZN4vllm39rms_norm_dynamic_per_token_quant_kernelIfN3c1013Float8_e4m3fnELb0EEEvPT0_PfPKT_S8_PKffiiPS6_)
        .other          _ZN4vllm39rms_norm_dynamic_per_token_quant_kernelIfN3c1013Float8_e4m3fnELb0EEEvPT0_PfPKT_S8_PKffiiPS6_,@"STO_CUDA_ENTRY STV_DEFAULT"
_ZN4vllm39rms_norm_dynamic_per_token_quant_kernelIfN3c1013Float8_e4m3fnELb0EEEvPT0_PfPKT_S8_PKffiiPS6_:
.text._ZN4vllm39rms_norm_dynamic_per_token_quant_kernelIfN3c1013Float8_e4m3fnELb0EEEvPT0_PfPKT_S8_PKffiiPS6_:
        /* <DEDUP_REMOVED lines=25> */
.L_x_431:
        /* <DEDUP_REMOVED lines=36> */
.L_x_430:
[----:B------:R-:W-:Y:S05]  /*03d0*/  BSYNC.RECONVERGENT B0 ;  /* 0x0000000000007941 */ /* 0x000fea0003800200 */
.L_x_429:
        /* <DEDUP_REMOVED lines=72> */
.L_x_433:
        /* <DEDUP_REMOVED lines=104> */
.L_x_435:
[----:B------:R-:W0:Y:S01]  /*0ee0*/  LDCU.64 UR4, c[0x0][0x3a8] ;  /* 0x00007500ff0477ac */ /* 0x000e220008000a00 */
[----:B------:R-:W-:Y:S02]  /*0ef0*/  PLOP3.LUT P0, PT, PT, PT, PT, 0x80, 0x8 ;  /* 0x000000000008781c */ /* 0x000fe40003f0f070 */
[----:B0-----:R-:W-:-:S06]  /*0f00*/  I2FP.F32.S32 R3, UR5 ;  /* 0x0000000500037c45 */ /* 0x001fcc0008201400 */
[----:B------:R-:W0:Y:S02]  /*0f10*/  MUFU.RCP R3, R3 ;  /* 0x0000000300037308 */ /* 0x000e240000001000 */
[----:B0-----:R-:W-:-:S06]  /*0f20*/  FFMA.FTZ R16, R3, R16, UR4 ;  /* 0x0000000403107e23 */ /* 0x001fcc0008010010 */
[----:B------:R-:W0:Y:S02]  /*0f30*/  MUFU.RSQ R5, R16 ;  /* 0x0000001000057308 */ /* 0x000e240000001400 */
[----:B0-----:R0:W-:Y:S02]  /*0f40*/  STS [R2+0x1f4], R5 ;  /* 0x0001f40502007388 */ /* 0x0011e40000000800 */
.L_x_434:
[----:B------:R-:W-:Y:S05]  /*0f50*/  BSYNC.RECONVERGENT B0 ;  /* 0x0000000000007941 */ /* 0x000fea0003800200 */
.L_x_432:
        /* <DEDUP_REMOVED lines=12> */
.L_x_438:
        /* <DEDUP_REMOVED lines=68> */
.L_x_437:
[----:B------:R-:W-:Y:S05]  /*1460*/  BSYNC.RECONVERGENT B0 ;  /* 0x0000000000007941 */ /* 0x000fea0003800200 */
.L_x_436:
        /* <DEDUP_REMOVED lines=111> */
.L_x_440:
        /* <DEDUP_REMOVED lines=147> */
.L_x_442:
        /* <DEDUP_REMOVED lines=15> */
.L_x_441:
[----:B------:R-:W-:Y:S05]  /*2580*/  BSYNC.RECONVERGENT B0 ;  /* 0x0000000000007941 */ /* 0x000fea0003800200 */
.L_x_439:
        /* <DEDUP_REMOVED lines=15> */
[----:B------:R-:W3:Y:S01]  /*2680*/  LDS R12, [UR8+0xa4] ;  /* 0x0000a408ff0c7984 */ /* 0x000ee20008000800 */
[----:B------:R-:W0:Y:S01]  /*2690*/  LDC.64 R14, c[0x0][0x398] ;  /* 0x0000e600ff0e7b82 */ /* 0x000e220000000a00 */
[----:B------:R-:W-:Y:S01]  /*26a0*/  IMAD.MOV.U32 R20, RZ, RZ, R4 ;  /* 0x000000ffff147224 */ /* 0x000fe200078e0004 */
[----:B---3--:R1:W2:Y:S06]  /*26b0*/  MUFU.RCP R3, R12 ;  /* 0x0000000c00037308 */ /* 0x0082ac0000001000 */
.L_x_475:
[----:B---3--:R-:W-:-:S04]  /*26c0*/  IMAD.WIDE.U32 R4, R17, 0x10, R18 ;  /* 0x0000001011047825 */ /* 0x008fc800078e0012 */
[----:B0-----:R-:W-:Y:S02]  /*26d0*/  IMAD.WIDE.U32 R8, R17, 0x10, R14 ;  /* 0x0000001011087825 */ /* 0x001fe400078e000e */
[----:B------:R-:W3:Y:S04]  /*26e0*/  LDG.E.128.CONSTANT R4, desc[UR12][R4.64] ;  /* 0x0000000c04047981 */ /* 0x000ee8000c1e9d00 */
[----:B------:R-:W4:Y:S01]  /*26f0*/  LDG.E.128.CONSTANT R8, desc[UR12][R8.64] ;  /* 0x0000000c08087981 */ /* 0x000f22000c1e9d00 */
[----:B------:R-:W-:Y:S01]  /*2700*/  BSSY.RECONVERGENT B0, `(.L_x_443) ;  /* 0x0000027000007945 */ /* 0x000fe20003800200 */
[C---:B---3--:R-:W-:Y:S01]  /*2710*/  FMUL.FTZ R13, R2.reuse, R4 ;  /* 0x00000004020d7220 */ /* 0x048fe20000410000 */
[----:B------:R-:W-:-:S03]  /*2720*/  FMUL.FTZ R22, R2, R5 ;  /* 0x0000000502167220 */ /* 0x000fc60000410000 */
[----:B----4-:R-:W-:Y:S01]  /*2730*/  FMUL.FTZ R16, R8, R13 ;  /* 0x0000000d08107220 */ /* 0x010fe20000410000 */
[----:B------:R-:W-:Y:S01]  /*2740*/  FMUL.FTZ R22, R9, R22 ;  /* 0x0000001609167220 */ /* 0x000fe20000410000 */
[C---:B------:R-:W-:Y:S01]  /*2750*/  FMUL.FTZ R13, R2.reuse, R6 ;  /* 0x00000006020d7220 */ /* 0x040fe20000410000 */
[----:B------:R-:W-:Y:S01]  /*2760*/  FMUL.FTZ R6, R2, R7 ;  /* 0x0000000702067220 */ /* 0x000fe20000410000 */
[----:B--2---:R-:W-:Y:S02]  /*2770*/  FMUL.FTZ R16, R16, R3 ;  /* 0x0000000310107220 */ /* 0x004fe40000410000 */
[----:B------:R-:W0:Y:S01]  /*2780*/  MUFU.RCP R3, R12 ;  /* 0x0000000c00037308 */ /* 0x000e220000001000 */
[----:B------:R-:W-:Y:S01]  /*2790*/  FMUL.FTZ R10, R10, R13 ;  /* 0x0000000d0a0a7220 */ /* 0x000fe20000410000 */
[----:B------:R-:W-:Y:S01]  /*27a0*/  FMUL.FTZ R6, R11, R6 ;  /* 0x000000060b067220 */ /* 0x000fe20000410000 */
[----:B------:R-:W-:-:S04]  /*27b0*/  FMNMX.FTZ R16, R16, 448, PT ;  /* 0x43e0000010107809 */ /* 0x000fc80003810000 */
[----:B------:R-:W-:-:S04]  /*27c0*/  FMNMX.FTZ R13, R16, -448, !PT ;  /* 0xc3e00000100d7809 */ /* 0x000fc80007810000 */
[----:B------:R-:W-:Y:S01]  /*27d0*/  SHF.R.U32.HI R9, RZ, 0x18, R13 ;  /* 0x00000018ff097819 */ /* 0x000fe2000001160d */
[-C--:B0-----:R-:W-:Y:S01]  /*27e0*/  FMUL.FTZ R22, R22, R3.reuse ;  /* 0x0000000316167220 */ /* 0x081fe20000410000 */
[-C--:B------:R-:W-:Y:S01]  /*27f0*/  FMUL.FTZ R10, R10, R3.reuse ;  /* 0x000000030a0a7220 */ /* 0x080fe20000410000 */
[----:B------:R-:W-:-:S03]  /*2800*/  FMUL.FTZ R6, R6, R3 ;  /* 0x0000000306067220 */ /* 0x000fc60000410000 */
[----:B------:R-:W-:Y:S02]  /*2810*/  FMNMX.FTZ R7, R22, 448, PT ;  /* 0x43e0000016077809 */ /* 0x000fe40003810000 */
[----:B------:R-:W-:Y:S02]  /*2820*/  LOP3.LUT R22, R13, 0x7fffffff, RZ, 0xc0, !PT ;  /* 0x7fffffff0d167812 */ /* 0x000fe400078ec0ff */
[----:B------:R-:W-:Y:S02]  /*2830*/  FMNMX.FTZ R5, R10, 448, PT ;  /* 0x43e000000a057809 */ /* 0x000fe40003810000 */
[----:B------:R-:W-:Y:S02]  /*2840*/  ISETP.GT.U32.AND P1, PT, R22, 0x43efffff, PT ;  /* 0x43efffff1600780c */ /* 0x000fe40003f24070 */
[----:B------:R-:W-:Y:S01]  /*2850*/  FMNMX.FTZ R4, R6, 448, PT ;  /* 0x43e0000006047809 */ /* 0x000fe20003810000 */
[----:B------:R-:W-:Y:S01]  /*2860*/  IMAD.MOV.U32 R6, RZ, RZ, 0x7f ;  /* 0x0000007fff067424 */ /* 0x000fe200078e00ff */
        /* <DEDUP_REMOVED lines=16> */
.L_x_444:
[----:B------:R-:W-:Y:S05]  /*2970*/  BSYNC.RECONVERGENT B0 ;  /* 0x0000000000007941 */ /* 0x000fea0003800200 */
.L_x_443:
        /* <DEDUP_REMOVED lines=11> */
.L_x_446:
[----:B------:R-:W-:Y:S05]  /*2a30*/  BSYNC.RECONVERGENT B0 ;  /* 0x0000000000007941 */ /* 0x000fea0003800200 */
.L_x_445:
        /* <DEDUP_REMOVED lines=11> */
.L_x_448:
[----:B------:R-:W-:Y:S05]  /*2af0*/  BSYNC.RECONVERGENT B0 ;  /* 0x0000000000007941 */ /* 0x000fea0003800200 */
.L_x_447:
        /* <DEDUP_REMOVED lines=11> */
.L_x_450:
[----:B------:R-:W-:Y:S05]  /*2bb0*/  BSYNC.RECONVERGENT B0 ;  /* 0x0000000000007941 */ /* 0x000fea0003800200 */
.L_x_449:
        /* <DEDUP_REMOVED lines=9> */
[----:B0-----:R-:W-:-:S04]  /*2c50*/  IMAD.WIDE.U32 R4, R13, 0x10, R18 ;  /* 0x000000100d047825 */ /* 0x001fc800078e0012 */
[----:B------:R-:W-:Y:S02]  /*2c60*/  IMAD.WIDE.U32 R8, R13, 0x10, R14 ;  /* 0x000000100d087825 */ /* 0x000fe400078e000e */
[----:B------:R-:W2:Y:S04]  /*2c70*/  LDG.E.128.CONSTANT R4, desc[UR12][R4.64] ;  /* 0x0000000c04047981 */ /* 0x000ea8000c1e9d00 */
[----:B------:R-:W3:Y:S01]  /*2c80*/  LDG.E.128.CONSTANT R8, desc[UR12][R8.64] ;  /* 0x0000000c08087981 */ /* 0x000ee2000c1e9d00 */
[----:B------:R-:W-:Y:S01]  /*2c90*/  BSSY.RECONVERGENT B0, `(.L_x_451) ;  /* 0x0000026000007945 */ /* 0x000fe20003800200 */
[C---:B--2---:R-:W-:Y:S01]  /*2ca0*/  FMUL.FTZ R17, R2.reuse, R4 ;  /* 0x0000000402117220 */ /* 0x044fe20000410000 */
[C---:B------:R-:W-:Y:S01]  /*2cb0*/  FMUL.FTZ R23, R2.reuse, R6 ;  /* 0x0000000602177220 */ /* 0x040fe20000410000 */
[C---:B------:R-:W-:Y:S01]  /*2cc0*/  FMUL.FTZ R16, R2.reuse, R5 ;  /* 0x0000000502107220 */ /* 0x040fe20000410000 */
[----:B------:R-:W-:Y:S01]  /*2cd0*/  FMUL.FTZ R22, R2, R7 ;  /* 0x0000000702167220 */ /* 0x000fe20000410000 */
[----:B---3--:R-:W-:Y:S01]  /*2ce0*/  FMUL.FTZ R6, R8, R17 ;  /* 0x0000001108067220 */ /* 0x008fe20000410000 */
[----:B------:R-:W-:Y:S01]  /*2cf0*/  FMUL.FTZ R10, R10, R23 ;  /* 0x000000170a0a7220 */ /* 0x000fe20000410000 */
[----:B------:R-:W-:Y:S01]  /*2d00*/  FMUL.FTZ R16, R9, R16 ;  /* 0x0000001009107220 */ /* 0x000fe20000410000 */
[----:B------:R-:W-:Y:S01]  /*2d10*/  FMUL.FTZ R22, R11, R22 ;  /* 0x000000160b167220 */ /* 0x000fe20000410000 */
[-C--:B------:R-:W-:Y:S01]  /*2d20*/  FMUL.FTZ R6, R6, R3.reuse ;  /* 0x0000000306067220 */ /* 0x080fe20000410000 */
[-C--:B------:R-:W-:Y:S01]  /*2d30*/  FMUL.FTZ R10, R10, R3.reuse ;  /* 0x000000030a0a7220 */ /* 0x080fe20000410000 */
[-C--:B------:R-:W-:Y:S01]  /*2d40*/  FMUL.FTZ R16, R16, R3.reuse ;  /* 0x0000000310107220 */ /* 0x080fe20000410000 */
[----:B------:R-:W-:-:S02]  /*2d50*/  FMUL.FTZ R22, R22, R3 ;  /* 0x0000000316167220 */ /* 0x000fc40000410000 */
[----:B------:R-:W-:Y:S02]  /*2d60*/  FMNMX.FTZ R6, R6, 448, PT ;  /* 0x43e0000006067809 */ /* 0x000fe40003810000 */
[----:B------:R-:W-:Y:S02]  /*2d70*/  FMNMX.FTZ R7, R16, 448, PT ;  /* 0x43e0000010077809 */ /* 0x000fe40003810000 */
[----:B------:R-:W-:Y:S01]  /*2d80*/  FMNMX.FTZ R17, R6, -448, !PT ;  /* 0xc3e0000006117809 */ /* 0x000fe20007810000 */
[----:B------:R-:W-:Y:S01]  /*2d90*/  IMAD.MOV.U32 R6, RZ, RZ, 0x7f ;  /* 0x0000007fff067424 */ /* 0x000fe200078e00ff */
[----:B------:R-:W-:Y:S02]  /*2da0*/  FMNMX.FTZ R5, R10, 448, PT ;  /* 0x43e000000a057809 */ /* 0x000fe40003810000 */
[----:B------:R-:W-:Y:S02]  /*2db0*/  LOP3.LUT R8, R17, 0x7fffffff, RZ, 0xc0, !PT ;  /* 0x7fffffff11087812 */ /* 0x000fe400078ec0ff */
[----:B------:R-:W-:-:S02]  /*2dc0*/  FMNMX.FTZ R4, R22, 448, PT ;  /* 0x43e0000016047809 */ /* 0x000fc40003810000 */
[----:B------:R-:W-:Y:S02]  /*2dd0*/  ISETP.GT.U32.AND P1, PT, R8, 0x43efffff, PT ;  /* 0x43efffff0800780c */ /* 0x000fe40003f24070 */
[----:B------:R-:W-:Y:S02]  /*2de0*/  FMNMX.FTZ R7, R7, -448, !PT ;  /* 0xc3e0000007077809 */ /* 0x000fe40007810000 */
[----:B------:R-:W-:Y:S02]  /*2df0*/  FMNMX.FTZ R5, R5, -448, !PT ;  /* 0xc3e0000005057809 */ /* 0x000fe40007810000 */
[----:B------:R-:W-:Y:S02]  /*2e00*/  FMNMX.FTZ R4, R4, -448, !PT ;  /* 0xc3e0000004047809 */ /* 0x000fe40007810000 */
[----:B------:R-:W-:Y:S02]  /*2e10*/  LOP3.LUT R16, R7, 0x7fffffff, RZ, 0xc0, !PT ;  /* 0x7fffffff07107812 */ /* 0x000fe400078ec0ff */
[----:B------:R-:W-:-:S02]  /*2e20*/  LOP3.LUT R11, R5, 0x7fffffff, RZ, 0xc0, !PT ;  /* 0x7fffffff050b7812 */ /* 0x000fc400078ec0ff */
        /* <DEDUP_REMOVED lines=12> */
.L_x_452:
[----:B------:R-:W-:Y:S05]  /*2ef0*/  BSYNC.RECONVERGENT B0 ;  /* 0x0000000000007941 */ /* 0x000fea0003800200 */
.L_x_451:
        /* <DEDUP_REMOVED lines=11> */
.L_x_454:
[----:B------:R-:W-:Y:S05]  /*2fb0*/  BSYNC.RECONVERGENT B0 ;  /* 0x0000000000007941 */ /* 0x000fea0003800200 */
.L_x_453:
        /* <DEDUP_REMOVED lines=11> */
.L_x_456:
[----:B------:R-:W-:Y:S05]  /*3070*/  BSYNC.RECONVERGENT B0 ;  /* 0x0000000000007941 */ /* 0x000fea0003800200 */
.L_x_455:
        /* <DEDUP_REMOVED lines=11> */
.L_x_458:
[----:B------:R-:W-:Y:S05]  /*3130*/  BSYNC.RECONVERGENT B0 ;  /* 0x0000000000007941 */ /* 0x000fea0003800200 */
.L_x_457:
        /* <DEDUP_REMOVED lines=51> */
.L_x_460:
[----:B------:R-:W-:Y:S05]  /*3470*/  BSYNC.RECONVERGENT B0 ;  /* 0x0000000000007941 */ /* 0x000fea0003800200 */
.L_x_459:
        /* <DEDUP_REMOVED lines=11> */
.L_x_462:
[----:B------:R-:W-:Y:S05]  /*3530*/  BSYNC.RECONVERGENT B0 ;  /* 0x0000000000007941 */ /* 0x000fea0003800200 */
.L_x_461:
        /* <DEDUP_REMOVED lines=11> */
.L_x_464:
[----:B------:R-:W-:Y:S05]  /*35f0*/  BSYNC.RECONVERGENT B0 ;  /* 0x0000000000007941 */ /* 0x000fea0003800200 */
.L_x_463:
        /* <DEDUP_REMOVED lines=11> */
.L_x_466:
[----:B------:R-:W-:Y:S05]  /*36b0*/  BSYNC.RECONVERGENT B0 ;  /* 0x0000000000007941 */ /* 0x000fea0003800200 */
.L_x_465:
        /* <DEDUP_REMOVED lines=51> */
.L_x_468:
[----:B------:R-:W-:Y:S05]  /*39f0*/  BSYNC.RECONVERGENT B0 ;  /* 0x0000000000007941 */ /* 0x000fea0003800200 */
.L_x_467:
        /* <DEDUP_REMOVED lines=11> */
.L_x_470:
[----:B------:R-:W-:Y:S05]  /*3ab0*/  BSYNC.RECONVERGENT B0 ;  /* 0x0000000000007941 */ /* 0x000fea0003800200 */
.L_x_469:
        /* <DEDUP_REMOVED lines=11> */
.L_x_472:
[----:B------:R-:W-:Y:S05]  /*3b70*/  BSYNC.RECONVERGENT B0 ;  /* 0x0000000000007941 */ /* 0x000fea0003800200 */
.L_x_471:
        /* <DEDUP_REMOVED lines=10> */
.L_x_474:
[----:B------:R-:W-:Y:S05]  /*3c20*/  BSYNC.RECONVERGENT B0 ;  /* 0x0000000000007941 */ /* 0x000fea0003800200 */
.L_x_473:
[----:B------:R-:W-:Y:S01]  /*3c30*/  SHF.R.U32.HI R4, RZ, 0x18, R4 ;  /* 0x00000018ff047819 */ /* 0x000fe20000011604 */
[----:B------:R-:W-:Y:S01]  /*3c40*/  IMAD.IADD R17, R13, 0x1, R0 ;  /* 0x000000010d117824 */ /* 0x000fe200078e0200 */
[----:B------:R-:W-:Y:S02]  /*3c50*/  PRMT R6, R6, 0x3340, R9 ;  /* 0x0000334006067816 */ /* 0x000fe40000000009 */
[----:B------:R-:W-:Y:S02]  /*3c60*/  LOP3.LUT R4, R5, 0x80, R4, 0xf8, !PT ;  /* 0x0000008005047812 */ /* 0x000fe400078ef804 */
[----:B------:R-:W-:Y:S02]  /*3c70*/  ISETP.GE.U32.AND P0, PT, R17, UR6, PT ;  /* 0x0000000611007c0c */ /* 0x000fe4000bf06070 */
[----:B------:R-:W-:Y:S01]  /*3c80*/  PRMT R7, R7, 0x3340, R4 ;  /* 0x0000334007077816 */ /* 0x000fe20000000004 */
[----:B------:R-:W-:-:S03]  /*3c90*/  IMAD.WIDE.U32 R4, R13, 0x4, R20 ;  /* 0x000000040d047825 */ /* 0x000fc600078e0014 */
[----:B------:R-:W-:-:S05]  /*3ca0*/  PRMT R7, R6, 0x5410, R7 ;  /* 0x0000541006077816 */ /* 0x000fca0000000007 */
[----:B------:R3:W-:Y:S02]  /*3cb0*/  STG.E desc[UR12][R4.64], R7 ;  /* 0x0000000704007986 */ /* 0x0007e4000c10190c */
[----:B------:R-:W-:Y:S05]  /*3cc0*/  @!P0 BRA `(.L_x_475) ;  /* 0xffffffe8007c8947 */ /* 0x000fea000383ffff */
[----:B------:R-:W-:Y:S05]  /*3cd0*/  EXIT ;  /* 0x000000000000794d */ /* 0x000fea0003800000 */
.L_x_428:
        /* <DEDUP_REMOVED lines=14> */
.L_x_478:
        /* <DEDUP_REMOVED lines=9> */
.L_x_477:
[----:B------:R-:W-:Y:S05]  /*3e50*/  BSYNC.RECONVERGENT B0 ;  /* 0x0000000000007941 */ /* 0x000fea0003800200 */
.L_x_476:
        /* <DEDUP_REMOVED lines=73> */
.L_x_480:
        /* <DEDUP_REMOVED lines=105> */
.L_x_482:
[----:B------:R-:W-:Y:S01]  /*4980*/  I2FP.F32.S32 R4, UR8 ;  /* 0x0000000800047c45 */ /* 0x000fe20008201400 */
[----:B------:R-:W0:Y:S01]  /*4990*/  LDCU UR4, c[0x0][0x3a8] ;  /* 0x00007500ff0477ac */ /* 0x000e220008000800 */
[----:B------:R-:W-:-:S04]  /*49a0*/  PLOP3.LUT P0, PT, PT, PT, PT, 0x80, 0x8 ;  /* 0x000000000008781c */ /* 0x000fc80003f0f070 */
[----:B------:R-:W0:Y:S02]  /*49b0*/  MUFU.RCP R4, R4 ;  /* 0x0000000400047308 */ /* 0x000e240000001000 */
[----:B0-----:R-:W-:-:S06]  /*49c0*/  FFMA.FTZ R21, R4, R21, UR4 ;  /* 0x0000000404157e23 */ /* 0x001fcc0008010015 */
[----:B------:R-:W0:Y:S02]  /*49d0*/  MUFU.RSQ R21, R21 ;  /* 0x0000001500157308 */ /* 0x000e240000001400 */
[----:B0-----:R2:W-:Y:S02]  /*49e0*/  STS [R20+0x29c], R21 ;  /* 0x00029c1514007388 */ /* 0x0015e40000000800 */
.L_x_481:
[----:B------:R-:W-:Y:S05]  /*49f0*/  BSYNC.RECONVERGENT B0 ;  /* 0x0000000000007941 */ /* 0x000fea0003800200 */
.L_x_479:
        /* <DEDUP_REMOVED lines=14> */
.L_x_485:
        /* <DEDUP_REMOVED lines=13> */
.L_x_484:
[----:B------:R-:W-:Y:S05]  /*4bb0*/  BSYNC.RECONVERGENT B0 ;  /* 0x0000000000007941 */ /* 0x000fea0003800200 */
.L_x_483:
        /* <DEDUP_REMOVED lines=105> */
.L_x_487:
        /* <DEDUP_REMOVED lines=141> */
.L_x_489:
        /* <DEDUP_REMOVED lines=15> */
.L_x_488:
[----:B------:R-:W-:Y:S05]  /*5c10*/  BSYNC.RECONVERGENT B0 ;  /* 0x0000000000007941 */ /* 0x000fea0003800200 */
.L_x_486:
        /* <DEDUP_REMOVED lines=13> */
.L_x_492:
[C---:B0-----:R-:W-:Y:S01]  /*5cf0*/  IADD3 R4, P0, PT, R3.reuse, UR6, RZ ;  /* 0x0000000603047c10 */ /* 0x041fe2000ff1e0ff */
[----:B---3--:R-:W-:-:S04]  /*5d00*/  IMAD.WIDE.U32 R12, R3, 0x4, R6 ;  /* 0x00000004030c7825 */ /* 0x008fc800078e0006 */
[----:B------:R-:W-:Y:S01]  /*5d10*/  IMAD.X R11, RZ, RZ, UR10, P0 ;  /* 0x0000000aff0b7e24 */ /* 0x000fe200080e06ff */
[C---:B------:R-:W-:Y:S01]  /*5d20*/  LEA R14, P0, R4.reuse, UR14, 0x2 ;  /* 0x0000000e040e7c11 */ /* 0x040fe2000f8010ff */
[----:B------:R-:W3:Y:S03]  /*5d30*/  LDG.E.CONSTANT R13, desc[UR12][R12.64] ;  /* 0x0000000c0c0d7981 */ /* 0x000ee6000c1e9900 */
[----:B------:R-:W-:-:S05]  /*5d40*/  LEA.HI.X R15, R4, UR15, R11, 0x2, P0 ;  /* 0x0000000f040f7c11 */ /* 0x000fca00080f140b */
[----:B------:R-:W4:Y:S01]  /*5d50*/  LDG.E.CONSTANT R14, desc[UR12][R14.64] ;  /* 0x0000000c0e0e7981 */ /* 0x000f22000c1e9900 */
[----:B------:R-:W-:Y:S01]  /*5d60*/  IADD3 R10, P1, P2, R8, UR4, R3 ;  /* 0x00000004080a7c10 */ /* 0x000fe2000fa3e003 */
[----:B------:R-:W-:Y:S01]  /*5d70*/  BSSY.RECONVERGENT B0, `(.L_x_490) ;  /* 0x0000012000007945 */ /* 0x000fe20003800200 */
[----:B----4-:R-:W-:-:S04]  /*5d80*/  FMUL.FTZ R4, R5, R14 ;  /* 0x0000000e05047220 */ /* 0x010fc80000410000 */
[----:B---3--:R-:W-:-:S04]  /*5d90*/  FMUL.FTZ R11, R4, R13 ;  /* 0x0000000d040b7220 */ /* 0x008fc80000410000 */
[----:B-1----:R-:W-:-:S05]  /*5da0*/  FMUL.FTZ R11, R11, R2 ;  /* 0x000000020b0b7220 */ /* 0x002fca0000410000 */
[----:B------:R-:W-:-:S04]  /*5db0*/  FMNMX.FTZ R11, R11, 448, PT ;  /* 0x43e000000b0b7809 */ /* 0x000fc80003810000 */
[----:B------:R-:W-:-:S04]  /*5dc0*/  FMNMX.FTZ R17, R11, -448, !PT ;  /* 0xc3e000000b117809 */ /* 0x000fc80007810000 */
[----:B------:R-:W-:-:S04]  /*5dd0*/  LOP3.LUT R16, R17, 0x7fffffff, RZ, 0xc0, !PT ;  /* 0x7fffffff11107812 */ /* 0x000fc800078ec0ff */
[----:B------:R-:W-:Y:S01]  /*5de0*/  ISETP.GT.U32.AND P0, PT, R16, 0x43efffff, PT ;  /* 0x43efffff1000780c */ /* 0x000fe20003f04070 */
[----:B------:R-:W-:Y:S01]  /*5df0*/  IMAD.MOV.U32 R4, RZ, RZ, 0x7f ;  /* 0x0000007fff047424 */ /* 0x000fe200078e00ff */
[----:B------:R-:W-:Y:S02]  /*5e00*/  IADD3.X R11, PT, PT, R9, UR8, RZ, P1, P2 ;  /* 0x00000008090b7c10 */ /* 0x000fe40008fe44ff */
[----:B------:R-:W-:-:S09]  /*5e10*/  SHF.R.U32.HI R15, RZ, 0x18, R17 ;  /* 0x00000018ff0f7819 */ /* 0x000fd20000011611 */
[----:B------:R-:W-:Y:S05]  /*5e20*/  @P0 BRA `(.L_x_491) ;  /* 0x0000000000180947 */ /* 0x000fea0003800000 */
[----:B------:R-:W-:-:S13]  /*5e30*/  ISETP.GT.U32.AND P0, PT, R16, 0x3c7fffff, PT ;  /* 0x3c7fffff1000780c */ /* 0x000fda0003f04070 */
[----:B------:R-:W-:-:S04]  /*5e40*/  @P0 SHF.R.U32.HI R4, RZ, 0x14, R17 ;  /* 0x00000014ff040819 */ /* 0x000fc80000011611 */
[----:B------:R-:W-:Y:S01]  /*5e50*/  @P0 LOP3.LUT R12, R4, 0x1, RZ, 0xc0, !PT ;  /* 0x00000001040c0812 */ /* 0x000fe200078ec0ff */
[----:B------:R-:W-:-:S03]  /*5e60*/  @!P0 FADD.FTZ R4, R16, 16384 ;  /* 0x4680000010048421 */ /* 0x000fc60000010000 */
[----:B------:R-:W-:-:S04]  /*5e70*/  @P0 IADD3 R12, PT, PT, R17, 0x407ffff, R12 ;  /* 0x0407ffff110c0810 */ /* 0x000fc80007ffe00c */
[----:B------:R-:W-:-:S07]  /*5e80*/  @P0 SHF.R.U32.HI R4, RZ, 0x14, R12 ;  /* 0x00000014ff040819 */ /* 0x000fce000001160c */
.L_x_491:
[----:B------:R-:W-:Y:S05]  /*5e90*/  BSYNC.RECONVERGENT B0 ;  /* 0x0000000000007941 */ /* 0x000fea0003800200 */
.L_x_490:
[----:B------:R-:W-:Y:S01]  /*5ea0*/  LOP3.LUT R15, R4, 0x80, R15, 0xf8, !PT ;  /* 0x00000080040f7812 */ /* 0x000fe200078ef80f */
[----:B------:R-:W-:-:S04]  /*5eb0*/  IMAD.IADD R3, R0, 0x1, R3 ;  /* 0x0000000100037824 */ /* 0x000fc800078e0203 */
[----:B------:R0:W-:Y:S01]  /*5ec0*/  STG.E.U8 desc[UR12][R10.64], R15 ;  /* 0x0000000f0a007986 */ /* 0x0001e2000c10110c */
[----:B------:R-:W-:-:S13]  /*5ed0*/  ISETP.GE.U32.AND P0, PT, R3, UR16, PT ;  /* 0x0000001003007c0c */ /* 0x000fda000bf06070 */
[----:B0-----:R-:W-:Y:S05]  /*5ee0*/  @!P0 BRA `(.L_x_492) ;  /* 0xfffffffc00808947 */ /* 0x001fea000383ffff */
[----:B------:R-:W-:Y:S05]  /*5ef0*/  EXIT ;  /* 0x000000000000794d */ /* 0x000fea0003800000 */
.L_x_493:
        /* <DEDUP_REMOVED lines=16> */
.L_x_2980:


//--------------------- .text._ZN4vllm39rms_norm_dynamic_per_token_quant_kernelIfaLb1EEEvPT0_PfPKT_S6_PKffiiPS4_ --------------------------
	.section	.text._ZN4vllm39rms_norm_dynamic_per_token_quant_kernelIfaLb1EEEvPT0_PfPKT_S6_PKffiiPS4_,"ax",@progbits
	.align	128
        .global         _ZN4vllm39rms_norm_dynamic_per_token_quant_kernelIfaLb1EEEvPT0_PfPKT_S6_PKffiiPS4_
        .type           _ZN4vllm39rms_norm_dynamic_per_token_quant_kernelIfaLb1EEEvPT0_PfPKT_S6_PKffiiPS4_,@function
        .size           _ZN4vllm39rms_norm_dynamic_per_token_quant_kernelIfaLb1EEEvPT0_PfPKT_S6_PKffiiPS4_,(.L_x_2981 - _ZN4vllm39rms_norm_dynamic_per_token_quant_kernelIfaLb1EEEvPT0_PfPKT_S6_PKffiiPS4_)
        .other          _ZN4vllm39rms_norm_dynamic_per_token_quant_kernelIfaLb1EEEvPT0_PfPKT_S6_PKffiiPS4_,@"STO_CUDA_ENTRY STV_DEFAULT"
_ZN4vllm39rms_norm_dynamic_per_token_quant_kernelIfaLb1EEEvPT0_PfPKT_S6_PKffiiPS4_:
.text._ZN4vllm39rms_norm_dynamic_per_token_quant_kernelIfaLb1EEEvPT0_PfPKT_S6_PKffiiPS4_:
        /* <DEDUP_REMOVED lines=34> */
.L_x_497:
[----:B------:R-:W-:-:S04]  /*0220*/  IMAD.WIDE.U32 R4, R13, 0x10, R22 ;  /* 0x000000100d047825 */ /* 0x000fc800078e0016 */
[----:B------:R-:W-:Y:S02]  /*0230*/  IMAD.WIDE.U32 R8, R13, 0x10, R20 ;  /* 0x000000100d087825 */ /* 0x000fe400078e0014 */
[----:B------:R-:W2:Y:S04]  /*0240*/  LDG.E.128.CONSTANT R4, desc[UR14][R4.64] ;  /* 0x0000000e04047981 */ /* 0x000ea8000c1e9d00 */
[----:B------:R-:W2:Y:S01]  /*0250*/  LDG.E.128 R8, desc[UR14][R8.64] ;  /* 0x0000000e08087981 */ /* 0x000ea2000c1e1d00 */
[----:B0-----:R-:W-:-:S05]  /*0260*/  IMAD.IADD R13, R3, 0x1, R13 ;  /* 0x00000001030d7824 */ /* 0x001fca00078e020d */
[----:B------:R-:W-:Y:S01]  /*0270*/  ISETP.GE.U32.AND P0, PT, R13, UR6, PT ;  /* 0x000000060d007c0c */ /* 0x000fe2000bf06070 */
[----:B--2---:R-:W-:Y:S01]  /*0280*/  FADD.FTZ R15, R4, R8 ;  /* 0x00000008040f7221 */ /* 0x004fe20000010000 */
[----:B------:R-:W-:Y:S01]  /*0290*/  FADD.FTZ R12, R5, R9 ;  /* 0x00000009050c7221 */ /* 0x000fe20000010000 */
[----:B------:R-:W-:Y:S01]  /*02a0*/  FADD.FTZ R6, R6, R10 ;  /* 0x0000000a06067221 */ /* 0x000fe20000010000 */
[----:B------:R-:W-:Y:S01]  /*02b0*/  FADD.FTZ R7, R7, R11 ;  /* 0x0000000b07077221 */ /* 0x000fe20000010000 */
[----:B------:R-:W-:-:S04]  /*02c0*/  FFMA.FTZ R15, R15, R15, R2 ;  /* 0x0000000f0f0f7223 */ /* 0x000fc80000010002 */
[----:B------:R-:W-:-:S04]  /*02d0*/  FFMA.FTZ R15, R12, R12, R15 ;  /* 0x0000000c0c0f7223 */ /* 0x000fc8000001000f */
[----:B------:R-:W-:-:S04]  /*02e0*/  FFMA.FTZ R2, R6, R6, R15 ;  /* 0x0000000606027223 */ /* 0x000fc8000001000f */
[----:B------:R-:W-:Y:S01]  /*02f0*/  FFMA.FTZ R2, R7, R7, R2 ;  /* 0x0000000707027223 */ /* 0x000fe20000010002 */
[----:B------:R-:W-:Y:S06]  /*0300*/  @P0 BRA `(.L_x_496) ;  /* 0x0000000000b40947 */ /* 0x000fec0003800000 */
[----:B------:R-:W-:-:S04]  /*0310*/  IMAD.WIDE.U32 R4, R13, 0x10, R22 ;  /* 0x000000100d047825 */ /* 0x000fc800078e0016 */
[C---:B------:R-:W-:Y:S02]  /*0320*/  IMAD.WIDE.U32 R8, R13.reuse, 0x10, R20 ;  /* 0x000000100d087825 */ /* 0x040fe400078e0014 */
[----:B------:R-:W2:Y:S04]  /*0330*/  LDG.E.128.CONSTANT R4, desc[UR14][R4.64] ;  /* 0x0000000e04047981 */ /* 0x000ea8000c1e9d00 */
[----:B------:R-:W2:Y:S01]  /*0340*/  LDG.E.128 R8, desc[UR14][R8.64] ;  /* 0x0000000e08087981 */ /* 0x000ea2000c1e1d00 */
[----:B------:R-:W-:-:S05]  /*0350*/  IMAD.IADD R13, R13, 0x1, R3 ;  /* 0x000000010d0d7824 */ /* 0x000fca00078e0203 */
        /* <DEDUP_REMOVED lines=39> */
[----:B------:R-:W-:Y:S06]  /*05d0*/  @!P0 BRA `(.L_x_497) ;  /* 0xfffffffc00108947 */ /* 0x000fec000383ffff */
.L_x_496:
[----:B------:R-:W-:Y:S05]  /*05e0*/  BSYNC.RECONVERGENT B0 ;  /* 0x0000000000007941 */ /* 0x000fea0003800200 */
.L_x_495:
        /* <DEDUP_REMOVED lines=72> */
.L_x_499:
        /* <DEDUP_REMOVED lines=57> */
[C---:B------:R-:W-:Y:S01]  /*0e00*/  ISETP.GT.U32.AND P2, PT, R3.reuse, 0x180, PT ;  /* 0x000001800300780c */ /* 0x040fe20003f44070 */
[----:B------:R-:W1:Y:S02]  /*0e10*/  LDS.128 R16, [R2+0x1c0] ;  /* 0x0001c00002107984 */ /* 0x000e640000000c00 */
[----:B--2---:R-:W-:Y:S01]  /*0e20*/  @P3 FADD.FTZ R24, R24, R8 ;  /* 0x0000000818183221 */ /* 0x004fe20000010000 */
[----:B------:R-:W-:-:S03]  /*0e30*/  ISETP.GT.U32.AND P3, PT, R3, 0x1a0, PT ;  /* 0x000001a00300780c */ /* 0x000fc60003f64070 */
[----:B------:R-:W-:-:S04]  /*0e40*/  @P4 FADD.FTZ R24, R24, R9 ;  /* 0x0000000918184221 */ /* 0x000fc80000010000 */
        /* <DEDUP_REMOVED lines=42> */
.L_x_501:
[----:B------:R-:W0:Y:S01]  /*10f0*/  LDCU.64 UR4, c[0x0][0x3a8] ;  /* 0x00007500ff0477ac */ /* 0x000e220008000a00 */
[----:B------:R-:W-:Y:S02]  /*1100*/  PLOP3.LUT P0, PT, PT, PT, PT, 0x80, 0x8 ;  /* 0x000000000008781c */ /* 0x000fe40003f0f070 */
[----:B0-----:R-:W-:-:S04]  /*1110*/  I2FP.F32.S32 R4, UR5 ;  /* 0x0000000500047c45 */ /* 0x001fc80008201400 */
[----:B------:R-:W0:Y:S02]  /*1120*/  MUFU.RCP R5, R4 ;  /* 0x0000000400057308 */ /* 0x000e240000001000 */
[----:B0-----:R-:W-:-:S06]  /*1130*/  FFMA.FTZ R24, R5, R24, UR4 ;  /* 0x0000000405187e23 */ /* 0x001fcc0008010018 */
[----:B------:R-:W0:Y:S02]  /*1140*/  MUFU.RSQ R5, R24 ;  /* 0x0000001800057308 */ /* 0x000e240000001400 */
[----:B0-----:R0:W-:Y:S02]  /*1150*/  STS [R2+0x1f4], R5 ;  /* 0x0001f40502007388 */ /* 0x0011e40000000800 */
.L_x_500:
[----:B------:R-:W-:Y:S05]  /*1160*/  BSYNC.RECONVERGENT B0 ;  /* 0x0000000000007941 */ /* 0x000fea0003800200 */
.L_x_498:
        /* <DEDUP_REMOVED lines=12> */
.L_x_504:
[----:B------:R-:W-:-:S04]  /*1230*/  IMAD.WIDE.U32 R4, R17, 0x10, R22 ;  /* 0x0000001011047825 */ /* 0x000fc800078e0016 */
[C---:B------:R-:W-:Y:S02]  /*1240*/  IMAD.WIDE.U32 R8, R17.reuse, 0x10, R20 ;  /* 0x0000001011087825 */ /* 0x040fe400078e0014 */
[----:B------:R-:W2:Y:S04]  /*1250*/  LDG.E.128.CONSTANT R4, desc[UR14][R4.64] ;  /* 0x0000000e04047981 */ /* 0x000ea8000c1e9d00 */
[----:B------:R-:W2:Y:S01]  /*1260*/  LDG.E.128 R8, desc[UR14][R8.64] ;  /* 0x0000000e08087981 */ /* 0x000ea2000c1e1d00 */
[----:B-1----:R-:W-:-:S06]  /*1270*/  IMAD.WIDE.U32 R12, R17, 0x10, R18 ;  /* 0x00000010110c7825 */ /* 0x002fcc00078e0012 */
[----:B------:R-:W3:Y:S01]  /*1280*/  LDG.E.128.CONSTANT R12, desc[UR14][R12.64] ;  /* 0x0000000e0c0c7981 */ /* 0x000ee2000c1e9d00 */
[----:B------:R-:W-:-:S05]  /*1290*/  IMAD.IADD R17, R3, 0x1, R17 ;  /* 0x0000000103117824 */ /* 0x000fca00078e0211 */
[----:B------:R-:W-:Y:S01]  /*12a0*/  ISETP.GE.U32.AND P1, PT, R17, UR6, PT ;  /* 0x0000000611007c0c */ /* 0x000fe2000bf26070 */
[----:B--2---:R-:W-:Y:S01]  /*12b0*/  FADD.FTZ R25, R4, R8 ;  /* 0x0000000804197221 */ /* 0x004fe20000010000 */
[----:B------:R-:W-:Y:S01]  /*12c0*/  FADD.FTZ R27, R5, R9 ;  /* 0x00000009051b7221 */ /* 0x000fe20000010000 */
[----:B------:R-:W-:Y:S02]  /*12d0*/  FADD.FTZ R7, R7, R11 ;  /* 0x0000000b07077221 */ /* 0x000fe40000010000 */
[C---:B0-----:R-:W-:Y:S01]  /*12e0*/  FMUL.FTZ R29, R2.reuse, R25 ;  /* 0x00000019021d7220 */ /* 0x041fe20000410000 */
[----:B------:R-:W-:Y:S01]  /*12f0*/  FMUL.FTZ R24, R2, R27 ;  /* 0x0000001b02187220 */ /* 0x000fe20000410000 */
[----:B------:R-:W-:Y:S01]  /*1300*/  FADD.FTZ R25, R6, R10 ;  /* 0x0000000a06197221 */ /* 0x000fe20000010000 */
[----:B------:R-:W-:Y:S01]  /*1310*/  FMUL.FTZ R4, R2, R7 ;  /* 0x0000000702047220 */ /* 0x000fe20000410000 */
[----:B---3--:R-:W-:Y:S01]  /*1320*/  FMUL.FTZ R29, R12, R29 ;  /* 0x0000001d0c1d7220 */ /* 0x008fe20000410000 */
[----:B------:R-:W-:Y:S01]  /*1330*/  FMUL.FTZ R24, R13, R24 ;  /* 0x000000180d187220 */ /* 0x000fe20000410000 */
[----:B------:R-:W-:Y:S01]  /*1340*/  FMUL.FTZ R25, R2, R25 ;  /* 0x0000001902197220 */ /* 0x000fe20000410000 */
[----:B------:R-:W-:-:S03]  /*1350*/  FMUL.FTZ R4, R15, R4 ;  /* 0x000000040f047220 */ /* 0x000fc60000410000 */
[----:B------:R-:W-:Y:S01]  /*1360*/  FMUL.FTZ R25, R14, R25 ;  /* 0x000000190e197220 */ /* 0x000fe20000410000 */
[----:B------:R-:W-:-:S04]  /*1370*/  FMNMX3.FTZ R16, R16, |R29|, |R24|, !PT ;  /* 0x4000001d10107276 */ /* 0x000fc80007810418 */
[----:B------:R-:W-:Y:S01]  /*1380*/  FMNMX3.FTZ R16, R16, |R25|, |R4|, !PT ;  /* 0x4000001910107276 */ /* 0x000fe20007810404 */
[----:B------:R-:W-:Y:S06]  /*1390*/  @P1 BRA `(.L_x_503) ;  /* 0x0000000400141947 */ /* 0x000fec0003800000 */
[----:B------:R-:W-:-:S04]  /*13a0*/  IMAD.WIDE.U32 R4, R17, 0x10, R22 ;  /* 0x0000001011047825 */ /* 0x000fc800078e0016 */
[C---:B------:R-:W-:Y:S02]  /*13b0*/  IMAD.WIDE.U32 R8, R17.reuse, 0x10, R20 ;  /* 0x0000001011087825 */ /* 0x040fe400078e0014 */
[----:B------:R-:W2:Y:S04]  /*13c0*/  LDG.E.128.CONSTANT R4, desc[UR14][R4.64] ;  /* 0x0000000e04047981 */ /* 0x000ea8000c1e9d00 */
[----:B------:R-:W2:Y:S01]  /*13d0*/  LDG.E.128 R8, desc[UR14][R8.64] ;  /* 0x0000000e08087981 */ /* 0x000ea2000c1e1d00 */
[----:B------:R-:W-:-:S06]  /*13e0*/  IMAD.WIDE.U32 R12, R17, 0x10, R18 ;  /* 0x00000010110c7825 */ /* 0x000fcc00078e0012 */
[----:B------:R-:W3:Y:S01]  /*13f0*/  LDG.E.128.CONSTANT R12, desc[UR14][R12.64] ;  /* 0x0000000e0c0c7981 */ /* 0x000ee2000c1e9d00 */
[----:B------:R-:W-:-:S05]  /*1400*/  IMAD.IADD R17, R17, 0x1, R3 ;  /* 0x0000000111117824 */ /* 0x000fca00078e0203 */
[----:B------:R-:W-:Y:S01]  /*1410*/  ISETP.GE.U32.AND P1, PT, R17, UR6, PT ;  /* 0x0000000611007c0c */ /* 0x000fe2000bf26070 */
[----:B--2---:R-:W-:Y:S01]  /*1420*/  FADD.FTZ R25, R4, R8 ;  /* 0x0000000804197221 */ /* 0x004fe20000010000 */
[----:B------:R-:W-:Y:S01]  /*1430*/  FADD.FTZ R27, R5, R9 ;  /* 0x00000009051b7221 */ /* 0x000fe20000010000 */
[----:B------:R-:W-:Y:S02]  /*1440*/  FADD.FTZ R7, R7, R11 ;  /* 0x0000000b07077221 */ /* 0x000fe40000010000 */
[C---:B------:R-:W-:Y:S01]  /*1450*/  FMUL.FTZ R29, R2.reuse, R25 ;  /* 0x00000019021d7220 */ /* 0x040fe20000410000 */
        /* <DEDUP_REMOVED lines=56> */
[----:B------:R-:W-:Y:S06]  /*17e0*/  @!P1 BRA `(.L_x_504) ;  /* 0xfffffff800909947 */ /* 0x000fec000383ffff */
.L_x_503:
[----:B------:R-:W-:Y:S05]  /*17f0*/  BSYNC.RECONVERGENT B0 ;  /* 0x0000000000007941 */ /* 0x000fea0003800200 */
.L_x_502:
        /* <DEDUP_REMOVED lines=14> */
[----:B------:R-:W-:-:S04]  /*18e0*/  @!P3 SHF.R.U32.HI R6, RZ, 0x3, R0 ;  /* 0x00000003ff06b819 */ /* 0x000fc80000011600 */
[----:B------:R-:W-:Y:S02]  /*18f0*/  @!P3 LOP3.LUT R6, R6, 0x7c, RZ, 0xc0, !PT ;  /* 0x0000007c0606b812 */ /* 0x000fe400078ec0ff */
[----:B-1----:R-:W-:-:S04]  /*1900*/  FSETP.GEU.FTZ.AND P2, PT, R5, R4, PT ;  /* 0x000000040500720b */ /* 0x002fc80003f5e000 */
[----:B------:R-:W-:Y:S02]  /*1910*/  @!P1 FSEL R5, R4, R5, !P2 ;  /* 0x0000000504059208 */ /* 0x000fe40005000000 */
[----:B------:R-:W-:-:S03]  /*1920*/  ISETP.GT.AND P1, PT, R9, 0x1b, PT ;  /* 0x0000001b0900780c */ /* 0x000fc60003f24270 */
[----:B------:R-:W1:Y:S01]  /*1930*/  SHFL.DOWN PT, R4, R5, 0x4, 0x1f ;  /* 0x08801f0005047f89 */ /* 0x000e6200000e0000 */
[----:B--2---:R-:W-:-:S05]  /*1940*/  @!P3 LEA R7, R8, R7, 0x18 ;  /* 0x000000070807b211 */ /* 0x004fca00078ec0ff */
[----:B------:R-:W-:Y:S01]  /*1950*/  @!P3 IMAD.IADD R6, R6, 0x1, R7 ;  /* 0x000000010606b824 */ /* 0x000fe200078e0207 */
[----:B-1----:R-:W-:-:S04]  /*1960*/  FSETP.GEU.FTZ.AND P2, PT, R5, R4, PT ;  /* 0x000000040500720b */ /* 0x002fc80003f5e000 */
        /* <DEDUP_REMOVED lines=16> */
[----:B------:R-:W-:-:S05]  /*1a70*/  IMAD.U32 R16, RZ, RZ, UR4 ;  /* 0x00000004ff107e24 */ /* 0x000fca000f8e00ff */
[----:B--2---:R-:W1:Y:S04]  /*1a80*/  LDS.128 R4, [R16+0x20] ;  /* 0x0000200010047984 */ /* 0x004e680000000c00 */
        /* <DEDUP_REMOVED lines=70> */
.L_x_506:
[----:B------:R-:W-:Y:S01]  /*1ef0*/  LOP3.LUT R4, R0, 0x3e0, RZ, 0xc0, !PT ;  /* 0x000003e000047812 */ /* 0x000fe200078ec0ff */
[----:B------:R-:W1:Y:S04]  /*1f00*/  S2R R6, SR_LANEID ;  /* 0x0000000000067919 */ /* 0x000e680000000000 */
[----:B------:R-:W-:Y:S01]  /*1f10*/  VIADD R8, R4, 0x20 ;  /* 0x0000002004087836 */ /* 0x000fe20000000000 */
[----:B------:R-:W-:-:S04]  /*1f20*/  LOP3.LUT R4, RZ, R4, RZ, 0x33, !PT ;  /* 0x00000004ff047212 */ /* 0x000fc800078e33ff */
[----:B------:R-:W-:Y:S01]  /*1f30*/  ISETP.GT.U32.AND P1, PT, R8, R3, PT ;  /* 0x000000030800720c */ /* 0x000fe20003f24070 */
[----:B------:R-:W-:-:S05]  /*1f40*/  IMAD.IADD R4, R4, 0x1, R3 ;  /* 0x0000000104047824 */ /* 0x000fca00078e0203 */
[----:B------:R-:W-:-:S05]  /*1f50*/  SEL R7, R4, 0x1f, P1 ;  /* 0x0000001f04077807 */ /* 0x000fca0000800000 */
[----:B------:R-:W2:Y:S01]  /*1f60*/  SHFL.DOWN PT, R5, R16, 0x1, R7 ;  /* 0x0820000010057989 */ /* 0x000ea200000e0007 */
[C---:B-1----:R-:W-:Y:S01]  /*1f70*/  ISETP.GE.AND P1, PT, R6.reuse, R7, PT ;  /* 0x000000070600720c */ /* 0x042fe20003f26270 */
[C---:B------:R-:W-:Y:S01]  /*1f80*/  VIADD R4, R6.reuse, 0x2 ;  /* 0x0000000206047836 */ /* 0x040fe20000000000 */
[----:B------:R-:W-:Y:S02]  /*1f90*/  ISETP.NE.AND P3, PT, R6, RZ, PT ;  /* 0x000000ff0600720c */ /* 0x000fe40003f65270 */
[----:B--2---:R-:W-:-:S11]  /*1fa0*/  FSETP.GEU.FTZ.AND P2, PT, R16, R5, PT ;  /* 0x000000051000720b */ /* 0x004fd60003f5e000 */
[----:B------:R-:W1:Y:S01]  /*1fb0*/  @!P3 S2R R9, SR_CgaCtaId ;  /* 0x000000000009b919 */ /* 0x000e620000008800 */
[----:B------:R-:W-:Y:S02]  /*1fc0*/  @!P1 FSEL R16, R5, R16, !P2 ;  /* 0x0000001005109208 */ /* 0x000fe40005000000 */
[----:B------:R-:W-:Y:S01]  /*1fd0*/  ISETP.GT.AND P1, PT, R4, R7, PT ;  /* 0x000000070400720c */ /* 0x000fe20003f24270 */
[----:B------:R-:W-:Y:S02]  /*1fe0*/  VIADD R4, R6, 0x4 ;  /* 0x0000000406047836 */ /* 0x000fe40000000000 */
[----:B------:R-:W2:Y:S02]  /*1ff0*/  SHFL.DOWN PT, R5, R16, 0x2, R7 ;  /* 0x0840000010057989 */ /* 0x000ea400000e0007 */
[----:B--2---:R-:W-:-:S08]  /*2000*/  FSETP.GEU.FTZ.AND P2, PT, R16, R5, PT ;  /* 0x000000051000720b */ /* 0x004fd00003f5e000 */
        /* <DEDUP_REMOVED lines=30> */
[----:B------:R-:W2:Y:S04]  /*21f0*/  LDS.128 R4, [R16+0x20] ;  /* 0x0000200010047984 */ /* 0x000ea80000000c00 */
[----:B-1----:R-:W1:Y:S04]  /*2200*/  LDS.128 R8, [R16+0x30] ;  /* 0x0000300010087984 */ /* 0x002e680000000c00 */
[----:B------:R-:W3:Y:S01]  /*2210*/  LDS.128 R12, [R16+0x40] ;  /* 0x00004000100c7984 */ /* 0x000ee20000000c00 */
        /* <DEDUP_REMOVED lines=96> */
.L_x_508:
        /* <DEDUP_REMOVED lines=15> */
.L_x_507:
[----:B------:R-:W-:Y:S05]  /*2910*/  BSYNC.RECONVERGENT B0 ;  /* 0x0000000000007941 */ /* 0x000fea0003800200 */
.L_x_505:
[----:B------:R-:W4:Y:S01]  /*2920*/  LDCU.64 UR4, c[0x0][0x380] ;  /* 0x00007000ff0477ac */ /* 0x000f220008000a00 */
[----:B------:R-:W5:Y:S08]  /*2930*/  S2UR UR9, SR_CgaCtaId ;  /* 0x00000000000979c3 */ /* 0x000f700000008800 */
[----:B------:R-:W-:Y:S01]  /*2940*/  BAR.SYNC.DEFER_BLOCKING 0x0 ;  /* 0x0000000000007b1d */ /* 0x000fe20000010000 */
[----:B------:R-:W-:-:S05]  /*2950*/  ISETP.GE.U32.AND P0, PT, R0, UR6, PT ;  /* 0x0000000600007c0c */ /* 0x000fca000bf06070 */
[----:B------:R-:W-:Y:S01]  /*2960*/  UMOV UR8, 0x400 ;  /* 0x0000040000087882 */ /* 0x000fe20000000000 */
[----:B----4-:R-:W-:-:S04]  /*2970*/  UIADD3 UR4, UP0, UPT, UR16, UR4, URZ ;  /* 0x0000000410047290 */ /* 0x010fc8000ff1e0ff */
[----:B------:R-:W-:Y:S02]  /*2980*/  UIADD3.X UR5, UPT, UPT, UR7, UR5, URZ, UP0, !UPT ;  /* 0x0000000507057290 */ /* 0x000fe400087fe4ff */
[----:B-1----:R-:W-:Y:S01]  /*2990*/  IMAD.U32 R18, RZ, RZ, UR4 ;  /* 0x00000004ff127e24 */ /* 0x002fe2000f8e00ff */
[----:B-----5:R-:W-:-:S03]  /*29a0*/  ULEA UR8, UR9, UR8, 0x18 ;  /* 0x0000000809087291 */ /* 0x020fc6000f8ec0ff */
[----:B------:R-:W-:Y:S01]  /*29b0*/  IMAD.U32 R19, RZ, RZ, UR5 ;  /* 0x00000005ff137e24 */ /* 0x000fe2000f8e00ff */
[----:B------:R-:W-:Y:S08]  /*29c0*/  @P0 EXIT ;  /* 0x000000000000094d */ /* 0x000ff00003800000 */
[----:B---3--:R-:W1:Y:S02]  /*29d0*/  LDS R16, [UR8+0xa4] ;  /* 0x0000a408ff107984 */ /* 0x008e640008000800 */
[----:B-1----:R-:W1:Y:S02]  /*29e0*/  MUFU.RCP R16, R16 ;  /* 0x0000001000107308 */ /* 0x002e640000001000 */
.L_x_509:
[----:B------:R-:W3:Y:S01]  /*29f0*/  LDC.64 R24, c[0x0][0x398] ;  /* 0x0000e600ff187b82 */ /* 0x000ee20000000a00 */
[----:B------:R-:W-:-:S04]  /*2a00*/  IMAD.WIDE.U32 R28, R0, 0x10, R22 ;  /* 0x00000010001c7825 */ /* 0x000fc800078e0016 */
[C---:B------:R-:W-:Y:S01]  /*2a10*/  IMAD.WIDE.U32 R26, R0.reuse, 0x10, R20 ;  /* 0x00000010001a7825 */ /* 0x040fe200078e0014 */
[----:B--2---:R-:W2:Y:S04]  /*2a20*/  LDG.E.128.CONSTANT R4, desc[UR14][R28.64] ;  /* 0x0000000e1c047981 */ /* 0x004ea8000c1e9d00 */
[----:B------:R-:W2:Y:S01]  /*2a30*/  LDG.E.128 R8, desc[UR14][R26.64] ;  /* 0x0000000e1a087981 */ /* 0x000ea2000c1e1d00 */
[----:B---3--:R-:W-:-:S06]  /*2a40*/  IMAD.WIDE.U32 R12, R0, 0x10, R24 ;  /* 0x00000010000c7825 */ /* 0x008fcc00078e0018 */
[----:B------:R-:W3:Y:S01]  /*2a50*/  LDG.E.128.CONSTANT R12, desc[UR14][R12.64] ;  /* 0x0000000e0c0c7981 */ /* 0x000ee2000c1e9d00 */
[----:B--2---:R-:W-:Y:S01]  /*2a60*/  FADD.FTZ R4, R4, R8 ;  /* 0x0000000804047221 */ /* 0x004fe20000010000 */
[----:B------:R-:W-:Y:S01]  /*2a70*/  FADD.FTZ R5, R5, R9 ;  /* 0x0000000905057221 */ /* 0x000fe20000010000 */
[----:B------:R-:W-:Y:S01]  /*2a80*/  FADD.FTZ R6, R6, R10 ;  /* 0x0000000a06067221 */ /* 0x000fe20000010000 */
[----:B------:R-:W-:Y:S01]  /*2a90*/  FADD.FTZ R7, R7, R11 ;  /* 0x0000000b07077221 */ /* 0x000fe20000010000 */
[C---:B0-----:R-:W-:Y:S01]  /*2aa0*/  FMUL.FTZ R9, R2.reuse, R4 ;  /* 0x0000000402097220 */ /* 0x041fe20000410000 */
[C---:B------:R-:W-:Y:S01]  /*2ab0*/  FMUL.FTZ R10, R2.reuse, R5 ;  /* 0x00000005020a7220 */ /* 0x040fe20000410000 */
[----:B------:R-:W-:Y:S02]  /*2ac0*/  FMUL.FTZ R17, R2, R6 ;  /* 0x0000000602117220 */ /* 0x000fe40000410000 */
[----:B------:R0:W-:Y:S01]  /*2ad0*/  STG.E.128 desc[UR14][R26.64], R4 ;  /* 0x000000041a007986 */ /* 0x0001e2000c101d0e */
[----:B---3--:R-:W-:Y:S01]  /*2ae0*/  FMUL.FTZ R9, R12, R9 ;  /* 0x000000090c097220 */ /* 0x008fe20000410000 */
[----:B------:R-:W-:Y:S01]  /*2af0*/  FMUL.FTZ R12, R2, R7 ;  /* 0x00000007020c7220 */ /* 0x000fe20000410000 */
[----:B------:R-:W-:-:S02]  /*2b00*/  FMUL.FTZ R17, R14, R17 ;  /* 0x000000110e117220 */ /* 0x000fc40000410000 */
[C---:B-1----:R-:W-:Y:S01]  /*2b10*/  FMUL.FTZ R8, R16.reuse, R9 ;  /* 0x0000000910087220 */ /* 0x042fe20000410000 */
[----:B------:R-:W-:Y:S01]  /*2b20*/  FMUL.FTZ R9, R13, R10 ;  /* 0x0000000a0d097220 */ /* 0x000fe20000410000 */
[----:B------:R-:W-:Y:S01]  /*2b30*/  FMUL.FTZ R15, R15, R12 ;  /* 0x0000000c0f0f7220 */ /* 0x000fe20000410000 */
[C---:B------:R-:W-:Y:S01]  /*2b40*/  FMUL.FTZ R11, R16.reuse, R17 ;  /* 0x00000011100b7220 */ /* 0x040fe20000410000 */
[----:B------:R-:W-:Y:S02]  /*2b50*/  IMAD.IADD R17, R3, 0x1, R0 ;  /* 0x0000000103117824 */ /* 0x000fe400078e0200 */
[C---:B------:R-:W-:Y:S01]  /*2b60*/  FMUL.FTZ R10, R16.reuse, R9 ;  /* 0x00000009100a7220 */ /* 0x040fe20000410000 */
[----:B------:R-:W-:Y:S01]  /*2b70*/  FMUL.FTZ R15, R16, R15 ;  /* 0x0000000f100f7220 */ /* 0x000fe20000410000 */
[----:B------:R-:W-:Y:S01]  /*2b80*/  F2I.S8.NTZ R8, R8 ;  /* 0x0000000800087305 */ /* 0x000fe20000202100 */
[----:B------:R-:W-:-:S07]  /*2b90*/  ISETP.GE.U32.AND P0, PT, R17, UR6, PT ;  /* 0x0000000611007c0c */ /* 0x000fce000bf06070 */
[----:B------:R-:W1:Y:S08]  /*2ba0*/  F2I.S8.NTZ R9, R10 ;  /* 0x0000000a00097305 */ /* 0x000e700000202100 */
[----:B------:R-:W-:Y:S01]  /*2bb0*/  F2I.S8.NTZ R11, R11 ;  /* 0x0000000b000b7305 */ /* 0x000fe20000202100 */
[----:B-1----:R-:W-:-:S07]  /*2bc0*/  PRMT R13, R8, 0x3340, R9 ;  /* 0x00003340080d7816 */ /* 0x002fce0000000009 */
[----:B------:R-:W1:Y:S01]  /*2bd0*/  F2I.S8.NTZ R12, R15 ;  /* 0x0000000f000c7305 */ /* 0x000e620000202100 */
[----:B------:R-:W-:Y:S01]  /*2be0*/  IMAD.WIDE.U32 R8, R0, 0x4, R18 ;  /* 0x0000000400087825 */ /* 0x000fe200078e0012 */
[----:B-1----:R-:W-:-:S04]  /*2bf0*/  PRMT R12, R11, 0x3340, R12 ;  /* 0x000033400b0c7816 */ /* 0x002fc8000000000c */
[----:B------:R-:W-:-:S05]  /*2c00*/  PRMT R13, R13, 0x5410, R12 ;  /* 0x000054100d0d7816 */ /* 0x000fca000000000c */
[----:B------:R0:W-:Y:S01]  /*2c10*/  STG.E desc[UR14][R8.64], R13 ;  /* 0x0000000d08007986 */ /* 0x0001e2000c10190e */
[----:B------:R-:W-:Y:S05]  /*2c20*/  @P0 EXIT ;  /* 0x000000000000094d */ /* 0x000fea0003800000 */
[----:B0-----:R-:W-:-:S04]  /*2c30*/  IMAD.WIDE.U32 R26, R17, 0x10, R22 ;  /* 0x00000010111a7825 */ /* 0x001fc800078e0016 */
[C---:B------:R-:W-:Y:S01]  /*2c40*/  IMAD.WIDE.U32 R28, R17.reuse, 0x10, R20 ;  /* 0x00000010111c7825 */ /* 0x040fe200078e0014 */
[----:B------:R-:W2:Y:S04]  /*2c50*/  LDG.E.128.CONSTANT R4, desc[UR14][R26.64] ;  /* 0x0000000e1a047981 */ /* 0x000ea8000c1e9d00 */
[----:B------:R-:W2:Y:S01]  /*2c60*/  LDG.E.128 R8, desc[UR14][R28.64] ;  /* 0x0000000e1c087981 */ /* 0x000ea2000c1e1d00 */
[----:B------:R-:W-:-:S06]  /*2c70*/  IMAD.WIDE.U32 R12, R17, 0x10, R24 ;  /* 0x00000010110c7825 */ /* 0x000fcc00078e0018 */
[----:B------:R-:W3:Y:S01]  /*2c80*/  LDG.E.128.CONSTANT R12, desc[UR14][R12.64] ;  /* 0x0000000e0c0c7981 */ /* 0x000ee2000c1e9d00 */
[----:B--2---:R-:W-:Y:S01]  /*2c90*/  FADD.FTZ R4, R4, R8 ;  /* 0x0000000804047221 */ /* 0x004fe20000010000 */
[----:B------:R-:W-:Y:S01]  /*2ca0*/  FADD.FTZ R5, R5, R9 ;  /* 0x0000000905057221 */ /* 0x000fe20000010000 */
[----:B------:R-:W-:Y:S01]  /*2cb0*/  FADD.FTZ R6, R6, R10 ;  /* 0x0000000a06067221 */ /* 0x000fe20000010000 */
[----:B------:R-:W-:Y:S01]  /*2cc0*/  FADD.FTZ R7, R7, R11 ;  /* 0x0000000b07077221 */ /* 0x000fe20000010000 */
[C---:B------:R-:W-:Y:S01]  /*2cd0*/  FMUL.FTZ R9, R2.reuse, R4 ;  /* 0x0000000402097220 */ /* 0x040fe20000410000 */
[C---:B------:R-:W-:Y:S01]  /*2ce0*/  FMUL.FTZ R8, R2.reuse, R5 ;  /* 0x0000000502087220 */ /* 0x040fe20000410000 */
[----:B------:R-:W-:Y:S02]  /*2cf0*/  FMUL.FTZ R27, R2, R6 ;  /* 0x00000006021b7220 */ /* 0x000fe40000410000 */
[----:B---3--:R-:W-:Y:S01]  /*2d00*/  FMUL.FTZ R9, R12, R9 ;  /* 0x000000090c097220 */ /* 0x008fe20000410000 */
[----:B------:R0:W-:Y:S01]  /*2d10*/  STG.E.128 desc[UR14][R28.64], R4 ;  /* 0x000000041c007986 */ /* 0x0001e2000c101d0e */
[----:B------:R-:W-:-:S02]  /*2d20*/  FMUL.FTZ R27, R14, R27 ;  /* 0x0000001b0e1b7220 */ /* 0x000fc40000410000 */
[----:B------:R-:W-:Y:S01]  /*2d30*/  FMUL.FTZ R0, R16, R9 ;  /* 0x0000000910007220 */ /* 0x000fe20000410000 */
[----:B------:R-:W-:Y:S01]  /*2d40*/  FMUL.FTZ R9, R13, R8 ;  /* 0x000000080d097220 */ /* 0x000fe20000410000 */
[----:B------:R-:W-:Y:S01]  /*2d50*/  FMUL.FTZ R8, R2, R7 ;  /* 0x0000000702087220 */ /* 0x000fe20000410000 */
[C---:B------:R-:W-:Y:S01]  /*2d60*/  FMUL.FTZ R11, R16.reuse, R27 ;  /* 0x0000001b100b7220 */ /* 0x040fe20000410000 */
[----:B------:R-:W-:Y:S02]  /*2d70*/  IMAD.IADD R27, R17, 0x1, R3 ;  /* 0x00000001111b7824 */ /* 0x000fe400078e0203 */
[C---:B------:R-:W-:Y:S01]  /*2d80*/  FMUL.FTZ R10, R16.reuse, R9 ;  /* 0x00000009100a7220 */ /* 0x040fe20000410000 */
[----:B------:R-:W-:Y:S01]  /*2d90*/  FMUL.FTZ R15, R15, R8 ;  /* 0x000000080f0f7220 */ /* 0x000fe20000410000 */
[----:B------:R-:W-:Y:S01]  /*2da0*/  F2I.S8.NTZ R0, R0 ;  /* 0x0000000000007305 */ /* 0x000fe20000202100 */
[----:B------:R-:W-:Y:S02]  /*2db0*/  ISETP.GE.U32.AND P0, PT, R27, UR6, PT ;  /* 0x000000061b007c0c */ /* 0x000fe4000bf06070 */
[----:B------:R-:W-:-:S05]  /*2dc0*/  FMUL.FTZ R15, R16, R15 ;  /* 0x0000000f100f7220 */ /* 0x000fca0000410000 */
[----:B------:R-:W1:Y:S08]  /*2dd0*/  F2I.S8.NTZ R9, R10 ;  /* 0x0000000a00097305 */ /* 0x000e700000202100 */
[----:B------:R-:W-:Y:S01]  /*2de0*/  F2I.S8.NTZ R11, R11 ;  /* 0x0000000b000b7305 */ /* 0x000fe20000202100 */
[----:B-1----:R-:W-:-:S07]  /*2df0*/  PRMT R0, R0, 0x3340, R9 ;  /* 0x0000334000007816 */ /* 0x002fce0000000009 */
[----:B------:R-:W1:Y:S02]  /*2e00*/  F2I.S8.NTZ R8, R15 ;  /* 0x0000000f00087305 */ /* 0x000e640000202100 */
[----:B-1----:R-:W-:Y:S01]  /*2e10*/  PRMT R13, R11, 0x3340, R8 ;  /* 0x000033400b0d7816 */ /* 0x002fe20000000008 */
[----:B------:R-:W-:-:S03]  /*2e20*/  IMAD.WIDE.U32 R8, R17, 0x4, R18 ;  /* 0x0000000411087825 */ /* 0x000fc600078e0012 */
[----:B------:R-:W-:-:S05]  /*2e30*/  PRMT R13, R0, 0x5410, R13 ;  /* 0x00005410000d7816 */ /* 0x000fca000000000d */
[----:B------:R0:W-:Y:S01]  /*2e40*/  STG.E desc[UR14][R8.64], R13 ;  /* 0x0000000d08007986 */ /* 0x0001e2000c10190e */
[----:B------:R-:W-:Y:S05]  /*2e50*/  @P0 EXIT ;  /* 0x000000000000094d */ /* 0x000fea0003800000 */
[----:B0-----:R-:W-:-:S04]  /*2e60*/  IMAD.WIDE.U32 R6, R27, 0x10, R22 ;  /* 0x000000101b067825 */ /* 0x001fc800078e0016 */
[C---:B------:R-:W-:Y:S02]  /*2e70*/  IMAD.WIDE.U32 R28, R27.reuse, 0x10, R20 ;  /* 0x000000101b1c7825 */ /* 0x040fe400078e0014 */
[----:B------:R-:W2:Y:S02]  /*2e80*/  LDG.E.128.CONSTANT R4, desc[UR14][R6.64] ;  /* 0x0000000e06047981 */ /* 0x000ea4000c1e9d00 */
[----:B------:R-:W-:Y:S02]  /*2e90*/  IMAD.WIDE.U32 R12, R27, 0x10, R24 ;  /* 0x000000101b0c7825 */ /* 0x000fe400078e0018 */
[----:B------:R-:W2:Y:S04]  /*2ea0*/  LDG.E.128 R8, desc[UR14][R28.64] ;  /* 0x0000000e1c087981 */ /* 0x000ea8000c1e1d00 */
[----:B------:R-:W3:Y:S01]  /*2eb0*/  LDG.E.128.CONSTANT R12, desc[UR14][R12.64] ;  /* 0x0000000e0c0c7981 */ /* 0x000ee2000c1e9d00 */
[----:B--2---:R-:W-:Y:S01]  /*2ec0*/  FADD.FTZ R4, R4, R8 ;  /* 0x0000000804047221 */ /* 0x004fe20000010000 */
[----:B------:R-:W-:Y:S01]  /*2ed0*/  FADD.FTZ R5, R5, R9 ;  /* 0x0000000905057221 */ /* 0x000fe20000010000 */
[----:B------:R-:W-:Y:S01]  /*2ee0*/  FADD.FTZ R6, R6, R10 ;  /* 0x0000000a06067221 */ /* 0x000fe20000010000 */
[----:B------:R-:W-:Y:S01]  /*2ef0*/  FADD.FTZ R7, R7, R11 ;  /* 0x0000000b07077221 */ /* 0x000fe20000010000 */
[C---:B------:R-:W-:Y:S01]  /*2f00*/  FMUL.FTZ R9, R2.reuse, R4 ;  /* 0x0000000402097220 */ /* 0x040fe20000410000 */
[C---:B------:R-:W-:Y:S01]  /*2f10*/  FMUL.FTZ R8, R2.reuse, R5 ;  /* 0x0000000502087220 */ /* 0x040fe20000410000 */
[----:B------:R-:W-:-:S02]  /*2f20*/  FMUL.FTZ R17, R2, R6 ;  /* 0x0000000602117220 */ /* 0x000fc40000410000 */
[----:B---3--:R-:W-:Y:S01]  /*2f30*/  FMUL.FTZ R9, R12, R9 ;  /* 0x000000090c097220 */ /* 0x008fe20000410000 */
[----:B------:R0:W-:Y:S01]  /*2f40*/  STG.E.128 desc[UR14][R28.64], R4 ;  /* 0x000000041c007986 */ /* 0x0001e2000c101d0e */
[----:B------:R-:W-:Y:S02]  /*2f50*/  FMUL.FTZ R17, R14, R17 ;  /* 0x000000110e117220 */ /* 0x000fe40000410000 */
[----:B------:R-:W-:Y:S01]  /*2f60*/  FMUL.FTZ R0, R16, R9 ;  /* 0x0000000910007220 */ /* 0x000fe20000410000 */
[----:B------:R-:W-:Y:S01]  /*2f70*/  FMUL.FTZ R9, R13, R8 ;  /* 0x000000080d097220 */ /* 0x000fe20000410000 */
[----:B------:R-:W-:Y:S01]  /*2f80*/  FMUL.FTZ R8, R2, R7 ;  /* 0x0000000702087220 */ /* 0x000fe20000410000 */
[C---:B------:R-:W-:Y:S02]  /*2f90*/  FMUL.FTZ R17, R16.reuse, R17 ;  /* 0x0000001110117220 */ /* 0x040fe40000410000 */
[C---:B------:R-:W-:Y:S01]  /*2fa0*/  FMUL.FTZ R10, R16.reuse, R9 ;  /* 0x00000009100a7220 */ /* 0x040fe20000410000 */
[----:B------:R-:W-:Y:S01]  /*2fb0*/  FMUL.FTZ R15, R15, R8 ;  /* 0x000000080f0f7220 */ /* 0x000fe20000410000 */
[----:B------:R-:W-:Y:S03]  /*2fc0*/  F2I.S8.NTZ R0, R0 ;  /* 0x0000000000007305 */ /* 0x000fe60000202100 */
[----:B------:R-:W-:-:S05]  /*2fd0*/  FMUL.FTZ R15, R16, R15 ;  /* 0x0000000f100f7220 */ /* 0x000fca0000410000 */
[----:B------:R-:W1:Y:S08]  /*2fe0*/  F2I.S8.NTZ R9, R10 ;  /* 0x0000000a00097305 */ /* 0x000e700000202100 */
[----:B------:R-:W-:Y:S01]  /*2ff0*/  F2I.S8.NTZ R17, R17 ;  /* 0x0000001100117305 */ /* 0x000fe20000202100 */
[----:B-1----:R-:W-:-:S07]  /*3000*/  PRMT R0, R0, 0x3340, R9 ;  /* 0x0000334000007816 */ /* 0x002fce0000000009 */
[----:B------:R-:W1:Y:S02]  /*3010*/  F2I.S8.NTZ R8, R15 ;  /* 0x0000000f00087305 */ /* 0x000e640000202100 */
[----:B-1----:R-:W-:Y:S01]  /*3020*/  PRMT R11, R17, 0x3340, R8 ;  /* 0x00003340110b7816 */ /* 0x002fe20000000008 */
[----:B------:R-:W-:-:S03]  /*3030*/  IMAD.WIDE.U32 R8, R27, 0x4, R18 ;  /* 0x000000041b087825 */ /* 0x000fc600078e0012 */
[----:B------:R-:W-:Y:S01]  /*3040*/  PRMT R11, R0, 0x5410, R11 ;  /* 0x00005410000b7816 */ /* 0x000fe2000000000b */
[----:B------:R-:W-:-:S04]  /*3050*/  IMAD.IADD R27, R27, 0x1, R3 ;  /* 0x000000011b1b7824 */ /* 0x000fc800078e0203 */
[----:B------:R0:W-:Y:S01]  /*3060*/  STG.E desc[UR14][R8.64], R11 ;  /* 0x0000000b08007986 */ /* 0x0001e2000c10190e */
[----:B------:R-:W-:-:S13]  /*3070*/  ISETP.GE.U32.AND P0, PT, R27, UR6, PT ;  /* 0x000000061b007c0c */ /* 0x000fda000bf06070 */
[----:B0-----:R-:W-:Y:S05]  /*3080*/  @P0 EXIT ;  /* 0x000000000000094d */ /* 0x001fea0003800000 */
[----:B------:R-:W-:-:S04]  /*3090*/  IMAD.WIDE.U32 R6, R27, 0x10, R22 ;  /* 0x000000101b067825 */ /* 0x000fc800078e0016 */
        /* <DEDUP_REMOVED lines=10> */
[----:B------:R-:W-:-:S03]  /*3140*/  FMUL.FTZ R8, R2, R5 ;  /* 0x0000000502087220 */ /* 0x000fc60000410000 */
[----:B---3--:R-:W-:Y:S01]  /*3150*/  FMUL.FTZ R17, R12, R17 ;  /* 0x000000110c117220 */ /* 0x008fe20000410000 */
[----:B------:R-:W-:Y:S01]  /*3160*/  FMUL.FTZ R9, R13, R8 ;  /* 0x000000080d097220 */ /* 0x000fe20000410000 */
[----:B------:R-:W-:Y:S01]  /*3170*/  FMUL.FTZ R8, R2, R7 ;  /* 0x0000000702087220 */ /* 0x000fe20000410000 */
[----:B------:R3:W-:Y:S01]  /*3180*/  STG.E.128 desc[UR14][R28.64], R4 ;  /* 0x000000041c007986 */ /* 0x0007e2000c101d0e */
[----:B------:R-:W-:Y:S01]  /*3190*/  FMUL.FTZ R0, R16, R17 ;  /* 0x0000001110007220 */ /* 0x000fe20000410000 */
[----:B------:R-:W-:Y:S01]  /*31a0*/  FMUL.FTZ R17, R2, R6 ;  /* 0x0000000602117220 */ /* 0x000fe20000410000 */
[----:B------:R-:W-:Y:S01]  /*31b0*/  FMUL.FTZ R15, R15, R8 ;  /* 0x000000080f0f7220 */ /* 0x000fe20000410000 */
[----:B------:R-:W-:Y:S02]  /*31c0*/  FMUL.FTZ R10, R16, R9 ;  /* 0x00000009100a7220 */ /* 0x000fe40000410000 */
[----:B------:R-:W-:Y:S01]  /*31d0*/  FMUL.FTZ R17, R14, R17 ;  /* 0x000000110e117220 */ /* 0x000fe20000410000 */
[C---:B------:R-:W-:Y:S01]  /*31e0*/  FMUL.FTZ R15, R16.reuse, R15 ;  /* 0x0000000f100f7220 */ /* 0x040fe20000410000 */
[----:B------:R-:W-:Y:S02]  /*31f0*/  F2I.S8.NTZ R0, R0 ;  /* 0x0000000000007305 */ /* 0x000fe40000202100 */
[----:B------:R-:W-:-:S06]  /*3200*/  FMUL.FTZ R17, R16, R17 ;  /* 0x0000001110117220 */ /* 0x000fcc0000410000 */
[----:B------:R-:W0:Y:S08]  /*3210*/  F2I.S8.NTZ R9, R10 ;  /* 0x0000000a00097305 */ /* 0x000e300000202100 */
[----:B------:R-:W-:Y:S01]  /*3220*/  F2I.S8.NTZ R17, R17 ;  /* 0x0000001100117305 */ /* 0x000fe20000202100 */
[----:B0-----:R-:W-:-:S07]  /*3230*/  PRMT R0, R0, 0x3340, R9 ;  /* 0x0000334000007816 */ /* 0x001fce0000000009 */
[----:B------:R-:W0:Y:S02]  /*3240*/  F2I.S8.NTZ R8, R15 ;  /* 0x0000000f00087305 */ /* 0x000e240000202100 */
[----:B0-----:R-:W-:Y:S01]  /*3250*/  PRMT R11, R17, 0x3340, R8 ;  /* 0x00003340110b7816 */ /* 0x001fe20000000008 */
[----:B------:R-:W-:-:S03]  /*3260*/  IMAD.WIDE.U32 R8, R27, 0x4, R18 ;  /* 0x000000041b087825 */ /* 0x000fc600078e0012 */
[----:B------:R-:W-:Y:S01]  /*3270*/  PRMT R11, R0, 0x5410, R11 ;  /* 0x00005410000b7816 */ /* 0x000fe2000000000b */
[----:B------:R-:W-:-:S04]  /*3280*/  IMAD.IADD R0, R27, 0x1, R3 ;  /* 0x000000011b007824 */ /* 0x000fc800078e0203 */
[----:B------:R3:W-:Y:S01]  /*3290*/  STG.E desc[UR14][R8.64], R11 ;  /* 0x0000000b08007986 */ /* 0x0007e2000c10190e */
[----:B------:R-:W-:-:S13]  /*32a0*/  ISETP.GE.U32.AND P0, PT, R0, UR6, PT ;  /* 0x0000000600007c0c */ /* 0x000fda000bf06070 */
[----:B---3--:R-:W-:Y:S05]  /*32b0*/  @!P0 BRA `(.L_x_509) ;  /* 0xfffffff400cc8947 */ /* 0x008fea000383ffff */
[----:B------:R-:W-:Y:S05]  /*32c0*/  EXIT ;  /* 0x000000000000794d */ /* 0x000fea0003800000 */
.L_x_494:
        /* <DEDUP_REMOVED lines=19> */
.L_x_512:
[C---:B------:R-:W-:Y:S02]  /*3400*/  IADD3 R2, P1, PT, R0.reuse, UR16, RZ ;  /* 0x0000001000027c10 */ /* 0x040fe4000ff3e0ff */
[----:B------:R-:W-:-:S03]  /*3410*/  IADD3 R5, P0, PT, R0, UR4, RZ ;  /* 0x0000000400057c10 */ /* 0x000fc6000ff1e0ff */
[----:B------:R-:W-:Y:S01]  /*3420*/  IMAD.X R7, RZ, RZ, UR7, P1 ;  /* 0x00000007ff077e24 */ /* 0x000fe200088e06ff */
[C---:B------:R-:W-:Y:S01]  /*3430*/  LEA R6, P1, R2.reuse, UR18, 0x2 ;  /* 0x0000001202067c11 */ /* 0x040fe2000f8210ff */
[----:B------:R-:W-:Y:S01]  /*3440*/  IMAD.X R10, RZ, RZ, UR6, P0 ;  /* 0x00000006ff0a7e24 */ /* 0x000fe200080e06ff */
[C---:B------:R-:W-:Y:S02]  /*3450*/  LEA R4, P0, R5.reuse, UR10, 0x2 ;  /* 0x0000000a05047c11 */ /* 0x040fe4000f8010ff */
[----:B------:R-:W-:Y:S02]  /*3460*/  LEA.HI.X R7, R2, UR19, R7, 0x2, P1 ;  /* 0x0000001302077c11 */ /* 0x000fe400088f1407 */
[----:B------:R-:W-:-:S04]  /*3470*/  LEA.HI.X R5, R5, UR11, R10, 0x2, P0 ;  /* 0x0000000b05057c11 */ /* 0x000fc800080f140a */
[----:B------:R-:W2:Y:S04]  /*3480*/  LDG.E R7, desc[UR14][R6.64] ;  /* 0x0000000e06077981 */ /* 0x000ea8000c1e1900 */
[----:B------:R-:W2:Y:S01]  /*3490*/  LDG.E.CONSTANT R4, desc[UR14][R4.64] ;  /* 0x0000000e04047981 */ /* 0x000ea2000c1e9900 */
[----:B0-----:R-:W-:-:S05]  /*34a0*/  IMAD.IADD R0, R11, 0x1, R0 ;  /* 0x000000010b007824 */ /* 0x001fca00078e0200 */
[----:B------:R-:W-:Y:S01]  /*34b0*/  ISETP.GE.U32.AND P0, PT, R0, UR9, PT ;  /* 0x0000000900007c0c */ /* 0x000fe2000bf06070 */
[----:B--2---:R-:W-:-:S04]  /*34c0*/  FADD.FTZ R9, R4, R7 ;  /* 0x0000000704097221 */ /* 0x004fc80000010000 */
[----:B------:R-:W-:-:S08]  /*34d0*/  FFMA.FTZ R8, R9, R9, R8 ;  /* 0x0000000909087223 */ /* 0x000fd00000010008 */
[----:B------:R-:W-:Y:S05]  /*34e0*/  @!P0 BRA `(.L_x_512) ;  /* 0xfffffffc00c48947 */ /* 0x000fea000383ffff */
.L_x_511:
[----:B------:R-:W-:Y:S05]  /*34f0*/  BSYNC.RECONVERGENT B0 ;  /* 0x0000000000007941 */ /* 0x000fea0003800200 */
.L_x_510:
        /* <DEDUP_REMOVED lines=73> */
.L_x_514:
        /* <DEDUP_REMOVED lines=105> */
.L_x_516:
[----:B------:R-:W-:Y:S01]  /*4020*/  I2FP.F32.S32 R4, UR9 ;  /* 0x0000000900047c45 */ /* 0x000fe20008201400 */
[----:B------:R-:W0:Y:S01]  /*4030*/  LDCU UR8, c[0x0][0x3a8] ;  /* 0x00007500ff0877ac */ /* 0x000e220008000800 */
[----:B------:R-:W-:-:S04]  /*4040*/  PLOP3.LUT P0, PT, PT, PT, PT, 0x80, 0x8 ;  /* 0x000000000008781c */ /* 0x000fc80003f0f070 */
[----:B------:R-:W0:Y:S02]  /*4050*/  MUFU.RCP R4, R4 ;  /* 0x0000000400047308 */ /* 0x000e240000001000 */
[----:B0-----:R-:W-:-:S06]  /*4060*/  FFMA.FTZ R21, R4, R21, UR8 ;  /* 0x0000000804157e23 */ /* 0x001fcc0008010015 */
[----:B------:R-:W0:Y:S02]  /*4070*/  MUFU.RSQ R21, R21 ;  /* 0x0000001500157308 */ /* 0x000e240000001400 */
[----:B0-----:R2:W-:Y:S02]  /*4080*/  STS [R20+0x29c], R21 ;  /* 0x00029c1514007388 */ /* 0x0015e40000000800 */
.L_x_515:
[----:B------:R-:W-:Y:S05]  /*4090*/  BSYNC.RECONVERGENT B0 ;  /* 0x0000000000007941 */ /* 0x000fea0003800200 */
.L_x_513:
        /* <DEDUP_REMOVED lines=15> */
.L_x_519:
[C---:B------:R-:W-:Y:S02]  /*4190*/  IADD3 R11, P4, PT, R17.reuse, UR16, RZ ;  /* 0x00000010110b7c10 */ /* 0x040fe4000ff9e0ff */
[----:B------:R-:W-:-:S03]  /*41a0*/  IADD3 R13, P3, PT, R17, UR4, RZ ;  /* 0x00000004110d7c10 */ /* 0x000fc6000ff7e0ff */
[----:B------:R-:W-:Y:S01]  /*41b0*/  IMAD.X R14, RZ, RZ, UR7, P4 ;  /* 0x00000007ff0e7e24 */ /* 0x000fe2000a0e06ff */
[----:B------:R-:W-:Y:S01]  /*41c0*/  LEA R10, P4, R11, UR18, 0x2 ;  /* 0x000000120b0a7c11 */ /* 0x000fe2000f8810ff */
[----:B------:R-:W-:Y:S01]  /*41d0*/  IMAD.X R18, RZ, RZ, UR6, P3 ;  /* 0x00000006ff127e24 */ /* 0x000fe200098e06ff */
[----:B------:R-:W-:Y:S02]  /*41e0*/  LEA R12, P3, R13, UR10, 0x2 ;  /* 0x0000000a0d0c7c11 */ /* 0x000fe4000f8610ff */
[----:B------:R-:W-:Y:S02]  /*41f0*/  LEA.HI.X R11, R11, UR19, R14, 0x2, P4 ;  /* 0x000000130b0b7c11 */ /* 0x000fe4000a0f140e */
[----:B------:R-:W-:Y:S01]  /*4200*/  LEA.HI.X R13, R13, UR11, R18, 0x2, P3 ;  /* 0x0000000b0d0d7c11 */ /* 0x000fe200098f1412 */
[----:B-1----:R-:W-:-:S03]  /*4210*/  IMAD.WIDE.U32 R14, R17, 0x4, R6 ;  /* 0x00000004110e7825 */ /* 0x002fc600078e0006 */
[----:B------:R-:W3:Y:S04]  /*4220*/  LDG.E R11, desc[UR14][R10.64] ;  /* 0x0000000e0a0b7981 */ /* 0x000ee8000c1e1900 */
[----:B------:R-:W3:Y:S04]  /*4230*/  LDG.E.CONSTANT R12, desc[UR14][R12.64] ;  /* 0x0000000e0c0c7981 */ /* 0x000ee8000c1e9900 */
[----:B------:R-:W5:Y:S01]  /*4240*/  LDG.E.CONSTANT R15, desc[UR14][R14.64] ;  /* 0x0000000e0e0f7981 */ /* 0x000f62000c1e9900 */
[----:B------:R-:W-:-:S05]  /*4250*/  IMAD.IADD R17, R0, 0x1, R17 ;  /* 0x0000000100117824 */ /* 0x000fca00078e0211 */
[----:B------:R-:W-:Y:S01]  /*4260*/  ISETP.GE.U32.AND P3, PT, R17, UR9, PT ;  /* 0x0000000911007c0c */ /* 0x000fe2000bf66070 */
[----:B---3--:R-:W-:-:S04]  /*4270*/  FADD.FTZ R18, R12, R11 ;  /* 0x0000000b0c127221 */ /* 0x008fc80000010000 */
[----:B----4-:R-:W-:-:S04]  /*4280*/  FMUL.FTZ R18, R5, R18 ;  /* 0x0000001205127220 */ /* 0x010fc80000410000 */
[----:B-----5:R-:W-:-:S05]  /*4290*/  FMUL.FTZ R19, R18, R15 ;  /* 0x0000000f12137220 */ /* 0x020fca0000410000 */
[----:B------:R-:W-:Y:S01]  /*42a0*/  FMNMX.FTZ R16, |R19|, R16, !PT ;  /* 0x0000001013107209 */ /* 0x000fe20007810200 */
[----:B------:R-:W-:Y:S06]  /*42b0*/  @!P3 BRA `(.L_x_519) ;  /* 0xfffffffc00b4b947 */ /* 0x000fec000383ffff */
.L_x_518:
[----:B------:R-:W-:Y:S05]  /*42c0*/  BSYNC.RECONVERGENT B0 ;  /* 0x0000000000007941 */ /* 0x000fea0003800200 */
.L_x_517:
        /* <DEDUP_REMOVED lines=105> */
.L_x_521:
        /* <DEDUP_REMOVED lines=141> */
.L_x_523:
        /* <DEDUP_REMOVED lines=15> */
.L_x_522:
[----:B------:R-:W-:Y:S05]  /*5320*/  BSYNC.RECONVERGENT B0 ;  /* 0x0000000000007941 */ /* 0x000fea0003800200 */
.L_x_520:
[----:B------:R-:W-:Y:S01]  /*5330*/  BAR.SYNC.DEFER_BLOCKING 0x0 ;  /* 0x0000000000007b1d */ /* 0x000fe20000010000 */
[----:B------:R-:W-:-:S13]  /*5340*/  ISETP.GE.U32.AND P0, PT, R3, UR9, PT ;  /* 0x0000000903007c0c */ /* 0x000fda000bf06070 */
[----:B------:R-:W-:Y:S05]  /*5350*/  @P0 EXIT ;  /* 0x000000000000094d */ /* 0x000fea0003800000 */
[----:B01----:R-:W0:Y:S01]  /*5360*/  LDS R4, [R4+0x14c] ;  /* 0x00014c0004047984 */ /* 0x003e220000000800 */
[----:B---3--:R-:W1:Y:S01]  /*5370*/  LDC.64 R6, c[0x0][0x398] ;  /* 0x0000e600ff067b82 */ /* 0x008e620000000a00 */
[----:B------:R-:W-:Y:S01]  /*5380*/  BSSY.RECONVERGENT B0, `(.L_x_524) ;  /* 0x000001d000007945 */ /* 0x000fe20003800200 */
[----:B------:R-:W3:Y:S01]  /*5390*/  LDCU.64 UR10, c[0x0][0x390] ;  /* 0x00007200ff0a77ac */ /* 0x000ee20008000a00 */
[----:B------:R-:W0:Y:S01]  /*53a0*/  LDCU.64 UR12, c[0x0][0x3b8] ;  /* 0x00007700ff0c77ac */ /* 0x000e220008000a00 */
[----:B------:R-:W0:Y:S02]  /*53b0*/  LDCU.64 UR18, c[0x0][0x380] ;  /* 0x00007000ff1277ac */ /* 0x000e240008000a00 */
[----:B0--3--:R0:W0:Y:S02]  /*53c0*/  MUFU.RCP R2, R4 ;  /* 0x0000000400027308 */ /* 0x0090240000001000 */
.L_x_525:
[C---:B0--3--:R-:W-:Y:S02]  /*53d0*/  IADD3 R4, P0, PT, R3.reuse, UR4, RZ ;  /* 0x0000000403047c10 */ /* 0x049fe4000ff1e0ff */
[----:B------:R-:W-:-:S03]  /*53e0*/  IADD3 R18, P1, PT, R3, UR16, RZ ;  /* 0x0000001003127c10 */ /* 0x000fc6000ff3e0ff */
[----:B------:R-:W-:Y:S01]  /*53f0*/  IMAD.X R9, RZ, RZ, UR6, P0 ;  /* 0x00000006ff097e24 */ /* 0x000fe200080e06ff */
[----:B------:R-:W-:Y:S01]  /*5400*/  LEA R12, P0, R4, UR10, 0x2 ;  /* 0x0000000a040c7c11 */ /* 0x000fe2000f8010ff */
[----:B------:R-:W-:Y:S01]  /*5410*/  IMAD.X R19, RZ, RZ, UR7, P1 ;  /* 0x00000007ff137e24 */ /* 0x000fe200088e06ff */
[----:B------:R-:W-:Y:S02]  /*5420*/  LEA R8, P1, R18, UR12, 0x2 ;  /* 0x0000000c12087c11 */ /* 0x000fe4000f8210ff */
[----:B------:R-:W-:Y:S02]  /*5430*/  LEA.HI.X R13, R4, UR11, R9, 0x2, P0 ;  /* 0x0000000b040d7c11 */ /* 0x000fe400080f1409 */
[----:B------:R-:W-:Y:S01]  /*5440*/  LEA.HI.X R9, R18, UR13, R19, 0x2, P1 ;  /* 0x0000000d12097c11 */ /* 0x000fe200088f1413 */
[----:B-1----:R-:W-:Y:S02]  /*5450*/  IMAD.WIDE.U32 R10, R3, 0x4, R6 ;  /* 0x00000004030a7825 */ /* 0x002fe400078e0006 */
[----:B------:R-:W3:Y:S04]  /*5460*/  LDG.E.CONSTANT R12, desc[UR14][R12.64] ;  /* 0x0000000e0c0c7981 */ /* 0x000ee8000c1e9900 */
[----:B------:R-:W3:Y:S04]  /*5470*/  LDG.E R15, desc[UR14][R8.64] ;  /* 0x0000000e080f7981 */ /* 0x000ee8000c1e1900 */
[----:B------:R-:W5:Y:S01]  /*5480*/  LDG.E.CONSTANT R11, desc[UR14][R10.64] ;  /* 0x0000000e0a0b7981 */ /* 0x000f62000c1e9900 */
[----:B------:R-:W-:-:S02]  /*5490*/  IMAD.IADD R3, R0, 0x1, R3 ;  /* 0x0000000100037824 */ /* 0x000fc400078e0203 */
[----:B---3--:R-:W-:-:S04]  /*54a0*/  FADD.FTZ R4, R12, R15 ;  /* 0x0000000f0c047221 */ /* 0x008fc80000010000 */
[----:B----4-:R-:W-:Y:S01]  /*54b0*/  FMUL.FTZ R14, R5, R4 ;  /* 0x00000004050e7220 */ /* 0x010fe20000410000 */
[----:B------:R3:W-:Y:S03]  /*54c0*/  STG.E desc[UR14][R8.64], R4 ;  /* 0x0000000408007986 */ /* 0x0007e6000c10190e */
[----:B-----5:R-:W-:Y:S01]  /*54d0*/  FMUL.FTZ R15, R14, R11 ;  /* 0x0000000b0e0f7220 */ /* 0x020fe20000410000 */
[----:B------:R-:W-:-:S03]  /*54e0*/  IADD3 R14, P0, PT, R18, UR18, RZ ;  /* 0x00000012120e7c10 */ /* 0x000fc6000ff1e0ff */
[----:B------:R-:W-:Y:S01]  /*54f0*/  FMUL.FTZ R16, R2, R15 ;  /* 0x0000000f02107220 */ /* 0x000fe20000410000 */
[----:B------:R-:W-:Y:S02]  /*5500*/  IADD3.X R15, PT, PT, R19, UR19, RZ, P0, !PT ;  /* 0x00000013130f7c10 */ /* 0x000fe400087fe4ff */
[----:B------:R-:W-:Y:S01]  /*5510*/  ISETP.GE.U32.AND P0, PT, R3, UR9, PT ;  /* 0x0000000903007c0c */ /* 0x000fe2000bf06070 */
[----:B------:R-:W0:Y:S02]  /*5520*/  F2I.S8.NTZ R17, R16 ;  /* 0x0000001000117305 */ /* 0x000e240000202100 */
[----:B0-----:R3:W-:Y:S10]  /*5530*/  STG.E.U8 desc[UR14][R14.64], R17 ;  /* 0x000000110e007986 */ /* 0x0017f4000c10110e */
[----:B------:R-:W-:Y:S05]  /*5540*/  @!P0 BRA `(.L_x_525) ;  /* 0xfffffffc00a08947 */ /* 0x000fea000383ffff */
[----:B------:R-:W-:Y:S05]  /*5550*/  BSYNC.RECONVERGENT B0 ;  /* 0x0000000000007941 */ /* 0x000fea0003800200 */
.L_x_524:
[----:B------:R-:W-:Y:S05]  /*5560*/  EXIT ;  /* 0x000000000000794d */ /* 0x000fea0003800000 */
.L_x_526:
        /* <DEDUP_REMOVED lines=9> */
.L_x_2981:


//--------------------- .text._ZN4vllm39rms_norm_dynamic_per_token_quant_kernelIfN3c1013Float8_e4m3fnELb1EEEvPT0_PfPKT_S8_PKffiiPS6_ --------------------------
	.section	.text._ZN4vllm39rms_norm_dynamic_per_token_quant_kernelIfN3c1013Float8_e4m3fnELb1EEEvPT0_PfPKT_S8_PKffiiPS6_,"ax",@progbits
	.align	128
        .global         _ZN4vllm39rms_norm_dynamic_per_token_quant_kernelIfN3c1013Float8_e4m3fnELb1EEEvPT0_PfPKT_S8_PKffiiPS6_
        .type           _ZN4vllm39rms_norm_dynamic_per_token_quant_kernelIfN3c1013Float8_e4m3fnELb1EEEvPT0_PfPKT_S8_PKffiiPS6_,@function
        .size           _ZN4vllm39rms_norm_dynamic_per_token_quant_kernelIfN3c1013Float8_e4m3fnELb1EEEvPT0_PfPKT_S8_PKffiiPS6_,(.L_x_2982 - _ZN4vllm39rms_norm_dynamic_per_token_quant_kernelIfN3c1013Float8_e4m3fnELb1EEEvPT0_PfPKT_S8_PKffiiPS6_)
        .other          _ZN4vllm39rms_norm_dynamic_per_token_quant_kernelIfN3c1013Float8_e4m3fnELb1EEEvPT0_PfPKT_S8_PKffiiPS6_,@"STO_CUDA_ENTRY STV_DEFAULT"
_ZN4vllm39rms_norm_dynamic_per_token_quant_kernelIfN3c1013Float8_e4m3fnELb1EEEvPT0_PfPKT_S8_PKffiiPS6_:
.text._ZN4vllm39rms_norm_dynamic_per_token_quant_kernelIfN3c1013Float8_e4m3fnELb1EEEvPT0_PfPKT_S8_PKffiiPS6_:
        /* <DEDUP_REMOVED lines=34> */
.L_x_530:
        /* <DEDUP_REMOVED lines=60> */
.L_x_529:
[----:B------:R-:W-:Y:S05]  /*05e0*/  BSYNC.RECONVERGENT B0 ;  /* 0x0000000000007941 */ /* 0x000fea0003800200 */
.L_x_528:
        /* <DEDUP_REMOVED lines=72> */
.L_x_532:
        /* <DEDUP_REMOVED lines=104> */
.L_x_534:
[----:B------:R-:W0:Y:S01]  /*10f0*/  LDCU.64 UR4, c[0x0][0x3a8] ;  /* 0x00007500ff0477ac */ /* 0x000e220008000a00 */
[----:B------:R-:W-:Y:S02]  /*1100*/  PLOP3.LUT P0, PT, PT, PT, PT, 0x80, 0x8 ;  /* 0x000000000008781c */ /* 0x000fe40003f0f070 */
[----:B0-----:R-:W-:-:S04]  /*1110*/  I2FP.F32.S32 R4, UR5 ;  /* 0x0000000500047c45 */ /* 0x001fc80008201400 */
[----:B------:R-:W0:Y:S02]  /*1120*/  MUFU.RCP R5, R4 ;  /* 0x0000000400057308 */ /* 0x000e240000001000 */
[----:B0-----:R-:W-:-:S06]  /*1130*/  FFMA.FTZ R24, R5, R24, UR4 ;  /* 0x0000000405187e23 */ /* 0x001fcc0008010018 */
[----:B------:R-:W0:Y:S02]  /*1140*/  MUFU.RSQ R24, R24 ;  /* 0x0000001800187308 */ /* 0x000e240000001400 */
[----:B0-----:R0:W-:Y:S02]  /*1150*/  STS [R3+0x1f4], R24 ;  /* 0x0001f41803007388 */ /* 0x0011e40000000800 */
.L_x_533:
[----:B------:R-:W-:Y:S05]  /*1160*/  BSYNC.RECONVERGENT B0 ;  /* 0x0000000000007941 */ /* 0x000fea0003800200 */
.L_x_531:
        /* <DEDUP_REMOVED lines=12> */
.L_x_537:
[----:B------:R-:W-:-:S04]  /*1230*/  IMAD.WIDE.U32 R4, R17, 0x10, R22 ;  /* 0x0000001011047825 */ /* 0x000fc800078e0016 */
[C---:B------:R-:W-:Y:S02]  /*1240*/  IMAD.WIDE.U32 R8, R17.reuse, 0x10, R20 ;  /* 0x0000001011087825 */ /* 0x040fe400078e0014 */
[----:B------:R-:W2:Y:S02]  /*1250*/  LDG.E.128.CONSTANT R4, desc[UR14][R4.64] ;  /* 0x0000000e04047981 */ /* 0x000ea4000c1e9d00 */
[----:B-1----:R-:W-:Y:S02]  /*1260*/  IMAD.WIDE.U32 R12, R17, 0x10, R18 ;  /* 0x00000010110c7825 */ /* 0x002fe400078e0012 */
[----:B------:R-:W2:Y:S04]  /*1270*/  LDG.E.128 R8, desc[UR14][R8.64] ;  /* 0x0000000e08087981 */ /* 0x000ea8000c1e1d00 */
[----:B------:R-:W3:Y:S01]  /*1280*/  LDG.E.128.CONSTANT R12, desc[UR14][R12.64] ;  /* 0x0000000e0c0c7981 */ /* 0x000ee2000c1e9d00 */
[----:B------:R-:W-:-:S05]  /*1290*/  IMAD.IADD R17, R2, 0x1, R17 ;  /* 0x0000000102117824 */ /* 0x000fca00078e0211 */
[----:B------:R-:W-:Y:S01]  /*12a0*/  ISETP.GE.U32.AND P1, PT, R17, UR6, PT ;  /* 0x0000000611007c0c */ /* 0x000fe2000bf26070 */
[----:B--2---:R-:W-:Y:S01]  /*12b0*/  FADD.FTZ R24, R4, R8 ;  /* 0x0000000804187221 */ /* 0x004fe20000010000 */
[----:B------:R-:W-:Y:S01]  /*12c0*/  FADD.FTZ R26, R5, R9 ;  /* 0x00000009051a7221 */ /* 0x000fe20000010000 */
[----:B------:R-:W-:Y:S01]  /*12d0*/  FADD.FTZ R6, R6, R10 ;  /* 0x0000000a06067221 */ /* 0x000fe20000010000 */
[----:B------:R-:W-:Y:S01]  /*12e0*/  FADD.FTZ R10, R7, R11 ;  /* 0x0000000b070a7221 */ /* 0x000fe20000010000 */
[C---:B0-----:R-:W-:Y:S01]  /*12f0*/  FMUL.FTZ R25, R3.reuse, R24 ;  /* 0x0000001803197220 */ /* 0x041fe20000410000 */
        /* <DEDUP_REMOVED lines=12> */
[----:B------:R-:W2:Y:S02]  /*13c0*/  LDG.E.128.CONSTANT R4, desc[UR14][R4.64] ;  /* 0x0000000e04047981 */ /* 0x000ea4000c1e9d00 */
[C---:B------:R-:W-:Y:S02]  /*13d0*/  IMAD.WIDE.U32 R12, R17.reuse, 0x10, R18 ;  /* 0x00000010110c7825 */ /* 0x040fe400078e0012 */
        /* <DEDUP_REMOVED lines=8> */
[C---:B------:R-:W-:Y:S01]  /*1460*/  FMUL.FTZ R25, R3.reuse, R24 ;  /* 0x0000001803197220 */ /* 0x040fe20000410000 */
        /* <DEDUP_REMOVED lines=56> */
.L_x_536:
[----:B------:R-:W-:Y:S05]  /*17f0*/  BSYNC.RECONVERGENT B0 ;  /* 0x0000000000007941 */ /* 0x000fea0003800200 */
.L_x_535:
        /* <DEDUP_REMOVED lines=111> */
.L_x_539:
        /* <DEDUP_REMOVED lines=147> */
.L_x_541:
        /* <DEDUP_REMOVED lines=15> */
.L_x_540:
[----:B------:R-:W-:Y:S05]  /*2910*/  BSYNC.RECONVERGENT B0 ;  /* 0x0000000000007941 */ /* 0x000fea0003800200 */
.L_x_538:
        /* <DEDUP_REMOVED lines=9> */
[----:B------:R-:W-:Y:S01]  /*29b0*/  IMAD.U32 R19, RZ, RZ, UR5 ;  /* 0x00000005ff137e24 */ /* 0x000fe2000f8e00ff */
[----:B------:R-:W-:Y:S08]  /*29c0*/  @P0 EXIT ;  /* 0x000000000000094d */ /* 0x000ff00003800000 */
[----:B-1-3--:R-:W1:Y:S02]  /*29d0*/  LDS R17, [UR8+0xa4] ;  /* 0x0000a408ff117984 */ /* 0x00ae640008000800 */
[----:B-1----:R1:W3:Y:S02]  /*29e0*/  MUFU.RCP R16, R17 ;  /* 0x0000001100107308 */ /* 0x0022e40000001000 */
.L_x_574:
[----:B----4-:R-:W4:Y:S01]  /*29f0*/  LDC.64 R24, c[0x0][0x398] ;  /* 0x0000e600ff187b82 */ /* 0x010f220000000a00 */
[----:B--2---:R-:W-:-:S04]  /*2a00*/  IMAD.WIDE.U32 R6, R0, 0x10, R22 ;  /* 0x0000001000067825 */ /* 0x004fc800078e0016 */
[C---:B------:R-:W-:Y:S02]  /*2a10*/  IMAD.WIDE.U32 R28, R0.reuse, 0x10, R20 ;  /* 0x00000010001c7825 */ /* 0x040fe400078e0014 */
[----:B------:R-:W2:Y:S04]  /*2a20*/  LDG.E.128.CONSTANT R4, desc[UR14][R6.64] ;  /* 0x0000000e06047981 */ /* 0x000ea8000c1e9d00 */
[----:B------:R-:W2:Y:S01]  /*2a30*/  LDG.E.128 R8, desc[UR14][R28.64] ;  /* 0x0000000e1c087981 */ /* 0x000ea2000c1e1d00 */
[----:B----4-:R-:W-:-:S06]  /*2a40*/  IMAD.WIDE.U32 R12, R0, 0x10, R24 ;  /* 0x00000010000c7825 */ /* 0x010fcc00078e0018 */
[----:B------:R-:W4:Y:S01]  /*2a50*/  LDG.E.128.CONSTANT R12, desc[UR14][R12.64] ;  /* 0x0000000e0c0c7981 */ /* 0x000f22000c1e9d00 */
[----:B------:R-:W-:Y:S01]  /*2a60*/  BSSY.RECONVERGENT B0, `(.L_x_542) ;  /* 0x000001e000007945 */ /* 0x000fe20003800200 */
[----:B--2---:R-:W-:Y:S01]  /*2a70*/  FADD.FTZ R4, R4, R8 ;  /* 0x0000000804047221 */ /* 0x004fe20000010000 */
[----:B------:R-:W-:Y:S01]  /*2a80*/  FADD.FTZ R5, R5, R9 ;  /* 0x0000000905057221 */ /* 0x000fe20000010000 */
[----:B------:R-:W-:Y:S01]  /*2a90*/  FADD.FTZ R6, R6, R10 ;  /* 0x0000000a06067221 */ /* 0x000fe20000010000 */
[----:B------:R-:W-:Y:S01]  /*2aa0*/  FADD.FTZ R7, R7, R11 ;  /* 0x0000000b07077221 */ /* 0x000fe20000010000 */
[C---:B0-----:R-:W-:Y:S01]  /*2ab0*/  FMUL.FTZ R9, R3.reuse, R4 ;  /* 0x0000000403097220 */ /* 0x041fe20000410000 */
[C---:B------:R-:W-:Y:S01]  /*2ac0*/  FMUL.FTZ R26, R3.reuse, R5 ;  /* 0x00000005031a7220 */ /* 0x040fe20000410000 */
[C---:B------:R-:W-:Y:S02]  /*2ad0*/  FMUL.FTZ R11, R3.reuse, R6 ;  /* 0x00000006030b7220 */ /* 0x040fe40000410000 */
[----:B----4-:R-:W-:Y:S01]  /*2ae0*/  FMUL.FTZ R9, R12, R9 ;  /* 0x000000090c097220 */ /* 0x010fe20000410000 */
[----:B------:R-:W-:Y:S01]  /*2af0*/  FMUL.FTZ R12, R3, R7 ;  /* 0x00000007030c7220 */ /* 0x000fe20000410000 */
[----:B------:R-:W-:-:S02]  /*2b00*/  FMUL.FTZ R11, R14, R11 ;  /* 0x0000000b0e0b7220 */ /* 0x000fc40000410000 */
[----:B---3--:R-:W-:Y:S01]  /*2b10*/  FMUL.FTZ R9, R9, R16 ;  /* 0x0000001009097220 */ /* 0x008fe20000410000 */
[----:B------:R-:W-:Y:S01]  /*2b20*/  FMUL.FTZ R15, R15, R12 ;  /* 0x0000000c0f0f7220 */ /* 0x000fe20000410000 */
[----:B------:R-:W0:Y:S01]  /*2b30*/  MUFU.RCP R16, R17 ;  /* 0x0000001100107308 */ /* 0x000e220000001000 */
[----:B------:R-:W-:Y:S02]  /*2b40*/  IMAD.MOV.U32 R12, RZ, RZ, 0x7f ;  /* 0x0000007fff0c7424 */ /* 0x000fe400078e00ff */
[----:B------:R-:W-:Y:S01]  /*2b50*/  FMNMX.FTZ R8, R9, 448, PT ;  /* 0x43e0000009087809 */ /* 0x000fe20003810000 */
[----:B------:R-:W-:-:S03]  /*2b60*/  FMUL.FTZ R9, R13, R26 ;  /* 0x0000001a0d097220 */ /* 0x000fc60000410000 */
[----:B------:R-:W-:Y:S01]  /*2b70*/  FMNMX.FTZ R8, R8, -448, !PT ;  /* 0xc3e0000008087809 */ /* 0x000fe20007810000 */
[----:B0-----:R-:W-:-:S03]  /*2b80*/  FMUL.FTZ R10, R9, R16 ;  /* 0x00000010090a7220 */ /* 0x001fc60000410000 */
[----:B------:R-:W-:-:S04]  /*2b90*/  LOP3.LUT R9, R8, 0x7fffffff, RZ, 0xc0, !PT ;  /* 0x7fffffff08097812 */ /* 0x000fc800078ec0ff */
[----:B------:R-:W-:Y:S02]  /*2ba0*/  ISETP.GT.U32.AND P0, PT, R9, 0x43efffff, PT ;  /* 0x43efffff0900780c */ /* 0x000fe40003f04070 */
[----:B------:R-:W-:-:S04]  /*2bb0*/  FMNMX.FTZ R10, R10, 448, PT ;  /* 0x43e000000a0a7809 */ /* 0x000fc80003810000 */
[----:B------:R-:W-:-:S07]  /*2bc0*/  FMNMX.FTZ R10, R10, -448, !PT ;  /* 0xc3e000000a0a7809 */ /* 0x000fce0007810000 */
[----:B------:R-:W-:Y:S05]  /*2bd0*/  @P0 BRA `(.L_x_543) ;  /* 0x0000000000180947 */ /* 0x000fea0003800000 */
[----:B------:R-:W-:-:S13]  /*2be0*/  ISETP.GT.U32.AND P0, PT, R9, 0x3c7fffff, PT ;  /* 0x3c7fffff0900780c */ /* 0x000fda0003f04070 */
[----:B------:R-:W-:-:S04]  /*2bf0*/  @P0 SHF.R.U32.HI R12, RZ, 0x14, R8 ;  /* 0x00000014ff0c0819 */ /* 0x000fc80000011608 */
[----:B------:R-:W-:Y:S01]  /*2c00*/  @P0 LOP3.LUT R13, R12, 0x1, RZ, 0xc0, !PT ;  /* 0x000000010c0d0812 */ /* 0x000fe200078ec0ff */
[----:B------:R-:W-:-:S03]  /*2c10*/  @!P0 FADD.FTZ R12, R9, 16384 ;  /* 0x46800000090c8421 */ /* 0x000fc60000010000 */
[----:B------:R-:W-:-:S04]  /*2c20*/  @P0 IADD3 R13, PT, PT, R8, 0x407ffff, R13 ;  /* 0x0407ffff080d0810 */ /* 0x000fc80007ffe00d */
[----:B------:R-:W-:-:S07]  /*2c30*/  @P0 SHF.R.U32.HI R12, RZ, 0x14, R13 ;  /* 0x00000014ff0c0819 */ /* 0x000fce000001160d */
.L_x_543:
[----:B------:R-:W-:Y:S05]  /*2c40*/  BSYNC.RECONVERGENT B0 ;  /* 0x0000000000007941 */ /* 0x000fea0003800200 */
.L_x_542:
        /* <DEDUP_REMOVED lines=19> */
.L_x_545:
[----:B------:R-:W-:Y:S05]  /*2d80*/  BSYNC.RECONVERGENT B0 ;  /* 0x0000000000007941 */ /* 0x000fea0003800200 */
.L_x_544:
[----:B------:R-:W-:Y:S01]  /*2d90*/  LOP3.LUT R15, R9, 0x7fffffff, RZ, 0xc0, !PT ;  /* 0x7fffffff090f7812 */ /* 0x000fe200078ec0ff */
[----:B------:R-:W-:Y:S01]  /*2da0*/  BSSY.RECONVERGENT B0, `(.L_x_546) ;  /* 0x000000e000007945 */ /* 0x000fe20003800200 */
[----:B------:R-:W-:Y:S02]  /*2db0*/  LOP3.LUT R14, R11, 0x7fffffff, RZ, 0xc0, !PT ;  /* 0x7fffffff0b0e7812 */ /* 0x000fe400078ec0ff */
[----:B------:R-:W-:Y:S02]  /*2dc0*/  ISETP.GT.U32.AND P0, PT, R15, 0x43efffff, PT ;  /* 0x43efffff0f00780c */ /* 0x000fe40003f04070 */
[----:B------:R-:W-:Y:S01]  /*2dd0*/  SHF.R.U32.HI R13, RZ, 0x18, R10 ;  /* 0x00000018ff0d7819 */ /* 0x000fe2000001160a */
[----:B------:R-:W-:Y:S01]  /*2de0*/  IMAD.MOV.U32 R10, RZ, RZ, 0x7f ;  /* 0x0000007fff0a7424 */ /* 0x000fe200078e00ff */
        /* <DEDUP_REMOVED lines=9> */
.L_x_547:
[----:B------:R-:W-:Y:S05]  /*2e80*/  BSYNC.RECONVERGENT B0 ;  /* 0x0000000000007941 */ /* 0x000fea0003800200 */
.L_x_546:
        /* <DEDUP_REMOVED lines=9> */
.L_x_549:
[----:B------:R-:W-:Y:S05]  /*2f20*/  BSYNC.RECONVERGENT B0 ;  /* 0x0000000000007941 */ /* 0x000fea0003800200 */
.L_x_548:
[----:B------:R-:W-:Y:S01]  /*2f30*/  SHF.R.U32.HI R9, RZ, 0x18, R9 ;  /* 0x00000018ff097819 */ /* 0x000fe20000011609 */
[----:B------:R-:W-:Y:S01]  /*2f40*/  IMAD.IADD R26, R2, 0x1, R0 ;  /* 0x00000001021a7824 */ /* 0x000fe200078e0200 */
[----:B------:R-:W-:Y:S01]  /*2f50*/  SHF.R.U32.HI R11, RZ, 0x18, R11 ;  /* 0x00000018ff0b7819 */ /* 0x000fe2000001160b */
[----:B------:R0:W-:Y:S01]  /*2f60*/  STG.E.128 desc[UR14][R28.64], R4 ;  /* 0x000000041c007986 */ /* 0x0001e2000c101d0e */
[----:B------:R-:W-:Y:S02]  /*2f70*/  LOP3.LUT R10, R10, 0x80, R9, 0xf8, !PT ;  /* 0x000000800a0a7812 */ /* 0x000fe400078ef809 */
[----:B------:R-:W-:Y:S02]  /*2f80*/  LOP3.LUT R11, R12, 0x80, R11, 0xf8, !PT ;  /* 0x000000800c0b7812 */ /* 0x000fe400078ef80b */
[----:B------:R-:W-:Y:S02]  /*2f90*/  ISETP.GE.U32.AND P0, PT, R26, UR6, PT ;  /* 0x000000061a007c0c */ /* 0x000fe4000bf06070 */
[----:B------:R-:W-:Y:S01]  /*2fa0*/  PRMT R13, R8, 0x3340, R13 ;  /* 0x00003340080d7816 */ /* 0x000fe2000000000d */
[----:B------:R-:W-:Y:S01]  /*2fb0*/  IMAD.WIDE.U32 R8, R0, 0x4, R18 ;  /* 0x0000000400087825 */ /* 0x000fe200078e0012 */
[----:B------:R-:W-:-:S04]  /*2fc0*/  PRMT R10, R10, 0x3340, R11 ;  /* 0x000033400a0a7816 */ /* 0x000fc8000000000b */
        /* <DEDUP_REMOVED lines=9> */
[----:B------:R-:W-:Y:S01]  /*3060*/  BSSY.RECONVERGENT B0, `(.L_x_550) ;  /* 0x000001d000007945 */ /* 0x000fe20003800200 */
[----:B--2---:R-:W-:Y:S01]  /*3070*/  FADD.FTZ R4, R4, R8 ;  /* 0x0000000804047221 */ /* 0x004fe20000010000 */
[----:B------:R-:W-:Y:S01]  /*3080*/  FADD.FTZ R5, R5, R9 ;  /* 0x0000000905057221 */ /* 0x000fe20000010000 */
[----:B------:R-:W-:Y:S01]  /*3090*/  FADD.FTZ R7, R7, R11 ;  /* 0x0000000b07077221 */ /* 0x000fe20000010000 */
[----:B------:R-:W-:Y:S01]  /*30a0*/  FADD.FTZ R6, R6, R10 ;  /* 0x0000000a06067221 */ /* 0x000fe20000010000 */
[C---:B------:R-:W-:Y:S01]  /*30b0*/  FMUL.FTZ R9, R3.reuse, R4 ;  /* 0x0000000403097220 */ /* 0x040fe20000410000 */
[C---:B------:R-:W-:Y:S01]  /*30c0*/  FMUL.FTZ R8, R3.reuse, R5 ;  /* 0x0000000503087220 */ /* 0x040fe20000410000 */
[----:B------:R-:W-:-:S02]  /*30d0*/  FMUL.FTZ R10, R3, R7 ;  /* 0x00000007030a7220 */ /* 0x000fc40000410000 */
[----:B---3--:R-:W-:Y:S02]  /*30e0*/  FMUL.FTZ R9, R12, R9 ;  /* 0x000000090c097220 */ /* 0x008fe40000410000 */
[----:B------:R-:W-:Y:S01]  /*30f0*/  FMUL.FTZ R15, R15, R10 ;  /* 0x0000000a0f0f7220 */ /* 0x000fe20000410000 */
[----:B------:R-:W-:Y:S02]  /*3100*/  IMAD.MOV.U32 R10, RZ, RZ, 0x7f ;  /* 0x0000007fff0a7424 */ /* 0x000fe400078e00ff */
[----:B------:R-:W-:-:S05]  /*3110*/  FMUL.FTZ R9, R9, R16 ;  /* 0x0000001009097220 */ /* 0x000fca0000410000 */
[----:B------:R-:W-:Y:S01]  /*3120*/  FMNMX.FTZ R0, R9, 448, PT ;  /* 0x43e0000009007809 */ /* 0x000fe20003810000 */
[----:B------:R-:W-:-:S03]  /*3130*/  FMUL.FTZ R9, R13, R8 ;  /* 0x000000080d097220 */ /* 0x000fc60000410000 */
[----:B------:R-:W-:Y:S01]  /*3140*/  FMNMX.FTZ R0, R0, -448, !PT ;  /* 0xc3e0000000007809 */ /* 0x000fe20007810000 */
[----:B------:R-:W-:-:S03]  /*3150*/  FMUL.FTZ R9, R9, R16 ;  /* 0x0000001009097220 */ /* 0x000fc60000410000 */
[----:B------:R-:W-:Y:S02]  /*3160*/  LOP3.LUT R12, R0, 0x7fffffff, RZ, 0xc0, !PT ;  /* 0x7fffffff000c7812 */ /* 0x000fe400078ec0ff */
[----:B------:R-:W-:Y:S01]  /*3170*/  FMNMX.FTZ R8, R9, 448, PT ;  /* 0x43e0000009087809 */ /* 0x000fe20003810000 */
[----:B------:R-:W-:Y:S01]  /*3180*/  FMUL.FTZ R9, R3, R6 ;  /* 0x0000000603097220 */ /* 0x000fe20000410000 */
[----:B------:R-:W-:Y:S02]  /*3190*/  ISETP.GT.U32.AND P0, PT, R12, 0x43efffff, PT ;  /* 0x43efffff0c00780c */ /* 0x000fe40003f04070 */
[----:B------:R-:W-:Y:S01]  /*31a0*/  FMNMX.FTZ R8, R8, -448, !PT ;  /* 0xc3e0000008087809 */ /* 0x000fe20007810000 */
[----:B------:R-:W-:-:S10]  /*31b0*/  FMUL.FTZ R9, R14, R9 ;  /* 0x000000090e097220 */ /* 0x000fd40000410000 */
[----:B------:R-:W-:Y:S05]  /*31c0*/  @P0 BRA `(.L_x_551) ;  /* 0x0000000000180947 */ /* 0x000fea0003800000 */
[----:B------:R-:W-:-:S13]  /*31d0*/  ISETP.GE.U32.AND P0, PT, R12, 0x3c800000, PT ;  /* 0x3c8000000c00780c */ /* 0x000fda0003f06070 */
[----:B------:R-:W-:-:S04]  /*31e0*/  @P0 SHF.R.U32.HI R10, RZ, 0x14, R0 ;  /* 0x00000014ff0a0819 */ /* 0x000fc80000011600 */
[----:B------:R-:W-:-:S04]  /*31f0*/  @P0 LOP3.LUT R11, R10, 0x1, RZ, 0xc0, !PT ;  /* 0x000000010a0b0812 */ /* 0x000fc800078ec0ff */
[----:B------:R-:W-:-:S04]  /*3200*/  @P0 IADD3 R11, PT, PT, R0, 0x407ffff, R11 ;  /* 0x0407ffff000b0810 */ /* 0x000fc80007ffe00b */
[----:B------:R-:W-:Y:S01]  /*3210*/  @P0 SHF.R.U32.HI R10, RZ, 0x14, R11 ;  /* 0x00000014ff0a0819 */ /* 0x000fe2000001160b */
[----:B------:R-:W-:-:S07]  /*3220*/  @!P0 FADD.FTZ R10, R12, 16384 ;  /* 0x468000000c0a8421 */ /* 0x000fce0000010000 */
.L_x_551:
[----:B------:R-:W-:Y:S05]  /*3230*/  BSYNC.RECONVERGENT B0 ;  /* 0x0000000000007941 */ /* 0x000fea0003800200 */
.L_x_550:
        /* <DEDUP_REMOVED lines=19> */
.L_x_553:
[----:B------:R-:W-:Y:S05]  /*3370*/  BSYNC.RECONVERGENT B0 ;  /* 0x0000000000007941 */ /* 0x000fea0003800200 */
.L_x_552:
        /* <DEDUP_REMOVED lines=15> */
.L_x_555:
[----:B------:R-:W-:Y:S05]  /*3470*/  BSYNC.RECONVERGENT B0 ;  /* 0x0000000000007941 */ /* 0x000fea0003800200 */
.L_x_554:
        /* <DEDUP_REMOVED lines=9> */
.L_x_557:
[----:B------:R-:W-:Y:S05]  /*3510*/  BSYNC.RECONVERGENT B0 ;  /* 0x0000000000007941 */ /* 0x000fea0003800200 */
.L_x_556:
[----:B------:R-:W-:Y:S01]  /*3520*/  PRMT R11, R0, 0x3340, R11 ;  /* 0x00003340000b7816 */ /* 0x000fe2000000000b */
[C---:B------:R-:W-:Y:S01]  /*3530*/  IMAD.IADD R0, R26.reuse, 0x1, R2 ;  /* 0x000000011a007824 */ /* 0x040fe200078e0202 */
[----:B------:R-:W-:Y:S01]  /*3540*/  SHF.R.U32.HI R9, RZ, 0x18, R9 ;  /* 0x00000018ff097819 */ /* 0x000fe20000011609 */
[----:B------:R-:W-:Y:S01]  /*3550*/  IMAD.WIDE.U32 R26, R26, 0x4, R18 ;  /* 0x000000041a1a7825 */ /* 0x000fe200078e0012 */
[----:B------:R-:W-:Y:S01]  /*3560*/  SHF.R.U32.HI R13, RZ, 0x18, R10 ;  /* 0x00000018ff0d7819 */ /* 0x000fe2000001160a */
[----:B------:R0:W-:Y:S01]  /*3570*/  STG.E.128 desc[UR14][R28.64], R4 ;  /* 0x000000041c007986 */ /* 0x0001e2000c101d0e */
[----:B------:R-:W-:Y:S02]  /*3580*/  LOP3.LUT R9, R8, 0x80, R9, 0xf8, !PT ;  /* 0x0000008008097812 */ /* 0x000fe400078ef809 */
[----:B------:R-:W-:Y:S02]  /*3590*/  LOP3.LUT R12, R12, 0x80, R13, 0xf8, !PT ;  /* 0x000000800c0c7812 */ /* 0x000fe400078ef80d */
[----:B------:R-:W-:-:S02]  /*35a0*/  ISETP.GE.U32.AND P0, PT, R0, UR6, PT ;  /* 0x0000000600007c0c */ /* 0x000fc4000bf06070 */
[----:B------:R-:W-:-:S04]  /*35b0*/  PRMT R12, R9, 0x3340, R12 ;  /* 0x00003340090c7816 */ /* 0x000fc8000000000c */
[----:B------:R-:W-:-:S05]  /*35c0*/  PRMT R11, R11, 0x5410, R12 ;  /* 0x000054100b0b7816 */ /* 0x000fca000000000c */
[----:B------:R0:W-:Y:S02]  /*35d0*/  STG.E desc[UR14][R26.64], R11 ;  /* 0x0000000b1a007986 */ /* 0x0001e4000c10190e */
        /* <DEDUP_REMOVED lines=16> */
[----:B---3--:R-:W-:-:S02]  /*36e0*/  FMUL.FTZ R9, R12, R9 ;  /* 0x000000090c097220 */ /* 0x008fc40000410000 */
[----:B------:R-:W-:Y:S01]  /*36f0*/  FMUL.FTZ R15, R15, R10 ;  /* 0x0000000a0f0f7220 */ /* 0x000fe20000410000 */
[----:B------:R-:W-:Y:S01]  /*3700*/  FMUL.FTZ R11, R14, R11 ;  /* 0x0000000b0e0b7220 */ /* 0x000fe20000410000 */
[----:B------:R-:W-:Y:S01]  /*3710*/  FMUL.FTZ R9, R9, R16 ;  /* 0x0000001009097220 */ /* 0x000fe20000410000 */
[----:B------:R-:W-:-:S04]  /*3720*/  IMAD.MOV.U32 R10, RZ, RZ, 0x7f ;  /* 0x0000007fff0a7424 */ /* 0x000fc800078e00ff */
[----:B------:R-:W-:Y:S01]  /*3730*/  FMNMX.FTZ R8, R9, 448, PT ;  /* 0x43e0000009087809 */ /* 0x000fe20003810000 */
[----:B------:R-:W-:-:S03]  /*3740*/  FMUL.FTZ R9, R13, R26 ;  /* 0x0000001a0d097220 */ /* 0x000fc60000410000 */
[----:B------:R-:W-:Y:S01]  /*3750*/  FMNMX.FTZ R8, R8, -448, !PT ;  /* 0xc3e0000008087809 */ /* 0x000fe20007810000 */
[----:B------:R-:W-:-:S03]  /*3760*/  FMUL.FTZ R9, R9, R16 ;  /* 0x0000001009097220 */ /* 0x000fc60000410000 */
[----:B------:R-:W-:Y:S02]  /*3770*/  LOP3.LUT R12, R8, 0x7fffffff, RZ, 0xc0, !PT ;  /* 0x7fffffff080c7812 */ /* 0x000fe400078ec0ff */
[----:B------:R-:W-:Y:S02]  /*3780*/  FMNMX.FTZ R9, R9, 448, PT ;  /* 0x43e0000009097809 */ /* 0x000fe40003810000 */
[----:B------:R-:W-:Y:S02]  /*3790*/  ISETP.GT.U32.AND P0, PT, R12, 0x43efffff, PT ;  /* 0x43efffff0c00780c */ /* 0x000fe40003f04070 */
        /* <DEDUP_REMOVED lines=8> */
.L_x_559:
[----:B------:R-:W-:Y:S05]  /*3820*/  BSYNC.RECONVERGENT B0 ;  /* 0x0000000000007941 */ /* 0x000fea0003800200 */
.L_x_558:
        /* <DEDUP_REMOVED lines=19> */
.L_x_561:
[----:B------:R-:W-:Y:S05]  /*3960*/  BSYNC.RECONVERGENT B0 ;  /* 0x0000000000007941 */ /* 0x000fea0003800200 */
.L_x_560:
        /* <DEDUP_REMOVED lines=15> */
.L_x_563:
[----:B------:R-:W-:Y:S05]  /*3a60*/  BSYNC.RECONVERGENT B0 ;  /* 0x0000000000007941 */ /* 0x000fea0003800200 */
.L_x_562:
        /* <DEDUP_REMOVED lines=9> */
.L_x_565:
[----:B------:R-:W-:Y:S05]  /*3b00*/  BSYNC.RECONVERGENT B0 ;  /* 0x0000000000007941 */ /* 0x000fea0003800200 */
.L_x_564:
        /* <DEDUP_REMOVED lines=35> */
[----:B------:R-:W-:Y:S01]  /*3d40*/  FMUL.FTZ R15, R15, R16 ;  /* 0x000000100f0f7220 */ /* 0x000fe20000410000 */
[----:B------:R0:W-:Y:S01]  /*3d50*/  STG.E.128 desc[UR14][R28.64], R4 ;  /* 0x000000041c007986 */ /* 0x0001e2000c101d0e */
[----:B------:R-:W-:-:S02]  /*3d60*/  FMNMX.FTZ R9, R9, 448, PT ;  /* 0x43e0000009097809 */ /* 0x000fc40003810000 */
[----:B------:R-:W-:Y:S02]  /*3d70*/  FMNMX.FTZ R11, R11, 448, PT ;  /* 0x43e000000b0b7809 */ /* 0x000fe40003810000 */
[----:B------:R-:W-:Y:S02]  /*3d80*/  FMNMX.FTZ R13, R9, -448, !PT ;  /* 0xc3e00000090d7809 */ /* 0x000fe40007810000 */
[----:B------:R-:W-:Y:S02]  /*3d90*/  FMNMX.FTZ R8, R25, 448, PT ;  /* 0x43e0000019087809 */ /* 0x000fe40003810000 */
[----:B------:R-:W-:Y:S02]  /*3da0*/  LOP3.LUT R12, R13, 0x7fffffff, RZ, 0xc0, !PT ;  /* 0x7fffffff0d0c7812 */ /* 0x000fe400078ec0ff */
[----:B------:R-:W-:Y:S02]  /*3db0*/  FMNMX.FTZ R0, R15, 448, PT ;  /* 0x43e000000f007809 */ /* 0x000fe40003810000 */
[----:B------:R-:W-:-:S02]  /*3dc0*/  ISETP.GT.U32.AND P1, PT, R12, 0x43efffff, PT ;  /* 0x43efffff0c00780c */ /* 0x000fc40003f24070 */
[----:B------:R-:W-:Y:S02]  /*3dd0*/  FMNMX.FTZ R9, R11, -448, !PT ;  /* 0xc3e000000b097809 */ /* 0x000fe40007810000 */
[----:B------:R-:W-:Y:S01]  /*3de0*/  FMNMX.FTZ R8, R8, -448, !PT ;  /* 0xc3e0000008087809 */ /* 0x000fe20007810000 */
[----:B0-----:R-:W-:Y:S01]  /*3df0*/  IMAD.MOV.U32 R4, RZ, RZ, 0x7f ;  /* 0x0000007fff047424 */ /* 0x001fe200078e00ff */
        /* <DEDUP_REMOVED lines=15> */
.L_x_567:
[----:B------:R-:W-:Y:S05]  /*3ef0*/  BSYNC.RECONVERGENT B0 ;  /* 0x0000000000007941 */ /* 0x000fea0003800200 */
.L_x_566:
        /* <DEDUP_REMOVED lines=11> */
.L_x_569:
[----:B------:R-:W-:Y:S05]  /*3fb0*/  BSYNC.RECONVERGENT B0 ;  /* 0x0000000000007941 */ /* 0x000fea0003800200 */
.L_x_568:
        /* <DEDUP_REMOVED lines=11> */
.L_x_571:
[----:B------:R-:W-:Y:S05]  /*4070*/  BSYNC.RECONVERGENT B0 ;  /* 0x0000000000007941 */ /* 0x000fea0003800200 */
.L_x_570:
        /* <DEDUP_REMOVED lines=10> */
.L_x_573:
[----:B------:R-:W-:Y:S05]  /*4120*/  BSYNC.RECONVERGENT B0 ;  /* 0x0000000000007941 */ /* 0x000fea0003800200 */
.L_x_572:
        /* <DEDUP_REMOVED lines=11> */
.L_x_527:
        /* <DEDUP_REMOVED lines=19> */
.L_x_577:
        /* <DEDUP_REMOVED lines=15> */
.L_x_576:
[----:B------:R-:W-:Y:S05]  /*4400*/  BSYNC.RECONVERGENT B0 ;  /* 0x0000000000007941 */ /* 0x000fea0003800200 */
.L_x_575:
        /* <DEDUP_REMOVED lines=73> */
.L_x_579:
        /* <DEDUP_REMOVED lines=105> */
.L_x_581:
[----:B------:R-:W-:Y:S01]  /*4f30*/  I2FP.F32.S32 R4, UR9 ;  /* 0x0000000900047c45 */ /* 0x000fe20008201400 */
[----:B------:R-:W0:Y:S01]  /*4f40*/  LDCU UR8, c[0x0][0x3a8] ;  /* 0x00007500ff0877ac */ /* 0x000e220008000800 */
[----:B------:R-:W-:-:S04]  /*4f50*/  PLOP3.LUT P0, PT, PT, PT, PT, 0x80, 0x8 ;  /* 0x000000000008781c */ /* 0x000fc80003f0f070 */
[----:B------:R-:W0:Y:S02]  /*4f60*/  MUFU.RCP R4, R4 ;  /* 0x0000000400047308 */ /* 0x000e240000001000 */
[----:B0-----:R-:W-:-:S06]  /*4f70*/  FFMA.FTZ R21, R4, R21, UR8 ;  /* 0x0000000804157e23 */ /* 0x001fcc0008010015 */
[----:B------:R-:W0:Y:S02]  /*4f80*/  MUFU.RSQ R21, R21 ;  /* 0x0000001500157308 */ /* 0x000e240000001400 */
[----:B0-----:R2:W-:Y:S02]  /*4f90*/  STS [R20+0x29c], R21 ;  /* 0x00029c1514007388 */ /* 0x0015e40000000800 */
.L_x_580:
[----:B------:R-:W-:Y:S05]  /*4fa0*/  BSYNC.RECONVERGENT B0 ;  /* 0x0000000000007941 */ /* 0x000fea0003800200 */
.L_x_578:
        /* <DEDUP_REMOVED lines=15> */
.L_x_584:
        /* <DEDUP_REMOVED lines=19> */
.L_x_583:
[----:B------:R-:W-:Y:S05]  /*51d0*/  BSYNC.RECONVERGENT B0 ;  /* 0x0000000000007941 */ /* 0x000fea0003800200 */
.L_x_582:
        /* <DEDUP_REMOVED lines=105> */
.L_x_586:
        /* <DEDUP_REMOVED lines=141> */
.L_x_588:
        /* <DEDUP_REMOVED lines=15> */
.L_x_587:
[----:B------:R-:W-:Y:S05]  /*6230*/  BSYNC.RECONVERGENT B0 ;  /* 0x0000000000007941 */ /* 0x000fea0003800200 */
.L_x_585:
        /* <DEDUP_REMOVED lines=11> */
.L_x_592:
        /* <DEDUP_REMOVED lines=8> */
[----:B---3--:R-:W-:Y:S02]  /*6370*/  IMAD.WIDE.U32 R12, R3, 0x4, R6 ;  /* 0x00000004030c7825 */ /* 0x008fe400078e0006 */
[----:B------:R-:W3:Y:S04]  /*6380*/  LDG.E.CONSTANT R10, desc[UR14][R10.64] ;  /* 0x0000000e0a0a7981 */ /* 0x000ee8000c1e9900 */
[----:B------:R-:W3:Y:S04]  /*6390*/  LDG.E R15, desc[UR14][R8.64] ;  /* 0x0000000e080f7981 */ /* 0x000ee8000c1e1900 */
[----:B------:R-:W5:Y:S01]  /*63a0*/  LDG.E.CONSTANT R13, desc[UR14][R12.64] ;  /* 0x0000000e0c0d7981 */ /* 0x000f62000c1e9900 */
[----:B------:R-:W-:Y:S01]  /*63b0*/  BSSY.RECONVERGENT B1, `(.L_x_590) ;  /* 0x0000014000017945 */ /* 0x000fe20003800200 */
[----:B---3--:R-:W-:Y:S01]  /*63c0*/  FADD.FTZ R15, R10, R15 ;  /* 0x0000000f0a0f7221 */ /* 0x008fe20000010000 */
[----:B------:R-:W-:-:S03]  /*63d0*/  IADD3 R10, P1, PT, R14, UR12, RZ ;  /* 0x0000000c0e0a7c10 */ /* 0x000fc6000ff3e0ff */
[----:B----4-:R-:W-:Y:S01]  /*63e0*/  FMUL.FTZ R4, R5, R15 ;  /* 0x0000000f05047220 */ /* 0x010fe20000410000 */
[----:B------:R-:W-:-:S03]  /*63f0*/  IADD3.X R11, PT, PT, R19, UR13, RZ, P1, !PT ;  /* 0x0000000d130b7c10 */ /* 0x000fc60008ffe4ff */
[----:B-----5:R-:W-:Y:S01]  /*6400*/  FMUL.FTZ R17, R4, R13 ;  /* 0x0000000d04117220 */ /* 0x020fe20000410000 */
        /* <DEDUP_REMOVED lines=14> */
.L_x_591:
[----:B------:R-:W-:Y:S05]  /*64f0*/  BSYNC.RECONVERGENT B1 ;  /* 0x0000000000017941 */ /* 0x000fea0003800200 */
.L_x_590:
[----:B------:R-:W-:Y:S01]  /*6500*/  LOP3.LUT R13, R4, 0x80, R13, 0xf8, !PT ;  /* 0x00000080040d7812 */ /* 0x000fe200078ef80d */
[----:B------:R0:W-:Y:S01]  /*6510*/  STG.E desc[UR14][R8.64], R15 ;  /* 0x0000000f08007986 */ /* 0x0001e2000c10190e */
[----:B------:R-:W-:-:S03]  /*6520*/  IMAD.IADD R3, R0, 0x1, R3 ;  /* 0x0000000100037824 */ /* 0x000fc600078e0203 */
[----:B------:R0:W-:Y:S02]  /*6530*/  STG.E.U8 desc[UR14][R10.64], R13 ;  /* 0x0000000d0a007986 */ /* 0x0001e4000c10110e */
[----:B------:R-:W-:-:S13]  /*6540*/  ISETP.GE.U32.AND P0, PT, R3, UR18, PT ;  /* 0x0000001203007c0c */ /* 0x000fda000bf06070 */
[----:B0-----:R-:W-:Y:S05]  /*6550*/  @!P0 BRA `(.L_x_592) ;  /* 0xfffffffc00648947 */ /* 0x001fea000383ffff */
[----:B------:R-:W-:Y:S05]  /*6560*/  BSYNC.RECONVERGENT B0 ;  /* 0x0000000000007941 */ /* 0x000fea0003800200 */
.L_x_589:
[----:B------:R-:W-:Y:S05]  /*6570*/  EXIT ;  /* 0x000000000000794d */ /* 0x000fea0003800000 */
.L_x_593:
        /* <DEDUP_REMOVED lines=16> */
.L_x_2982:


//--------------------- .text._ZN4vllm31rms_norm_per_block_quant_kernelIN3c108BFloat16EaLb0ELb0ELi64EEEvPT0_PfPKT_S8_PKffiiPS6_l --------------------------
	.section	.text._ZN4vllm31rms_norm_per_block_quant_kernelIN3c108BFloat16EaLb0ELb0ELi64EEEvPT0_PfPKT_S8_PKffiiPS6_l,"ax",@progbits
	.align	128
        .global         _ZN4vllm31rms_norm_per_block_quant_kernelIN3c108BFloat16EaLb0ELb0ELi64EEEvPT0_PfPKT_S8_PKffiiPS6_l
        .type           _ZN4vllm31rms_norm_per_block_quant_kernelIN3c108BFloat16EaLb0ELb0ELi64EEEvPT0_PfPKT_S8_PKffiiPS6_l,@function
        .size           _ZN4vllm31rms_norm_per_block_quant_kernelIN3c108BFloat16EaLb0ELb0ELi64EEEvPT0_PfPKT_S8_PKffiiPS6_l,(.L_x_2852 - _ZN4vllm31rms_norm_per_block_quant_kernelIN3c108BFloat16EaLb0ELb0ELi64EEEvPT0_PfPKT_S8_PKffiiPS6_l)
        .other          _ZN4vllm31rms_norm_per_block_quant_kernelIN3c108BFloat16EaLb0ELb0ELi64EEEvPT0_PfPKT_S8_PKffiiPS6_l,@"STO_CUDA_ENTRY STV_DEFAULT"
_ZN4vllm31rms_norm_per_block_quant_kernelIN3c108BFloat16EaLb0ELb0ELi64EEEvPT0_PfPKT_S8_PKffiiPS6_l:
.text._ZN4vllm31rms_norm_per_block_quant_kernelIN3c108BFloat16EaLb0ELb0ELi64EEEvPT0_PfPKT_S8_PKffiiPS6_l:
[----:B------:R-:W-:Y:S01]  /*0000*/  LDC R1, c[0x0][0x37c] ;  /* 0x0000df00ff017b82 */ /* 0x000fe20000000800 */
[----:B------:R-:W0:Y:S01]  /*0010*/  S2R R3, SR_TID.X ;  /* 0x0000000000037919 */ /* 0x000e220000002100 */
[----:B------:R-:W1:Y:S06]  /*0020*/  LDCU UR8, c[0x0][0x3ac] ;  /* 0x00007580ff0877ac */ /* 0x000e6c0008000800 */
[----:B------:R-:W2:Y:S01]  /*0030*/  S2UR UR14, SR_CTAID.X ;  /* 0x00000000000e79c3 */ /* 0x000ea20000002500 */
[----:B------:R-:W-:Y:S01]  /*0040*/  BSSY.RECONVERGENT B0, `(.L_x_594) ;  /* 0x0000051000007945 */ /* 0x000fe20003800200 */
[----:B------:R-:W-:Y:S01]  /*0050*/  IMAD.MOV.U32 R2, RZ, RZ, RZ ;  /* 0x000000ffff027224 */ /* 0x000fe200078e00ff */
[----:B------:R-:W3:Y:S01]  /*0060*/  LDCU UR4, c[0x0][0x3b0] ;  /* 0x00007600ff0477ac */ /* 0x000ee20008000800 */
[----:B------:R-:W4:Y:S01]  /*0070*/  LDCU.64 UR10, c[0x0][0x390] ;  /* 0x00007200ff0a77ac */ /* 0x000f220008000a00 */
[----:B------:R-:W0:Y:S01]  /*0080*/  LDCU.64 UR12, c[0x0][0x358] ;  /* 0x00006b00ff0c77ac */ /* 0x000e220008000a00 */
[----:B-1----:R-:W-:-:S02]  /*0090*/  USHF.R.S32.HI UR8, URZ, 0x2, UR8 ;  /* 0x00000002ff087899 */ /* 0x002fc40008011408 */
[----:B---3--:R-:W-:Y:S02]  /*00a0*/  USHF.R.S32.HI UR6, URZ, 0x1f, UR4 ;  /* 0x0000001fff067899 */ /* 0x008fe40008011404 */
[----:B--2---:R-:W-:Y:S02]  /*00b0*/  UIMAD.WIDE.U32 UR4, UR14, UR4, URZ ;  /* 0x000000040e0472a5 */ /* 0x004fe4000f8e00ff */
[----:B------:R-:W-:Y:S02]  /*00c0*/  UIMAD UR7, UR6, UR14, URZ ;  /* 0x0000000e060772a4 */ /* 0x000fe4000f8e02ff */
[----:B----4-:R-:W-:Y:S01]  /*00d0*/  ULEA UR6, UP0, UR4, UR10, 0x1 ;  /* 0x0000000a04067291 */ /* 0x010fe2000f8008ff */
[----:B0-----:R-:W-:Y:S01]  /*00e0*/  ISETP.GE.U32.AND P0, PT, R3, UR8, PT ;  /* 0x0000000803007c0c */ /* 0x001fe2000bf06070 */
[----:B------:R-:W-:-:S04]  /*00f0*/  UIADD3 UR5, UPT, UPT, UR5, UR7, URZ ;  /* 0x0000000705057290 */ /* 0x000fc8000fffe0ff */
[----:B------:R-:W-:-:S08]  /*0100*/  ULEA.HI.X UR7, UR4, UR11, UR5, 0x1, UP0 ;  /* 0x0000000b04077291 */ /* 0x000fd000080f0c05 */
[----:B------:R-:W-:Y:S05]  /*0110*/  @P0 BRA `(.L_x_595) ;  /* 0x00000004000c0947 */ /* 0x000fea0003800000 */
[----:B------:R-:W0:Y:S01]  /*0120*/  LDC R0, c[0x0][0x360] ;  /* 0x0000d800ff007b82 */ /* 0x000e220000000800 */
[----:B------:R-:W-:Y:S01]  /*0130*/  IMAD.MOV.U32 R2, RZ, RZ, RZ ;  /* 0x000000ffff027224 */ /* 0x000fe200078e00ff */
[----:B------:R-:W-:-:S07]  /*0140*/  MOV R7, R3 ;  /* 0x0000000300077202 */ /* 0x000fce0000000f00 */
.L_x_596:
[----:B------:R-:W-:-:S04]  /*0150*/  IMAD.MOV.U32 R4, RZ, RZ, 0x8 ;  /* 0x00000008ff047424 */ /* 0x000fc800078e00ff */
[----:B------:R-:W-:-:S06]  /*0160*/  IMAD.WIDE.U32 R4, R7, R4, UR6 ;  /* 0x0000000607047e25 */ /* 0x000fcc000f8e0004 */
[----:B------:R-:W2:Y:S01]  /*0170*/  LDG.E.64.CONSTANT R4, desc[UR12][R4.64] ;  /* 0x0000000c04047981 */ /* 0x000ea2000c1e9b00 */
[----:B0-----:R-:W-:-:S05]  /*0180*/  IMAD.IADD R11, R0, 0x1, R7 ;  /* 0x00000001000b7824 */ /* 0x001fca00078e0207 */
[----:B------:R-:W-:Y:S02]  /*0190*/  ISETP.GE.U32.AND P0, PT, R11, UR8, PT ;  /* 0x000000080b007c0c */ /* 0x000fe4000bf06070 */
[C---:B--2---:R-:W-:Y:S01]  /*01a0*/  PRMT R6, R4.reuse, 0x7632, R6 ;  /* 0x0000763204067816 */ /* 0x044fe20000000006 */
[----:B------:R-:W-:Y:S02]  /*01b0*/  IMAD.U32 R9, R4, 0x10000, RZ ;  /* 0x0001000004097824 */ /* 0x000fe400078e00ff */
[----:B------:R-:W-:Y:S01]  /*01c0*/  IMAD.U32 R7, R5, 0x10000, RZ ;  /* 0x0001000005077824 */ /* 0x000fe200078e00ff */
[----:B------:R-:W-:Y:S01]  /*01d0*/  SHF.L.U32 R6, R6, 0x10, RZ ;  /* 0x0000001006067819 */ /* 0x000fe200000006ff */
[--C-:B------:R-:W-:Y:S01]  /*01e0*/  FFMA.FTZ R9, R9, R9, R2.reuse ;  /* 0x0000000909097223 */ /* 0x100fe20000010002 */
[----:B------:R-:W-:-:S03]  /*01f0*/  PRMT R2, R5, 0x7632, R2 ;  /* 0x0000763205027816 */ /* 0x000fc60000000002 */
[----:B------:R-:W-:Y:S01]  /*0200*/  FFMA.FTZ R6, R6, R6, R9 ;  /* 0x0000000606067223 */ /* 0x000fe20000010009 */
[----:B------:R-:W-:-:S03]  /*0210*/  SHF.L.U32 R2, R2, 0x10, RZ ;  /* 0x0000001002027819 */ /* 0x000fc600000006ff */
[----:B------:R-:W-:-:S04]  /*0220*/  FFMA.FTZ R7, R7, R7, R6 ;  /* 0x0000000707077223 */ /* 0x000fc80000010006 */
[----:B------:R-:W-:Y:S01]  /*0230*/  FFMA.FTZ R2, R2, R2, R7 ;  /* 0x0000000202027223 */ /* 0x000fe20000010007 */
[----:B------:R-:W-:Y:S06]  /*0240*/  @P0 BRA `(.L_x_595) ;  /* 0x0000000000c00947 */ /* 0x000fec0003800000 */
[----:B------:R-:W-:-:S04]  /*0250*/  IMAD.MOV.U32 R4, RZ, RZ, 0x8 ;  /* 0x00000008ff047424 */ /* 0x000fc800078e00ff */
[----:B------:R-:W-:-:S06]  /*0260*/  IMAD.WIDE.U32 R4, R11, R4, UR6 ;  /* 0x000000060b047e25 */ /* 0x000fcc000f8e0004 */
[----:B------:R-:W2:Y:S01]  /*0270*/  LDG.E.64.CONSTANT R4, desc[UR12][R4.64] ;  /* 0x0000000c04047981 */ /* 0x000ea2000c1e9b00 */
[----:B------:R-:W-:-:S05]  /*0280*/  IMAD.IADD R11, R11, 0x1, R0 ;  /* 0x000000010b0b7824 */ /* 0x000fca00078e0200 */
[----:B------:R-:W-:Y:S02]  /*0290*/  ISETP.GE.U32.AND P0, PT, R11, UR8, PT ;  /* 0x000000080b007c0c */ /* 0x000fe4000bf06070 */
[C---:B--2---:R-:W-:Y:S01]  /*02a0*/  PRMT R6, R4.reuse, 0x7632, R6 ;  /* 0x0000763204067816 */ /* 0x044fe20000000006 */
[----:B------:R-:W-:-:S03]  /*02b0*/  IMAD.U32 R7, R4, 0x10000, RZ ;  /* 0x0001000004077824 */ /* 0x000fc600078e00ff */
[----:B------:R-:W-:Y:S01]  /*02c0*/  SHF.L.U32 R6, R6, 0x10, RZ ;  /* 0x0000001006067819 */ /* 0x000fe200000006ff */
[--C-:B------:R-:W-:Y:S01]  /*02d0*/  FFMA.FTZ R9, R7, R7, R2.reuse ;  /* 0x0000000707097223 */ /* 0x100fe20000010002 */
[C---:B------:R-:W-:Y:S01]  /*02e0*/  PRMT R2, R5.reuse, 0x7632, R2 ;  /* 0x0000763205027816 */ /* 0x040fe20000000002 */
[----:B------:R-:W-:Y:S02]  /*02f0*/  IMAD.U32 R7, R5, 0x10000, RZ ;  /* 0x0001000005077824 */ /* 0x000fe400078e00ff */
        /* <DEDUP_REMOVED lines=23> */
[----:B------:R-:W2:Y:S02]  /*0470*/  LDG.E.64.CONSTANT R4, desc[UR12][R4.64] ;  /* 0x0000000c04047981 */ /* 0x000ea4000c1e9b00 */
[C---:B--2---:R-:W-:Y:S01]  /*0480*/  IMAD.U32 R7, R4.reuse, 0x10000, RZ ;  /* 0x0001000004077824 */ /* 0x044fe200078e00ff */
[----:B------:R-:W-:Y:S01]  /*0490*/  PRMT R6, R4, 0x7632, R6 ;  /* 0x0000763204067816 */ /* 0x000fe20000000006 */
[----:B------:R-:W-:Y:S02]  /*04a0*/  IMAD.U32 R8, R5, 0x10000, RZ ;  /* 0x0001000005087824 */ /* 0x000fe400078e00ff */
[----:B------:R-:W-:Y:S01]  /*04b0*/  FFMA.FTZ R9, R7, R7, R2 ;  /* 0x0000000707097223 */ /* 0x000fe20000010002 */
[----:B------:R-:W-:Y:S01]  /*04c0*/  IMAD.IADD R7, R11, 0x1, R0 ;  /* 0x000000010b077824 */ /* 0x000fe200078e0200 */
[----:B------:R-:W-:Y:S02]  /*04d0*/  SHF.L.U32 R6, R6, 0x10, RZ ;  /* 0x0000001006067819 */ /* 0x000fe400000006ff */
[----:B------:R-:W-:-:S02]  /*04e0*/  PRMT R2, R5, 0x7632, R2 ;  /* 0x0000763205027816 */ /* 0x000fc40000000002 */
[----:B------:R-:W-:Y:S01]  /*04f0*/  ISETP.GE.U32.AND P0, PT, R7, UR8, PT ;  /* 0x0000000807007c0c */ /* 0x000fe2000bf06070 */
[----:B------:R-:W-:Y:S01]  /*0500*/  FFMA.FTZ R9, R6, R6, R9 ;  /* 0x0000000606097223 */ /* 0x000fe20000010009 */
[----:B------:R-:W-:-:S03]  /*0510*/  SHF.L.U32 R2, R2, 0x10, RZ ;  /* 0x0000001002027819 */ /* 0x000fc600000006ff */
[----:B------:R-:W-:-:S04]  /*0520*/  FFMA.FTZ R9, R8, R8, R9 ;  /* 0x0000000808097223 */ /* 0x000fc80000010009 */
[----:B------:R-:W-:-:S04]  /*0530*/  FFMA.FTZ R2, R2, R2, R9 ;  /* 0x0000000202027223 */ /* 0x000fc80000010009 */
[----:B------:R-:W-:Y:S05]  /*0540*/  @!P0 BRA `(.L_x_596) ;  /* 0xfffffffc00008947 */ /* 0x000fea000383ffff */
.L_x_595:
[----:B------:R-:W-:Y:S05]  /*0550*/  BSYNC.RECONVERGENT B0 ;  /* 0x0000000000007941 */ /* 0x000fea0003800200 */
.L_x_594:
        /* <DEDUP_REMOVED lines=23> */
[----:B------:R-:W-:-:S04]  /*06d0*/  ISETP.NE.AND P0, PT, R3, RZ, PT ;  /* 0x000000ff0300720c */ /* 0x000fc80003f05270 */
[----:B------:R1:W-:Y:S01]  /*06e0*/  @!P1 STS [R5+0x20], R12 ;  /* 0x0000200c05009388 */ /* 0x0003e20000000800 */
[----:B------:R-:W-:Y:S08]  /*06f0*/  BAR.SYNC.DEFER_BLOCKING 0x0 ;  /* 0x0000000000007b1d */ /* 0x000ff00000010000 */
[----:B------:R-:W-:Y:S05]  /*0700*/  @P0 BRA `(.L_x_599) ;  /* 0x0000000800640947 */ /* 0x000fea0003800000 */
[----:B------:R-:W0:Y:S01]  /*0710*/  S2UR UR5, SR_CgaCtaId ;  /* 0x00000000000579c3 */ /* 0x000e220000008800 */
[----:B------:R-:W-:Y:S02]  /*0720*/  UMOV UR4, 0x400 ;  /* 0x0000040000047882 */ /* 0x000fe40000000000 */
[----:B0-----:R-:W-:-:S06]  /*0730*/  ULEA UR4, UR5, UR4, 0x18 ;  /* 0x0000000405047291 */ /* 0x001fcc000f8ec0ff */
[----:B------:R-:W-:-:S05]  /*0740*/  MOV R2, UR4 ;  /* 0x0000000400027c02 */ /* 0x000fca0008000f00 */
[----:B-1----:R-:W0:Y:S04]  /*0750*/  LDS.128 R4, [R2+0x1020] ;  /* 0x0010200002047984 */ /* 0x002e280000000c00 */
        /* <DEDUP_REMOVED lines=39> */
.L_x_598:
        /* <DEDUP_REMOVED lines=13> */
[----:B------:R-:W1:Y:S01]  /*0aa0*/  SHFL.DOWN P0, R5, R4, 0x2, R7 ;  /* 0x0840000004057989 */ /* 0x000e620000000007 */
[----:B------:R-:W-:Y:S02]  /*0ab0*/  @!P1 IADD3 R8, PT, PT, R8, 0x1000, RZ ;  /* 0x0000100008089810 */ /* 0x000fe40007ffe0ff */
[----:B------:R-:W-:Y:S01]  /*0ac0*/  @!P1 LOP3.LUT R2, R2, 0x7c, RZ, 0xc0, !PT ;  /* 0x0000007c02029812 */ /* 0x000fe200078ec0ff */
[----:B-1----:R-:W-:Y:S01]  /*0ad0*/  @P0 FADD R5, R4, R5 ;  /* 0x0000000504050221 */ /* 0x002fe20000000000 */
[----:B0-----:R-:W-:-:S04]  /*0ae0*/  @!P1 LEA R11, R11, R8, 0x18 ;  /* 0x000000080b0b9211 */ /* 0x001fc800078ec0ff */
[----:B------:R-:W0:Y:S01]  /*0af0*/  SHFL.DOWN P0, R6, R5, 0x4, R7 ;  /* 0x0880000005067989 */ /* 0x000e220000000007 */
[----:B------:R-:W-:Y:S02]  /*0b00*/  @!P1 IMAD.IADD R11, R2, 0x1, R11 ;  /* 0x00000001020b9824 */ /* 0x000fe400078e020b */
[----:B0-----:R-:W-:-:S05]  /*0b10*/  @P0 FADD R6, R5, R6 ;  /* 0x0000000605060221 */ /* 0x001fca0000000000 */
[----:B------:R-:W0:Y:S02]  /*0b20*/  SHFL.DOWN P0, R9, R6, 0x8, R7 ;  /* 0x0900000006097989 */ /* 0x000e240000000007 */
[----:B0-----:R-:W-:-:S05]  /*0b30*/  @P0 FADD R9, R6, R9 ;  /* 0x0000000906090221 */ /* 0x001fca0000000000 */
[----:B------:R-:W0:Y:S02]  /*0b40*/  SHFL.DOWN P0, R20, R9, 0x10, R7 ;  /* 0x0a00000009147989 */ /* 0x000e240000000007 */
[----:B0-----:R-:W-:Y:S01]  /*0b50*/  @P0 FADD R20, R9, R20 ;  /* 0x0000001409140221 */ /* 0x001fe20000000000 */
[----:B------:R-:W-:-:S04]  /*0b60*/  ISETP.NE.AND P0, PT, R3, RZ, PT ;  /* 0x000000ff0300720c */ /* 0x000fc80003f05270 */
[----:B------:R0:W-:Y:S01]  /*0b70*/  @!P1 STS [R11+0x20], R20 ;  /* 0x000020140b009388 */ /* 0x0001e20000000800 */
[----:B------:R-:W-:Y:S08]  /*0b80*/  BAR.SYNC.DEFER_BLOCKING 0x0 ;  /* 0x0000000000007b1d */ /* 0x000ff00000010000 */
[----:B------:R-:W-:Y:S05]  /*0b90*/  @P0 BRA `(.L_x_599) ;  /* 0x0000000400400947 */ /* 0x000fea0003800000 */
[----:B------:R-:W1:Y:S01]  /*0ba0*/  S2UR UR5, SR_CgaCtaId ;  /* 0x00000000000579c3 */ /* 0x000e620000008800 */
[----:B------:R-:W-:Y:S01]  /*0bb0*/  UMOV UR4, 0x400 ;  /* 0x0000040000047882 */ /* 0x000fe20000000000 */
[C---:B------:R-:W-:Y:S02]  /*0bc0*/  ISETP.GT.U32.AND P0, PT, R0.reuse, 0x20, PT ;  /* 0x000000200000780c */ /* 0x040fe40003f04070 */
[C---:B------:R-:W-:Y:S02]  /*0bd0*/  ISETP.GT.U32.AND P4, PT, R0.reuse, 0x40, PT ;  /* 0x000000400000780c */ /* 0x040fe40003f84070 */
[C---:B------:R-:W-:Y:S02]  /*0be0*/  ISETP.GT.U32.AND P1, PT, R0.reuse, 0x60, PT ;  /* 0x000000600000780c */ /* 0x040fe40003f24070 */
[C---:B------:R-:W-:Y:S02]  /*0bf0*/  ISETP.GT.U32.AND P2, PT, R0.reuse, 0x80, PT ;  /* 0x000000800000780c */ /* 0x040fe40003f44070 */
[----:B------:R-:W-:Y:S01]  /*0c00*/  ISETP.GT.U32.AND P3, PT, R0, 0xa0, PT ;  /* 0x000000a00000780c */ /* 0x000fe20003f64070 */
[----:B-1----:R-:W-:-:S06]  /*0c10*/  ULEA UR4, UR5, UR4, 0x18 ;  /* 0x0000000405047291 */ /* 0x002fcc000f8ec0ff */
[----:B------:R-:W-:-:S05]  /*0c20*/  IMAD.U32 R2, RZ, RZ, UR4 ;  /* 0x00000004ff027e24 */ /* 0x000fca000f8e00ff */
[----:B------:R-:W1:Y:S04]  /*0c30*/  LDS.128 R4, [R2+0x1020] ;  /* 0x0010200002047984 */ /* 0x000e680000000c00 */
[----:B------:R-:W2:Y:S04]  /*0c40*/  LDS.128 R16, [R2+0x1030] ;  /* 0x0010300002107984 */ /* 0x000ea80000000c00 */
[----:B0-----:R-:W0:Y:S04]  /*0c50*/  LDS.128 R8, [R2+0x1040] ;  /* 0x0010400002087984 */ /* 0x001e280000000c00 */
[----:B------:R-:W3:Y:S01]  /*0c60*/  LDS.128 R12, [R2+0x1050] ;  /* 0x00105000020c7984 */ /* 0x000ee20000000c00 */
[----:B-1----:R-:W-:Y:S01]  /*0c70*/  @P0 FADD.FTZ R20, R20, R5 ;  /* 0x0000000514140221 */ /* 0x002fe20000010000 */
        /* <DEDUP_REMOVED lines=8> */
[----:B------:R-:W-:Y:S01]  /*0d00*/  @P3 FADD.FTZ R20, R20, R17 ;  /* 0x0000001114143221 */ /* 0x000fe20000010000 */
[----:B------:R-:W-:-:S03]  /*0d10*/  ISETP.GT.U32.AND P3, PT, R0, 0x120, PT ;  /* 0x000001200000780c */ /* 0x000fc60003f64070 */
[----:B------:R-:W-:Y:S01]  /*0d20*/  @P0 FADD.FTZ R20, R20, R18 ;  /* 0x0000001214140221 */ /* 0x000fe20000010000 */
[----:B------:R-:W-:-:S03]  /*0d30*/  ISETP.GT.U32.AND P0, PT, R0, 0x160, PT ;  /* 0x000001600000780c */ /* 0x000fc60003f04070 */
[----:B------:R-:W-:Y:S02]  /*0d40*/  @P4 FADD.FTZ R20, R20, R19 ;  /* 0x0000001314144221 */ /* 0x000fe40000010000 */
[----:B------:R-:W2:Y:S02]  /*0d50*/  LDS.128 R16, [R2+0x1070] ;  /* 0x0010700002107984 */ /* 0x000ea40000000c00 */
[----:B0-----:R-:W-:Y:S01]  /*0d60*/  @P1 FADD.FTZ R20, R20, R8 ;  /* 0x0000000814141221 */ /* 0x001fe20000010000 */
[----:B------:R-:W-:-:S03]  /*0d70*/  ISETP.GT.U32.AND P1, PT, R0, 0x180, PT ;  /* 0x000001800000780c */ /* 0x000fc60003f24070 */
[----:B------:R-:W-:Y:S01]  /*0d80*/  @P3 FADD.FTZ R20, R20, R9 ;  /* 0x0000000914143221 */ /* 0x000fe20000010000 */
[----:B------:R-:W-:-:S03]  /*0d90*/  ISETP.GT.U32.AND P3, PT, R0, 0x1a0, PT ;  /* 0x000001a00000780c */ /* 0x000fc60003f64070 */
[----:B------:R-:W-:Y:S01]  /*0da0*/  @P2 FADD.FTZ R20, R20, R10 ;  /* 0x0000000a14142221 */ /* 0x000fe20000010000 */
[----:B------:R-:W-:-:S03]  /*0db0*/  ISETP.GT.U32.AND P2, PT, R0, 0x1c0, PT ;  /* 0x000001c00000780c */ /* 0x000fc60003f44070 */
[----:B------:R-:W-:Y:S01]  /*0dc0*/  @P0 FADD.FTZ R20, R20, R11 ;  /* 0x0000000b14140221 */ /* 0x000fe20000010000 */
[----:B------:R-:W-:Y:S01]  /*0dd0*/  ISETP.GT.U32.AND P0, PT, R0, 0x1e0, PT ;  /* 0x000001e00000780c */ /* 0x000fe20003f04070 */
[----:B------:R-:W0:Y:S02]  /*0de0*/  LDS.128 R8, [R2+0x1080] ;  /* 0x0010800002087984 */ /* 0x000e240000000c00 */
        /* <DEDUP_REMOVED lines=37> */
.L_x_600:
[----:B------:R-:W0:Y:S02]  /*1040*/  LDCU.64 UR4, c[0x0][0x3a8] ;  /* 0x00007500ff0477ac */ /* 0x000e240008000a00 */
[----:B0-----:R-:W-:-:S04]  /*1050*/  I2FP.F32.S32 R4, UR5 ;  /* 0x0000000500047c45 */ /* 0x001fc80008201400 */
[----:B------:R-:W0:Y:S02]  /*1060*/  MUFU.RCP R5, R4 ;  /* 0x0000000400057308 */ /* 0x000e240000001000 */
[----:B0-----:R-:W-:-:S06]  /*1070*/  FFMA.FTZ R20, R5, R20, UR4 ;  /* 0x0000000405147e23 */ /* 0x001fcc0008010014 */
[----:B------:R-:W0:Y:S02]  /*1080*/  MUFU.RSQ R5, R20 ;  /* 0x0000001400057308 */ /* 0x000e240000001400 */
[----:B0-----:R2:W-:Y:S02]  /*1090*/  STS [R2+0x10a4], R5 ;  /* 0x0010a40502007388 */ /* 0x0015e40000000800 */
.L_x_599:
[----:B------:R-:W-:Y:S05]  /*10a0*/  BSYNC.RECONVERGENT B0 ;  /* 0x0000000000007941 */ /* 0x000fea0003800200 */
.L_x_597:
[----:B-12---:R-:W1:Y:S01]  /*10b0*/  LDC R5, c[0x0][0x3ac] ;  /* 0x0000eb00ff057b82 */ /* 0x006e620000000800 */
[----:B------:R-:W-:-:S07]  /*10c0*/  UMOV UR4, 0x400 ;  /* 0x0000040000047882 */ /* 0x000fce0000000000 */
[----:B------:R-:W2:Y:S01]  /*10d0*/  S2UR UR5, SR_CgaCtaId ;  /* 0x00000000000579c3 */ /* 0x000ea20000008800 */
[----:B-1----:R-:W-:-:S04]  /*10e0*/  SHF.R.S32.HI R2, RZ, 0x1f, R5 ;  /* 0x0000001fff027819 */ /* 0x002fc80000011405 */
[----:B------:R-:W-:-:S04]  /*10f0*/  LEA.HI R2, R2, R5, RZ, 0x6 ;  /* 0x0000000502027211 */ /* 0x000fc800078f30ff */
[----:B------:R-:W-:Y:S01]  /*1100*/  SHF.R.S32.HI R7, RZ, 0x6, R2 ;  /* 0x00000006ff077819 */ /* 0x000fe20000011402 */
[----:B--2---:R-:W-:-:S03]  /*1110*/  ULEA UR4, UR5, UR4, 0x18 ;  /* 0x0000000405047291 */ /* 0x004fc6000f8ec0ff */
[----:B------:R-:W-:-:S04]  /*1120*/  IABS R9, R7 ;  /* 0x0000000700097213 */ /* 0x000fc80000000000 */
[----:B------:R-:W1:Y:S08]  /*1130*/  I2F.RP R2, R9 ;  /* 0x0000000900027306 */ /* 0x000e700000209400 */
[----:B-1----:R-:W1:Y:S02]  /*1140*/  MUFU.RCP R2, R2 ;  /* 0x0000000200027308 */ /* 0x002e640000001000 */
[----:B-1----:R-:W-:-:S02]  /*1150*/  IADD3 R4, PT, PT, R2, 0xffffffe, RZ ;  /* 0x0ffffffe02047810 */ /* 0x002fc40007ffe0ff */
[----:B------:R-:W-:-:S04]  /*1160*/  IABS R2, R0 ;  /* 0x0000000000027213 */ /* 0x000fc80000000000 */
[----:B------:R1:W2:Y:S02]  /*1170*/  F2I.FTZ.U32.TRUNC.NTZ R5, R4 ;  /* 0x0000000400057305 */ /* 0x0002a4000021f000 */
[----:B-1----:R-:W-:Y:S02]  /*1180*/  IMAD.MOV.U32 R4, RZ, RZ, RZ ;  /* 0x000000ffff047224 */ /* 0x002fe400078e00ff */
[----:B--2---:R-:W-:-:S04]  /*1190*/  IMAD.MOV R6, RZ, RZ, -R5 ;  /* 0x000000ffff067224 */ /* 0x004fc800078e0a05 */
[----:B0-----:R-:W-:Y:S01]  /*11a0*/  IMAD R11, R6, R9, RZ ;  /* 0x00000009060b7224 */ /* 0x001fe200078e02ff */
[----:B------:R-:W-:-:S03]  /*11b0*/  IABS R6, R7 ;  /* 0x0000000700067213 */ /* 0x000fc60000000000 */
[----:B------:R-:W-:Y:S01]  /*11c0*/  IMAD.HI.U32 R5, R5, R11, R4 ;  /* 0x0000000b05057227 */ /* 0x000fe200078e0004 */
[----:B------:R-:W-:Y:S01]  /*11d0*/  IADD3 R11, PT, PT, RZ, -R6, RZ ;  /* 0x80000006ff0b7210 */ /* 0x000fe20007ffe0ff */
[----:B------:R-:W-:Y:S04]  /*11e0*/  BAR.SYNC.DEFER_BLOCKING 0x0 ;  /* 0x0000000000007b1d */ /* 0x000fe80000010000 */
[----:B------:R-:W-:-:S04]  /*11f0*/  IMAD.HI.U32 R6, R5, R2, RZ ;  /* 0x0000000205067227 */ /* 0x000fc800078e00ff */
[----:B------:R-:W-:-:S05]  /*1200*/  IMAD R2, R6, R11, R2 ;  /* 0x0000000b06027224 */ /* 0x000fca00078e0202 */
[----:B------:R-:W-:Y:S01]  /*1210*/  ISETP.GT.U32.AND P1, PT, R9, R2, PT ;  /* 0x000000020900720c */ /* 0x000fe20003f24070 */
[----:B------:R-:W0:-:S12]  /*1220*/  LDS R4, [UR4+0x10a4] ;  /* 0x0010a404ff047984 */ /* 0x000e180008000800 */
[----:B------:R-:W-:Y:S02]  /*1230*/  @!P1 IMAD.IADD R2, R2, 0x1, -R9 ;  /* 0x0000000102029824 */ /* 0x000fe400078e0a09 */
[----:B------:R-:W-:Y:S01]  /*1240*/  @!P1 VIADD R6, R6, 0x1 ;  /* 0x0000000106069836 */ /* 0x000fe20000000000 */
[----:B------:R-:W-:Y:S02]  /*1250*/  ISETP.NE.AND P1, PT, R7, RZ, PT ;  /* 0x000000ff0700720c */ /* 0x000fe40003f25270 */
[----:B------:R-:W-:Y:S02]  /*1260*/  ISETP.GE.U32.AND P0, PT, R2, R9, PT ;  /* 0x000000090200720c */ /* 0x000fe40003f06070 */
[----:B------:R-:W-:-:S04]  /*1270*/  LOP3.LUT R2, R0, R7, RZ, 0x3c, !PT ;  /* 0x0000000700027212 */ /* 0x000fc800078e3cff */
[----:B------:R-:W-:-:S07]  /*1280*/  ISETP.GE.AND P2, PT, R2, RZ, PT ;  /* 0x000000ff0200720c */ /* 0x000fce0003f46270 */
[----:B------:R-:W-:-:S06]  /*1290*/  @P0 IADD3 R6, PT, PT, R6, 0x1, RZ ;  /* 0x0000000106060810 */ /* 0x000fcc0007ffe0ff */
[----:B------:R-:W-:Y:S01]  /*12a0*/  @!P2 IMAD.MOV R6, RZ, RZ, -R6 ;  /* 0x000000ffff06a224 */ /* 0x000fe200078e0a06 */
[----:B------:R-:W-:-:S04]  /*12b0*/  @!P1 LOP3.LUT R6, RZ, R7, RZ, 0x33, !PT ;  /* 0x00000007ff069212 */ /* 0x000fc800078e33ff */
[----:B------:R-:W-:-:S04]  /*12c0*/  SHF.R.S32.HI R16, RZ, 0x1f, R6 ;  /* 0x0000001fff107819 */ /* 0x000fc80000011406 */
[----:B------:R-:W-:Y:S02]  /*12d0*/  ISETP.NE.U32.AND P0, PT, R16, RZ, PT ;  /* 0x000000ff1000720c */ /* 0x000fe40003f05070 */
[----:B0-----:R-:W-:-:S11]  /*12e0*/  R2UR UR11, R4 ;  /* 0x00000000040b72ca */ /* 0x001fd600000e0000 */
[----:B------:R-:W-:Y:S05]  /*12f0*/  @P0 BRA `(.L_x_601) ;  /* 0x0000000000580947 */ /* 0x000fea0003800000 */
[----:B------:R-:W0:Y:S01]  /*1300*/  I2F.U32.RP R2, R6 ;  /* 0x0000000600027306 */ /* 0x000e220000209000 */
[----:B------:R-:W-:Y:S01]  /*1310*/  IADD3 R7, PT, PT, RZ, -R6, RZ ;  /* 0x80000006ff077210 */ /* 0x000fe20007ffe0ff */
[----:B------:R-:W-:Y:S01]  /*1320*/  IMAD.MOV.U32 R23, RZ, RZ, RZ ;  /* 0x000000ffff177224 */ /* 0x000fe200078e00ff */
[----:B------:R-:W-:-:S05]  /*1330*/  ISETP.NE.U32.AND P2, PT, R6, RZ, PT ;  /* 0x000000ff0600720c */ /* 0x000fca0003f45070 */
[----:B0-----:R-:W0:Y:S02]  /*1340*/  MUFU.RCP R2, R2 ;  /* 0x0000000200027308 */ /* 0x001e240000001000 */
[----:B0-----:R-:W-:-:S06]  /*1350*/  VIADD R4, R2, 0xffffffe ;  /* 0x0ffffffe02047836 */ /* 0x001fcc0000000000 */
[----:B------:R0:W1:Y:S02]  /*1360*/  F2I.FTZ.U32.TRUNC.NTZ R5, R4 ;  /* 0x0000000400057305 */ /* 0x000064000021f000 */
[----:B0-----:R-:W-:Y:S02]  /*1370*/  IMAD.MOV.U32 R4, RZ, RZ, RZ ;  /* 0x000000ffff047224 */ /* 0x001fe400078e00ff */
[----:B-1----:R-:W-:-:S04]  /*1380*/  IMAD R7, R7, R5, RZ ;  /* 0x0000000507077224 */ /* 0x002fc800078e02ff */
[----:B------:R-:W-:-:S06]  /*1390*/  IMAD.HI.U32 R8, R5, R7, R4 ;  /* 0x0000000705087227 */ /* 0x000fcc00078e0004 */
[----:B------:R-:W-:-:S04]  /*13a0*/  IMAD.HI.U32 R22, R8, R3, RZ ;  /* 0x0000000308167227 */ /* 0x000fc800078e00ff */
[----:B------:R-:W-:-:S04]  /*13b0*/  IMAD.MOV R5, RZ, RZ, -R22 ;  /* 0x000000ffff057224 */ /* 0x000fc800078e0a16 */
[----:B------:R-:W-:-:S05]  /*13c0*/  IMAD R5, R6, R5, R3 ;  /* 0x0000000506057224 */ /* 0x000fca00078e0203 */
[----:B------:R-:W-:-:S13]  /*13d0*/  ISETP.GE.U32.AND P0, PT, R5, R6, PT ;  /* 0x000000060500720c */ /* 0x000fda0003f06070 */
[----:B------:R-:W-:Y:S01]  /*13e0*/  @P0 IADD3 R5, PT, PT, -R6, R5, RZ ;  /* 0x0000000506050210 */ /* 0x000fe20007ffe1ff */
[----:B------:R-:W-:-:S03]  /*13f0*/  @P0 VIADD R22, R22, 0x1 ;  /* 0x0000000116160836 */ /* 0x000fc60000000000 */
[----:B------:R-:W-:-:S13]  /*1400*/  ISETP.GE.U32.AND P1, PT, R5, R6, PT ;  /* 0x000000060500720c */ /* 0x000fda0003f26070 */
[----:B------:R-:W-:Y:S01]  /*1410*/  @P1 VIADD R22, R22, 0x1 ;  /* 0x0000000116161836 */ /* 0x000fe20000000000 */
[----:B------:R-:W-:-:S04]  /*1420*/  @!P2 LOP3.LUT R22, RZ, R6, RZ, 0x33, !PT ;  /* 0x00000006ff16a212 */ /* 0x000fc800078e33ff */
[----:B------:R-:W-:-:S05]  /*1430*/  IADD3 R2, PT, PT, -R22, RZ, RZ ;  /* 0x000000ff16027210 */ /* 0x000fca0007ffe1ff */
[----:B------:R-:W-:Y:S01]  /*1440*/  IMAD R2, R6, R2, R3 ;  /* 0x0000000206027224 */ /* 0x000fe200078e0203 */
[----:B------:R-:W-:Y:S06]  /*1450*/  BRA `(.L_x_602) ;  /* 0x00000000002c7947 */ /* 0x000fec0003800000 */
.L_x_601:
[----:B------:R-:W-:-:S07]  /*1460*/  MOV R2, 0x1480 ;  /* 0x0000148000027802 */ /* 0x000fce0000000f00 */
[----:B------:R-:W-:Y:S05]  /*1470*/  CALL.REL.NOINC `($__internal_0_$__cuda_sm20_div_s64) ;  /* 0x0000003000447944 */ /* 0x000fea0003c00000 */
[----:B------:R-:W-:Y:S01]  /*1480*/  IADD3 R9, P0, PT, RZ, -R22, RZ ;  /* 0x80000016ff097210 */ /* 0x000fe20007f1e0ff */
[----:B------:R-:W-:Y:S01]  /*1490*/  IMAD.MOV.U32 R5, RZ, RZ, RZ ;  /* 0x000000ffff057224 */ /* 0x000fe200078e00ff */
[----:B------:R-:W-:-:S03]  /*14a0*/  MOV R4, R3 ;  /* 0x0000000300047202 */ /* 0x000fc60000000f00 */
[----:B------:R-:W-:Y:S02]  /*14b0*/  IMAD.X R7, RZ, RZ, ~R23, P0 ;  /* 0x000000ffff077224 */ /* 0x000fe400000e0e17 */
[----:B------:R-:W-:-:S04]  /*14c0*/  IMAD.WIDE.U32 R4, R6, R9, R4 ;  /* 0x0000000906047225 */ /* 0x000fc800078e0004 */
[----:B------:R-:W-:Y:S02]  /*14d0*/  IMAD R7, R7, R6, RZ ;  /* 0x0000000607077224 */ /* 0x000fe400078e02ff */
[----:B------:R-:W-:Y:S02]  /*14e0*/  IMAD.MOV.U32 R2, RZ, RZ, R4 ;  /* 0x000000ffff027224 */ /* 0x000fe400078e0004 */
[----:B------:R-:W-:-:S05]  /*14f0*/  IMAD R7, R16, R9, R7 ;  /* 0x0000000910077224 */ /* 0x000fca00078e0207 */
[----:B------:R-:W-:-:S07]  /*1500*/  IADD3 R4, PT, PT, R5, R7, RZ ;  /* 0x0000000705047210 */ /* 0x000fce0007ffe0ff */
.L_x_602:
[C---:B------:R-:W-:Y:S01]  /*1510*/  IMAD.SHL.U32 R9, R22.reuse, 0x10, RZ ;  /* 0x0000001016097824 */ /* 0x040fe200078e00ff */
[----:B------:R-:W-:Y:S01]  /*1520*/  SHF.L.U64.HI R11, R22, 0x4, R23 ;  /* 0x00000004160b7819 */ /* 0x000fe20000010217 */
[----:B------:R-:W0:Y:S01]  /*1530*/  LDC R8, c[0x0][0x3ac] ;  /* 0x0000eb00ff087b82 */ /* 0x000e220000000800 */
[----:B------:R-:W-:Y:S01]  /*1540*/  USHF.R.S32.HI UR4, URZ, 0x1f, UR8 ;  /* 0x0000001fff047899 */ /* 0x000fe20008011408 */
[----:B------:R-:W-:Y:S01]  /*1550*/  BSSY.RECONVERGENT B0, `(.L_x_603) ;  /* 0x000013e000007945 */ /* 0x000fe20003800200 */
[----:B------:R-:W-:Y:S01]  /*1560*/  IADD3 R5, P1, PT, R9, 0x10, RZ ;  /* 0x0000001009057810 */ /* 0x000fe20007f3e0ff */
[----:B------:R-:W1:Y:S01]  /*1570*/  LDCU.64 UR16, c[0x0][0x398] ;  /* 0x00007300ff1077ac */ /* 0x000e620008000a00 */
[----:B------:R-:W-:Y:S02]  /*1580*/  IMAD.MOV.U32 R21, RZ, RZ, RZ ;  /* 0x000000ffff157224 */ /* 0x000fe400078e00ff */
[----:B------:R-:W-:Y:S01]  /*1590*/  ISETP.LT.U32.AND P0, PT, R5, UR8, PT ;  /* 0x0000000805007c0c */ /* 0x000fe2000bf01070 */
[----:B------:R-:W-:Y:S01]  /*15a0*/  IMAD.X R7, RZ, RZ, R11, P1 ;  /* 0x000000ffff077224 */ /* 0x000fe200008e060b */
[----:B------:R-:W-:Y:S01]  /*15b0*/  IADD3 R10, P1, PT, R2, R9, RZ ;  /* 0x00000009020a7210 */ /* 0x000fe20007f3e0ff */
[----:B------:R-:W2:Y:S03]  /*15c0*/  LDCU.64 UR18, c[0x0][0x398] ;  /* 0x00007300ff1277ac */ /* 0x000ea60008000a00 */
[----:B------:R-:W-:-:S02]  /*15d0*/  ISETP.LT.AND.EX P0, PT, R7, UR4, PT, P0 ;  /* 0x0000000407007c0c */ /* 0x000fc4000bf01300 */
[----:B------:R-:W-:Y:S02]  /*15e0*/  IADD3.X R11, PT, PT, R4, R11, RZ, P1, !PT ;  /* 0x0000000b040b7210 */ /* 0x000fe40000ffe4ff */
[----:B------:R-:W-:Y:S02]  /*15f0*/  SEL R5, R5, UR8, P0 ;  /* 0x0000000805057c07 */ /* 0x000fe40008000000 */
[----:B------:R-:W-:Y:S02]  /*1600*/  SEL R7, R7, UR4, P0 ;  /* 0x0000000407077c07 */ /* 0x000fe40008000000 */
[----:B------:R-:W-:Y:S02]  /*1610*/  ISETP.GE.U32.AND P0, PT, R10, R5, PT ;  /* 0x000000050a00720c */ /* 0x000fe40003f06070 */
[----:B0-----:R-:W-:Y:S02]  /*1620*/  SHF.R.S32.HI R9, RZ, 0x1f, R8 ;  /* 0x0000001fff097819 */ /* 0x001fe40000011408 */
[----:B------:R-:W-:-:S02]  /*1630*/  ISETP.GE.AND.EX P0, PT, R11, R7, PT, P0 ;  /* 0x000000070b00720c */ /* 0x000fc40003f06300 */
[----:B------:R-:W-:-:S04]  /*1640*/  LEA.HI R8, R9, R8, RZ, 0x6 ;  /* 0x0000000809087211 */ /* 0x000fc800078f30ff */
[----:B------:R-:W-:-:S04]  /*1650*/  SHF.R.S32.HI R8, RZ, 0x6, R8 ;  /* 0x00000006ff087819 */ /* 0x000fc80000011408 */
[----:B------:R-:W-:-:S03]  /*1660*/  SHF.R.S32.HI R9, RZ, 0x1f, R8 ;  /* 0x0000001fff097819 */ /* 0x000fc60000011408 */
[----:B-12---:R-:W-:Y:S05]  /*1670*/  @P0 BRA `(.L_x_604) ;  /* 0x0000001000ac0947 */ /* 0x006fea0003800000 */
[----:B------:R-:W-:Y:S01]  /*1680*/  IADD3 R14, P1, PT, R6, R10, RZ ;  /* 0x0000000a060e7210 */ /* 0x000fe20007f3e0ff */
[----:B------:R-:W-:Y:S03]  /*1690*/  BSSY.RECONVERGENT B1, `(.L_x_605) ;  /* 0x0000024000017945 */ /* 0x000fe60003800200 */
[-C--:B------:R-:W-:Y:S01]  /*16a0*/  ISETP.GE.U32.AND P0, PT, R14, R5.reuse, PT ;  /* 0x000000050e00720c */ /* 0x080fe20003f06070 */
[----:B------:R-:W-:Y:S01]  /*16b0*/  IMAD.X R18, R16, 0x1, R11, P1 ;  /* 0x0000000110127824 */ /* 0x000fe200008e060b */
[----:B------:R-:W-:-:S04]  /*16c0*/  ISETP.GT.U32.AND P1, PT, R14, R5, PT ;  /* 0x000000050e00720c */ /* 0x000fc80003f24070 */
[CC--:B------:R-:W-:Y:S02]  /*16d0*/  ISETP.GE.AND.EX P0, PT, R18.reuse, R7.reuse, PT, P0 ;  /* 0x000000071200720c */ /* 0x0c0fe40003f06300 */
[----:B------:R-:W-:Y:S02]  /*16e0*/  ISETP.GT.AND.EX P1, PT, R18, R7, PT, P1 ;  /* 0x000000071200720c */ /* 0x000fe40003f24310 */
[----:B------:R-:W-:Y:S02]  /*16f0*/  SEL R17, RZ, 0x1, P0 ;  /* 0x00000001ff117807 */ /* 0x000fe40000000000 */
[----:B------:R-:W-:Y:S02]  /*1700*/  SEL R12, R14, R5, P1 ;  /* 0x000000050e0c7207 */ /* 0x000fe40000800000 */
[----:B------:R-:W-:Y:S02]  /*1710*/  SEL R21, R18, R7, P1 ;  /* 0x0000000712157207 */ /* 0x000fe40000800000 */
[----:B------:R-:W-:-:S04]  /*1720*/  IADD3 R19, P0, P1, R12, -R14, -R17 ;  /* 0x8000000e0c137210 */ /* 0x000fc8000791e811 */
[----:B------:R-:W-:-:S04]  /*1730*/  IADD3.X R21, PT, PT, R21, -0x1, ~R18, P0, P1 ;  /* 0xffffffff15157810 */ /* 0x000fc800007e2c12 */
[----:B------:R-:W-:-:S04]  /*1740*/  LOP3.LUT R12, R21, R16, RZ, 0xfc, !PT ;  /* 0x00000010150c7212 */ /* 0x000fc800078efcff */
[----:B------:R-:W-:-:S13]  /*1750*/  ISETP.NE.U32.AND P0, PT, R12, RZ, PT ;  /* 0x000000ff0c00720c */ /* 0x000fda0003f05070 */
[----:B------:R-:W-:Y:S05]  /*1760*/  @P0 BRA `(.L_x_606) ;  /* 0x0000000000500947 */ /* 0x000fea0003800000 */
[----:B------:R-:W0:Y:S01]  /*1770*/  I2F.U32.RP R14, R6 ;  /* 0x00000006000e7306 */ /* 0x000e220000209000 */
[----:B------:R-:W-:Y:S01]  /*1780*/  IMAD.MOV R21, RZ, RZ, -R6 ;  /* 0x000000ffff157224 */ /* 0x000fe200078e0a06 */
[----:B------:R-:W-:Y:S01]  /*1790*/  ISETP.NE.U32.AND P2, PT, R6, RZ, PT ;  /* 0x000000ff0600720c */ /* 0x000fe20003f45070 */
[----:B------:R-:W-:-:S05]  /*17a0*/  IMAD.MOV.U32 R12, RZ, RZ, RZ ;  /* 0x000000ffff0c7224 */ /* 0x000fca00078e00ff */
[----:B0-----:R-:W0:Y:S02]  /*17b0*/  MUFU.RCP R14, R14 ;  /* 0x0000000e000e7308 */ /* 0x001e240000001000 */
[----:B0-----:R-:W-:-:S06]  /*17c0*/  IADD3 R15, PT, PT, R14, 0xffffffe, RZ ;  /* 0x0ffffffe0e0f7810 */ /* 0x001fcc0007ffe0ff */
[----:B------:R-:W0:Y:S02]  /*17d0*/  F2I.FTZ.U32.TRUNC.NTZ R13, R15 ;  /* 0x0000000f000d7305 */ /* 0x000e24000021f000 */
[----:B0-----:R-:W-:-:S04]  /*17e0*/  IMAD R21, R21, R13, RZ ;  /* 0x0000000d15157224 */ /* 0x001fc800078e02ff */
[----:B------:R-:W-:-:S06]  /*17f0*/  IMAD.HI.U32 R12, R13, R21, R12 ;  /* 0x000000150d0c7227 */ /* 0x000fcc00078e000c */
[----:B------:R-:W-:-:S05]  /*1800*/  IMAD.HI.U32 R12, R12, R19, RZ ;  /* 0x000000130c0c7227 */ /* 0x000fca00078e00ff */
[----:B------:R-:W-:-:S05]  /*1810*/  IADD3 R13, PT, PT, -R12, RZ, RZ ;  /* 0x000000ff0c0d7210 */ /* 0x000fca0007ffe1ff */
[----:B------:R-:W-:Y:S02]  /*1820*/  IMAD R19, R6, R13, R19 ;  /* 0x0000000d06137224 */ /* 0x000fe400078e0213 */
[----:B------:R-:W-:-:S03]  /*1830*/  IMAD.MOV.U32 R13, RZ, RZ, RZ ;  /* 0x000000ffff0d7224 */ /* 0x000fc600078e00ff */
[----:B------:R-:W-:-:S13]  /*1840*/  ISETP.GE.U32.AND P0, PT, R19, R6, PT ;  /* 0x000000061300720c */ /* 0x000fda0003f06070 */
[----:B------:R-:W-:Y:S02]  /*1850*/  @P0 IMAD.IADD R19, R19, 0x1, -R6 ;  /* 0x0000000113130824 */ /* 0x000fe400078e0a06 */
[----:B------:R-:W-:-:S03]  /*1860*/  @P0 VIADD R12, R12, 0x1 ;  /* 0x000000010c0c0836 */ /* 0x000fc60000000000 */
[----:B------:R-:W-:-:S13]  /*1870*/  ISETP.GE.U32.AND P1, PT, R19, R6, PT ;  /* 0x000000061300720c */ /* 0x000fda0003f26070 */
[----:B------:R-:W-:Y:S02]  /*1880*/  @P1 IADD3 R12, PT, PT, R12, 0x1, RZ ;  /* 0x000000010c0c1810 */ /* 0x000fe40007ffe0ff */
[----:B------:R-:W-:Y:S01]  /*1890*/  @!P2 LOP3.LUT R12, RZ, R6, RZ, 0x33, !PT ;  /* 0x00000006ff0ca212 */ /* 0x000fe200078e33ff */
[----:B------:R-:W-:Y:S06]  /*18a0*/  BRA `(.L_x_607) ;  /* 0x0000000000087947 */ /* 0x000fec0003800000 */
.L_x_606:
[----:B------:R-:W-:-:S07]  /*18b0*/  MOV R18, 0x18d0 ;  /* 0x000018d000127802 */ /* 0x000fce0000000f00 */
[----:B------:R-:W-:Y:S05]  /*18c0*/  CALL.REL.NOINC `($__internal_1_$__cuda_sm20_div_u64) ;  /* 0x00000030005c7944 */ /* 0x000fea0003c00000 */
.L_x_607:
[----:B------:R-:W-:Y:S05]  /*18d0*/  BSYNC.RECONVERGENT B1 ;  /* 0x0000000000017941 */ /* 0x000fea0003800200 */
.L_x_605:
[----:B------:R-:W-:Y:S01]  /*18e0*/  IADD3 R17, P0, PT, R12, R17, RZ ;  /* 0x000000110c117210 */ /* 0x000fe20007f1e0ff */
[----:B------:R-:W-:Y:S01]  /*18f0*/  BSSY.RECONVERGENT B1, `(.L_x_608) ;  /* 0x0000042000017945 */ /* 0x000fe20003800200 */
[----:B------:R-:W-:Y:S02]  /*1900*/  HFMA2 R21, -RZ, RZ, 0, 0 ;  /* 0x00000000ff157431 */ /* 0x000fe400000001ff */
[C---:B------:R-:W-:Y:S01]  /*1910*/  LOP3.LUT R14, R17.reuse, 0x3, RZ, 0xc0, !PT ;  /* 0x00000003110e7812 */ /* 0x040fe200078ec0ff */
[----:B------:R-:W-:Y:S01]  /*1920*/  IMAD.X R12, RZ, RZ, R13, P0 ;  /* 0x000000ffff0c7224 */ /* 0x000fe200000e060d */
[----:B------:R-:W-:Y:S02]  /*1930*/  ISETP.GE.U32.AND P0, PT, R17, 0x3, PT ;  /* 0x000000031100780c */ /* 0x000fe40003f06070 */
[----:B------:R-:W-:Y:S02]  /*1940*/  ISETP.NE.U32.AND P1, PT, R14, 0x3, PT ;  /* 0x000000030e00780c */ /* 0x000fe40003f25070 */
[----:B------:R-:W-:-:S02]  /*1950*/  ISETP.GE.U32.AND.EX P0, PT, R12, RZ, PT, P0 ;  /* 0x000000ff0c00720c */ /* 0x000fc40003f06100 */
[----:B------:R-:W-:-:S13]  /*1960*/  ISETP.NE.AND.EX P1, PT, RZ, RZ, PT, P1 ;  /* 0x000000ffff00720c */ /* 0x000fda0003f25310 */
[----:B------:R-:W-:Y:S05]  /*1970*/  @!P1 BRA `(.L_x_609) ;  /* 0x0000000000e49947 */ /* 0x000fea0003800000 */
[----:B------:R-:W-:Y:S01]  /*1980*/  VIADD R17, R17, 0x1 ;  /* 0x0000000111117836 */ /* 0x000fe20000000000 */
[----:B------:R-:W-:Y:S01]  /*1990*/  CS2R R20, SRZ ;  /* 0x0000000000147805 */ /* 0x000fe2000001ff00 */
[----:B------:R-:W-:-:S03]  /*19a0*/  IMAD.MOV.U32 R18, RZ, RZ, RZ ;  /* 0x000000ffff127224 */ /* 0x000fc600078e00ff */
[----:B------:R-:W-:-:S07]  /*19b0*/  LOP3.LUT R17, R17, 0x3, RZ, 0xc0, !PT ;  /* 0x0000000311117812 */ /* 0x000fce00078ec0ff */
.L_x_610:
[C---:B------:R-:W-:Y:S02]  /*19c0*/  SHF.L.U32 R14, R10.reuse, 0x3, RZ ;  /* 0x000000030a0e7819 */ /* 0x040fe400000006ff */
[----:B------:R-:W-:Y:S02]  /*19d0*/  SHF.L.U64.HI R15, R10, 0x3, R11 ;  /* 0x000000030a0f7819 */ /* 0x000fe4000001020b */
[----:B------:R-:W-:-:S04]  /*19e0*/  IADD3 R12, P1, PT, R14, UR6, RZ ;  /* 0x000000060e0c7c10 */ /* 0x000fc8000ff3e0ff */
[----:B------:R-:W-:-:S06]  /*19f0*/  IADD3.X R13, PT, PT, R15, UR7, RZ, P1, !PT ;  /* 0x000000070f0d7c10 */ /* 0x000fcc0008ffe4ff */
[----:B------:R-:W2:Y:S01]  /*1a00*/  LDG.E.64.CONSTANT R12, desc[UR12][R12.64] ;  /* 0x0000000c0c0c7981 */ /* 0x000ea2000c1e9b00 */
[----:B------:R-:W-:-:S04]  /*1a10*/  IADD3 R14, P1, PT, R14, UR16, RZ ;  /* 0x000000100e0e7c10 */ /* 0x000fc8000ff3e0ff */
[----:B------:R-:W-:-:S06]  /*1a20*/  IADD3.X R15, PT, PT, R15, UR17, RZ, P1, !PT ;  /* 0x000000110f0f7c10 */ /* 0x000fcc0008ffe4ff */
[----:B------:R-:W3:Y:S01]  /*1a30*/  LDG.E.64.CONSTANT R14, desc[UR12][R14.64] ;  /* 0x0000000c0e0e7981 */ /* 0x000ee2000c1e9b00 */
[----:B------:R-:W-:Y:S02]  /*1a40*/  IADD3 R20, P1, PT, R20, 0x1, RZ ;  /* 0x0000000114147810 */ /* 0x000fe40007f3e0ff */
[----:B------:R-:W-:Y:S02]  /*1a50*/  IADD3 R10, P2, PT, R6, R10, RZ ;  /* 0x0000000a060a7210 */ /* 0x000fe40007f5e0ff */
[----:B------:R-:W-:Y:S02]  /*1a60*/  IADD3.X R18, PT, PT, RZ, R18, RZ, P1, !PT ;  /* 0x00000012ff127210 */ /* 0x000fe40000ffe4ff */
[----:B------:R-:W-:Y:S02]  /*1a70*/  ISETP.NE.U32.AND P1, PT, R20, R17, PT ;  /* 0x000000111400720c */ /* 0x000fe40003f25070 */
[----:B------:R-:W-:Y:S02]  /*1a80*/  IADD3.X R11, PT, PT, R16, R11, RZ, P2, !PT ;  /* 0x0000000b100b7210 */ /* 0x000fe400017fe4ff */
[----:B------:R-:W-:Y:S01]  /*1a90*/  ISETP.NE.AND.EX P1, PT, R18, RZ, PT, P1 ;  /* 0x000000ff1200720c */ /* 0x000fe20003f25310 */
[C---:B--2---:R-:W-:Y:S01]  /*1aa0*/  IMAD.U32 R19, R12.reuse, 0x10000, RZ ;  /* 0x000100000c137824 */ /* 0x044fe200078e00ff */
[----:B------:R-:W-:Y:S01]  /*1ab0*/  PRMT R24, R12, 0x7632, R24 ;  /* 0x000076320c187816 */ /* 0x000fe20000000018 */
[C---:B------:R-:W-:Y:S01]  /*1ac0*/  IMAD.U32 R26, R13.reuse, 0x10000, RZ ;  /* 0x000100000d1a7824 */ /* 0x040fe200078e00ff */
[----:B------:R-:W-:Y:S01]  /*1ad0*/  PRMT R25, R13, 0x7632, R25 ;  /* 0x000076320d197816 */ /* 0x000fe20000000019 */
[----:B------:R-:W-:Y:S01]  /*1ae0*/  FMUL.FTZ R19, R19, UR11 ;  /* 0x0000000b13137c20 */ /* 0x000fe20008410000 */
[----:B------:R-:W-:Y:S01]  /*1af0*/  SHF.L.U32 R24, R24, 0x10, RZ ;  /* 0x0000001018187819 */ /* 0x000fe200000006ff */
[----:B------:R-:W-:-:S02]  /*1b00*/  FMUL.FTZ R26, R26, UR11 ;  /* 0x0000000b1a1a7c20 */ /* 0x000fc40008410000 */
[----:B------:R-:W-:Y:S02]  /*1b10*/  IMAD.U32 R25, R25, 0x10000, RZ ;  /* 0x0001000019197824 */ /* 0x000fe400078e00ff */
[----:B------:R-:W0:Y:S01]  /*1b20*/  F2F.BF16.F32 R19, R19 ;  /* 0x0000001300137304 */ /* 0x000e220000202000 */
[----:B------:R-:W-:Y:S01]  /*1b30*/  FMUL.FTZ R12, R24, UR11 ;  /* 0x0000000b180c7c20 */ /* 0x000fe20008410000 */
[----:B------:R-:W-:Y:S01]  /*1b40*/  FMUL.FTZ R27, R25, UR11 ;  /* 0x0000000b191b7c20 */ /* 0x000fe20008410000 */
[C---:B---3--:R-:W-:Y:S01]  /*1b50*/  SHF.L.U32 R25, R14.reuse, 0x10, RZ ;  /* 0x000000100e197819 */ /* 0x048fe200000006ff */
[C---:B------:R-:W-:Y:S01]  /*1b60*/  IMAD.U32 R28, R15.reuse, 0x10000, RZ ;  /* 0x000100000f1c7824 */ /* 0x040fe200078e00ff */
[----:B------:R-:W-:Y:S02]  /*1b70*/  PRMT R14, R14, 0x7632, R14 ;  /* 0x000076320e0e7816 */ /* 0x000fe4000000000e */
[----:B------:R-:W-:Y:S01]  /*1b80*/  PRMT R15, R15, 0x7632, R15 ;  /* 0x000076320f0f7816 */ /* 0x000fe2000000000f */
[----:B------:R-:W1:Y:S01]  /*1b90*/  F2F.BF16.F32 R13, R26 ;  /* 0x0000001a000d7304 */ /* 0x000e620000202000 */
[----:B0-----:R-:W-:-:S07]  /*1ba0*/  IMAD.U32 R24, R19, 0x10000, RZ ;  /* 0x0001000013187824 */ /* 0x001fce00078e00ff */
[----:B------:R-:W0:Y:S01]  /*1bb0*/  F2F.BF16.F32 R12, R12 ;  /* 0x0000000c000c7304 */ /* 0x000e220000202000 */
[----:B------:R-:W-:Y:S01]  /*1bc0*/  FMUL.FTZ R24, R24, R25 ;  /* 0x0000001918187220 */ /* 0x000fe20000410000 */
[----:B-1----:R-:W-:-:S06]  /*1bd0*/  IMAD.U32 R25, R13, 0x10000, RZ ;  /* 0x000100000d197824 */ /* 0x002fcc00078e00ff */
[----:B------:R-:W1:Y:S01]  /*1be0*/  F2F.BF16.F32 R19, R27 ;  /* 0x0000001b00137304 */ /* 0x000e620000202000 */
[----:B------:R-:W-:Y:S01]  /*1bf0*/  FMUL.FTZ R28, R25, R28 ;  /* 0x0000001c191c7220 */ /* 0x000fe20000410000 */
[----:B------:R-:W-:Y:S01]  /*1c00*/  SHF.L.U32 R25, R14, 0x10, RZ ;  /* 0x000000100e197819 */ /* 0x000fe200000006ff */
[----:B0-----:R-:W-:-:S05]  /*1c10*/  IMAD.U32 R14, R12, 0x10000, RZ ;  /* 0x000100000c0e7824 */ /* 0x001fca00078e00ff */
[----:B------:R-:W0:Y:S01]  /*1c20*/  F2F.BF16.F32 R13, R24 ;  /* 0x00000018000d7304 */ /* 0x000e220000202000 */
[----:B------:R-:W-:Y:S01]  /*1c30*/  FMUL.FTZ R25, R14, R25 ;  /* 0x000000190e197220 */ /* 0x000fe20000410000 */
[----:B------:R-:W-:Y:S01]  /*1c40*/  IMAD.U32 R14, R15, 0x10000, RZ ;  /* 0x000100000f0e7824 */ /* 0x000fe200078e00ff */
[----:B-1----:R-:W-:-:S05]  /*1c50*/  SHF.L.U32 R19, R19, 0x10, RZ ;  /* 0x0000001013137819 */ /* 0x002fca00000006ff */
        /* <DEDUP_REMOVED lines=11> */
.L_x_609:
[----:B------:R-:W-:Y:S05]  /*1d10*/  BSYNC.RECONVERGENT B1 ;  /* 0x0000000000017941 */ /* 0x000fea0003800200 */
.L_x_608:
[----:B------:R-:W-:Y:S05]  /*1d20*/  @!P0 BRA `(.L_x_604) ;  /* 0x0000000c00008947 */ /* 0x000fea0003800000 */
[----:B------:R-:W-:-:S07]  /*1d30*/  IMAD.SHL.U32 R20, R6, 0x8, RZ ;  /* 0x0000000806147824 */ /* 0x000fce00078e00ff */
.L_x_611:
[C---:B------:R-:W-:Y:S01]  /*1d40*/  IMAD.SHL.U32 R14, R10.reuse, 0x8, RZ ;  /* 0x000000080a0e7824 */ /* 0x040fe200078e00ff */
[----:B------:R-:W-:-:S04]  /*1d50*/  SHF.L.U64.HI R15, R10, 0x3, R11 ;  /* 0x000000030a0f7819 */ /* 0x000fc8000001020b */
[----:B------:R-:W-:-:S04]  /*1d60*/  IADD3 R12, P0, PT, R14, UR6, RZ ;  /* 0x000000060e0c7c10 */ /* 0x000fc8000ff1e0ff */
[----:B------:R-:W-:-:S05]  /*1d70*/  IADD3.X R13, PT, PT, R15, UR7, RZ, P0, !PT ;  /* 0x000000070f0d7c10 */ /* 0x000fca00087fe4ff */
[----:B------:R-:W2:Y:S01]  /*1d80*/  LDG.E.64.CONSTANT R16, desc[UR12][R12.64] ;  /* 0x0000000c0c107981 */ /* 0x000ea2000c1e9b00 */
[----:B------:R-:W-:-:S04]  /*1d90*/  IADD3 R14, P0, PT, R14, UR18, RZ ;  /* 0x000000120e0e7c10 */ /* 0x000fc8000ff1e0ff */
[----:B------:R-:W-:-:S05]  /*1da0*/  IADD3.X R15, PT, PT, R15, UR19, RZ, P0, !PT ;  /* 0x000000130f0f7c10 */ /* 0x000fca00087fe4ff */
[----:B------:R-:W3:Y:S01]  /*1db0*/  LDG.E.64.CONSTANT R18, desc[UR12][R14.64] ;  /* 0x0000000c0e127981 */ /* 0x000ee2000c1e9b00 */
[C---:B--2---:R-:W-:Y:S02]  /*1dc0*/  SHF.L.U32 R24, R16.reuse, 0x10, RZ ;  /* 0x0000001010187819 */ /* 0x044fe400000006ff */
[----:B------:R-:W-:-:S03]  /*1dd0*/  PRMT R16, R16, 0x7632, R16 ;  /* 0x0000763210107816 */ /* 0x000fc60000000010 */
[----:B------:R-:W-:Y:S02]  /*1de0*/  FMUL.FTZ R24, R24, UR11 ;  /* 0x0000000b18187c20 */ /* 0x000fe40008410000 */
[----:B------:R-:W-:Y:S01]  /*1df0*/  IMAD.U32 R16, R16, 0x10000, RZ ;  /* 0x0001000010107824 */ /* 0x000fe200078e00ff */
[----:B---3--:R-:W-:-:S03]  /*1e00*/  SHF.L.U32 R25, R18, 0x10, RZ ;  /* 0x0000001012197819 */ /* 0x008fc600000006ff */
[----:B------:R-:W0:Y:S01]  /*1e10*/  F2F.BF16.F32 R24, R24 ;  /* 0x0000001800187304 */ /* 0x000e220000202000 */
[----:B------:R-:W-:Y:S01]  /*1e20*/  FMUL.FTZ R26, R16, UR11 ;  /* 0x0000000b101a7c20 */ /* 0x000fe20008410000 */
[----:B------:R-:W-:-:S06]  /*1e30*/  PRMT R18, R18, 0x7632, R18 ;  /* 0x0000763212127816 */ /* 0x000fcc0000000012 */
[----:B------:R-:W1:Y:S01]  /*1e40*/  F2F.BF16.F32 R26, R26 ;  /* 0x0000001a001a7304 */ /* 0x000e620000202000 */
[----:B0-----:R-:W-:-:S04]  /*1e50*/  IMAD.U32 R16, R24, 0x10000, RZ ;  /* 0x0001000018107824 */ /* 0x001fc800078e00ff */
[----:B------:R-:W-:Y:S01]  /*1e60*/  FMUL.FTZ R16, R16, R25 ;  /* 0x0000001910107220 */ /* 0x000fe20000410000 */
[----:B------:R-:W-:Y:S02]  /*1e70*/  IMAD.U32 R25, R18, 0x10000, RZ ;  /* 0x0001000012197824 */ /* 0x000fe400078e00ff */
[----:B-1----:R-:W-:Y:S01]  /*1e80*/  IMAD.U32 R18, R26, 0x10000, RZ ;  /* 0x000100001a127824 */ /* 0x002fe200078e00ff */
[----:B------:R-:W-:Y:S02]  /*1e90*/  IADD3 R26, P0, PT, R20, R12, RZ ;  /* 0x0000000c141a7210 */ /* 0x000fe40007f1e0ff */
[----:B------:R-:W0:Y:S01]  /*1ea0*/  F2F.BF16.F32 R16, R16 ;  /* 0x0000001000107304 */ /* 0x000e220000202000 */
[----:B------:R-:W-:Y:S02]  /*1eb0*/  IMAD.U32 R12, R17, 0x10000, RZ ;  /* 0x00010000110c7824 */ /* 0x000fe400078e00ff */
[----:B------:R-:W-:Y:S01]  /*1ec0*/  FMUL.FTZ R28, R18, R25 ;  /* 0x00000019121c7220 */ /* 0x000fe20000410000 */
[----:B------:R-:W-:-:S04]  /*1ed0*/  SHF.R.S32.HI R25, RZ, 0x1f, R6 ;  /* 0x0000001fff197819 */ /* 0x000fc80000011406 */
[----:B------:R-:W-:Y:S01]  /*1ee0*/  SHF.L.U64.HI R25, R6, 0x3, R25 ;  /* 0x0000000306197819 */ /* 0x000fe20000010219 */
[----:B------:R-:W1:Y:S03]  /*1ef0*/  F2F.BF16.F32 R28, R28 ;  /* 0x0000001c001c7304 */ /* 0x000e660000202000 */
[----:B------:R-:W-:Y:S02]  /*1f00*/  IADD3.X R27, PT, PT, R25, R13, RZ, P0, !PT ;  /* 0x0000000d191b7210 */ /* 0x000fe400007fe4ff */
[----:B0-----:R-:W-:Y:S01]  /*1f10*/  SHF.L.U32 R18, R16, 0x10, RZ ;  /* 0x0000001010127819 */ /* 0x001fe200000006ff */
[----:B-1----:R-:W-:-:S05]  /*1f20*/  IMAD.U32 R24, R28, 0x10000, RZ ;  /* 0x000100001c187824 */ /* 0x002fca00078e00ff */
[----:B------:R-:W-:Y:S01]  /*1f30*/  FMNMX3.FTZ R21, R21, |R18|, |R24|, !PT ;  /* 0x4000001215157276 */ /* 0x000fe20007810418 */
[----:B------:R-:W-:Y:S02]  /*1f40*/  FMUL.FTZ R18, R12, UR11 ;  /* 0x0000000b0c127c20 */ /* 0x000fe40008410000 */
[----:B------:R0:W2:Y:S01]  /*1f50*/  LDG.E.64.CONSTANT R12, desc[UR12][R26.64] ;  /* 0x0000000c1a0c7981 */ /* 0x0000a2000c1e9b00 */
[----:B------:R-:W-:-:S03]  /*1f60*/  IADD3 R24, P0, PT, R20, R14, RZ ;  /* 0x0000000e14187210 */ /* 0x000fc60007f1e0ff */
[----:B------:R-:W1:Y:S02]  /*1f70*/  F2F.BF16.F32 R18, R18 ;  /* 0x0000001200127304 */ /* 0x000e640000202000 */
[----:B------:R-:W-:Y:S01]  /*1f80*/  IMAD.X R25, R25, 0x1, R15, P0 ;  /* 0x0000000119197824 */ /* 0x000fe200000e060f */
[----:B------:R-:W-:Y:S01]  /*1f90*/  SHF.L.U32 R15, R19, 0x10, RZ ;  /* 0x00000010130f7819 */ /* 0x000fe200000006ff */
[----:B-1----:R-:W-:-:S04]  /*1fa0*/  IMAD.U32 R16, R18, 0x10000, RZ ;  /* 0x0001000012107824 */ /* 0x002fc800078e00ff */
[----:B------:R-:W-:Y:S02]  /*1fb0*/  FMUL.FTZ R16, R16, R15 ;  /* 0x0000000f10107220 */ /* 0x000fe40000410000 */
[----:B------:R-:W3:Y:S01]  /*1fc0*/  LDG.E.64.CONSTANT R14, desc[UR12][R24.64] ;  /* 0x0000000c180e7981 */ /* 0x000ee2000c1e9b00 */
[----:B------:R-:W-:Y:S02]  /*1fd0*/  PRMT R17, R17, 0x7632, R17 ;  /* 0x0000763211117816 */ /* 0x000fe40000000011 */
[----:B------:R-:W-:Y:S01]  /*1fe0*/  PRMT R19, R19, 0x7632, R19 ;  /* 0x0000763213137816 */ /* 0x000fe20000000013 */
[----:B------:R-:W-:Y:S01]  /*1ff0*/  F2F.BF16.F32 R16, R16 ;  /* 0x0000001000107304 */ /* 0x000fe20000202000 */
[----:B0-----:R-:W-:Y:S01]  /*2000*/  IADD3 R26, P0, PT, R26, R20, RZ ;  /* 0x000000141a1a7210 */ /* 0x001fe20007f1e0ff */
[----:B------:R-:W-:Y:S02]  /*2010*/  IMAD.U32 R17, R17, 0x10000, RZ ;  /* 0x0001000011117824 */ /* 0x000fe400078e00ff */
[----:B------:R-:W-:-:S02]  /*2020*/  IMAD.U32 R18, R19, 0x10000, RZ ;  /* 0x0001000013127824 */ /* 0x000fc400078e00ff */
[----:B------:R-:W-:-:S06]  /*2030*/  FMUL.FTZ R28, R17, UR11 ;  /* 0x0000000b111c7c20 */ /* 0x000fcc0008410000 */
[----:B------:R-:W0:Y:S02]  /*2040*/  F2F.BF16.F32 R28, R28 ;  /* 0x0000001c001c7304 */ /* 0x000e240000202000 */
[----:B0-----:R-:W-:Y:S02]  /*2050*/  SHF.L.U32 R17, R28, 0x10, RZ ;  /* 0x000000101c117819 */ /* 0x001fe400000006ff */
[----:B------:R-:W-:-:S03]  /*2060*/  SHF.L.U32 R28, R16, 0x10, RZ ;  /* 0x00000010101c7819 */ /* 0x000fc600000006ff */
[----:B------:R-:W-:-:S06]  /*2070*/  FMUL.FTZ R17, R17, R18 ;  /* 0x0000001211117220 */ /* 0x000fcc0000410000 */
[----:B------:R-:W0:Y:S02]  /*2080*/  F2F.BF16.F32 R17, R17 ;  /* 0x0000001100117304 */ /* 0x000e240000202000 */
[----:B0-----:R-:W-:-:S05]  /*2090*/  IMAD.U32 R16, R17, 0x10000, RZ ;  /* 0x0001000011107824 */ /* 0x001fca00078e00ff */
[----:B------:R-:W-:Y:S01]  /*20a0*/  FMNMX3.FTZ R21, R21, |R28|, |R16|, !PT ;  /* 0x4000001c15157276 */ /* 0x000fe20007810410 */
[C---:B--2---:R-:W-:Y:S01]  /*20b0*/  IMAD.U32 R18, R12.reuse, 0x10000, RZ ;  /* 0x000100000c127824 */ /* 0x044fe200078e00ff */
[----:B------:R-:W-:-:S03]  /*20c0*/  PRMT R12, R12, 0x7632, R12 ;  /* 0x000076320c0c7816 */ /* 0x000fc6000000000c */
[----:B------:R-:W-:Y:S02]  /*20d0*/  FMUL.FTZ R18, R18, UR11 ;  /* 0x0000000b12127c20 */ /* 0x000fe40008410000 */
[----:B------:R-:W-:-:S04]  /*20e0*/  IMAD.U32 R12, R12, 0x10000, RZ ;  /* 0x000100000c0c7824 */ /* 0x000fc800078e00ff */
[----:B------:R-:W0:Y:S01]  /*20f0*/  F2F.BF16.F32 R18, R18 ;  /* 0x0000001200127304 */ /* 0x000e220000202000 */
[----:B------:R-:W-:-:S07]  /*2100*/  FMUL.FTZ R19, R12, UR11 ;  /* 0x0000000b0c137c20 */ /* 0x000fce0008410000 */
[----:B------:R-:W1:Y:S01]  /*2110*/  F2F.BF16.F32 R12, R19 ;  /* 0x00000013000c7304 */ /* 0x000e620000202000 */
[----:B---3--:R-:W-:Y:S01]  /*2120*/  SHF.L.U32 R17, R14, 0x10, RZ ;  /* 0x000000100e117819 */ /* 0x008fe200000006ff */
[----:B0-----:R-:W-:Y:S01]  /*2130*/  IMAD.U32 R16, R18, 0x10000, RZ ;  /* 0x0001000012107824 */ /* 0x001fe200078e00ff */
[----:B------:R-:W-:-:S03]  /*2140*/  PRMT R14, R14, 0x7632, R14 ;  /* 0x000076320e0e7816 */ /* 0x000fc6000000000e */
[----:B------:R-:W-:Y:S02]  /*2150*/  FMUL.FTZ R16, R16, R17 ;  /* 0x0000001110107220 */ /* 0x000fe40000410000 */
[----:B------:R-:W-:Y:S02]  /*2160*/  IMAD.U32 R17, R14, 0x10000, RZ ;  /* 0x000100000e117824 */ /* 0x000fe400078e00ff */
[----:B-1----:R-:W-:Y:S02]  /*2170*/  IMAD.U32 R14, R12, 0x10000, RZ ;  /* 0x000100000c0e7824 */ /* 0x002fe400078e00ff */
[----:B------:R-:W0:Y:S02]  /*2180*/  F2F.BF16.F32 R12, R16 ;  /* 0x00000010000c7304 */ /* 0x000e240000202000 */
[----:B------:R-:W-:Y:S01]  /*2190*/  FMUL.FTZ R28, R14, R17 ;  /* 0x000000110e1c7220 */ /* 0x000fe20000410000 */
[----:B------:R-:W-:-:S04]  /*21a0*/  SHF.R.S32.HI R17, RZ, 0x1f, R6 ;  /* 0x0000001fff117819 */ /* 0x000fc80000011406 */
[----:B------:R-:W-:Y:S01]  /*21b0*/  SHF.L.U64.HI R17, R6, 0x3, R17 ;  /* 0x0000000306117819 */ /* 0x000fe20000010211 */
[----:B------:R-:W1:Y:S03]  /*21c0*/  F2F.BF16.F32 R28, R28 ;  /* 0x0000001c001c7304 */ /* 0x000e660000202000 */
[----:B------:R-:W-:Y:S01]  /*21d0*/  IADD3.X R27, PT, PT, R27, R17, RZ, P0, !PT ;  /* 0x000000111b1b7210 */ /* 0x000fe200007fe4ff */
[----:B0-----:R-:W-:Y:S01]  /*21e0*/  IMAD.U32 R14, R12, 0x10000, RZ ;  /* 0x000100000c0e7824 */ /* 0x001fe200078e00ff */
[----:B------:R-:W-:Y:S01]  /*21f0*/  SHF.L.U32 R12, R13, 0x10, RZ ;  /* 0x000000100d0c7819 */ /* 0x000fe200000006ff */
[----:B-1----:R-:W-:-:S05]  /*2200*/  IMAD.U32 R18, R28, 0x10000, RZ ;  /* 0x000100001c127824 */ /* 0x002fca00078e00ff */
[----:B------:R-:W-:Y:S01]  /*2210*/  FMNMX3.FTZ R21, R21, |R14|, |R18|, !PT ;  /* 0x4000000e15157276 */ /* 0x000fe20007810412 */
[----:B------:R-:W-:Y:S01]  /*2220*/  FMUL.FTZ R14, R12, UR11 ;  /* 0x0000000b0c0e7c20 */ /* 0x000fe20008410000 */
[----:B------:R-:W2:Y:S01]  /*2230*/  LDG.E.64.CONSTANT R18, desc[UR12][R26.64] ;  /* 0x0000000c1a127981 */ /* 0x000ea2000c1e9b00 */
[----:B------:R-:W-:-:S04]  /*2240*/  IADD3 R24, P0, PT, R24, R20, RZ ;  /* 0x0000001418187210 */ /* 0x000fc80007f1e0ff */
[----:B------:R-:W0:Y:S01]  /*2250*/  F2F.BF16.F32 R14, R14 ;  /* 0x0000000e000e7304 */ /* 0x000e220000202000 */
[----:B------:R-:W-:Y:S01]  /*2260*/  IMAD.X R25, R25, 0x1, R17, P0 ;  /* 0x0000000119197824 */ /* 0x000fe200000e0611 */
[----:B------:R-:W-:Y:S01]  /*2270*/  SHF.L.U32 R17, R15, 0x10, RZ ;  /* 0x000000100f117819 */ /* 0x000fe200000006ff */
[----:B0-----:R-:W-:-:S04]  /*2280*/  IMAD.U32 R12, R14, 0x10000, RZ ;  /* 0x000100000e0c7824 */ /* 0x001fc800078e00ff */
[----:B------:R-:W-:Y:S02]  /*2290*/  FMUL.FTZ R12, R12, R17 ;  /* 0x000000110c0c7220 */ /* 0x000fe40000410000 */
[----:B------:R-:W3:Y:S01]  /*22a0*/  LDG.E.64.CONSTANT R16, desc[UR12][R24.64] ;  /* 0x0000000c18107981 */ /* 0x000ee2000c1e9b00 */
[----:B------:R-:W-:Y:S02]  /*22b0*/  PRMT R13, R13, 0x7632, R13 ;  /* 0x000076320d0d7816 */ /* 0x000fe4000000000d */
[----:B------:R-:W-:Y:S01]  /*22c0*/  PRMT R15, R15, 0x7632, R15 ;  /* 0x000076320f0f7816 */ /* 0x000fe2000000000f */
[----:B------:R-:W-:Y:S02]  /*22d0*/  F2F.BF16.F32 R12, R12 ;  /* 0x0000000c000c7304 */ /* 0x000fe40000202000 */
[----:B------:R-:W-:Y:S02]  /*22e0*/  IMAD.U32 R13, R13, 0x10000, RZ ;  /* 0x000100000d0d7824 */ /* 0x000fe400078e00ff */
[----:B------:R-:W-:-:S02]  /*22f0*/  IMAD.U32 R15, R15, 0x10000, RZ ;  /* 0x000100000f0f7824 */ /* 0x000fc400078e00ff */
[----:B------:R-:W-:-:S06]  /*2300*/  FMUL.FTZ R13, R13, UR11 ;  /* 0x0000000b0d0d7c20 */ /* 0x000fcc0008410000 */
[----:B------:R-:W0:Y:S02]  /*2310*/  F2F.BF16.F32 R13, R13 ;  /* 0x0000000d000d7304 */ /* 0x000e240000202000 */
[----:B0-----:R-:W-:-:S05]  /*2320*/  SHF.L.U32 R14, R13, 0x10, RZ ;  /* 0x000000100d0e7819 */ /* 0x001fca00000006ff */
[----:B------:R-:W-:Y:S01]  /*2330*/  FMUL.FTZ R15, R14, R15 ;  /* 0x0000000f0e0f7220 */ /* 0x000fe20000410000 */
[----:B------:R-:W-:-:S05]  /*2340*/  IMAD.U32 R14, R12, 0x10000, RZ ;  /* 0x000100000c0e7824 */ /* 0x000fca00078e00ff */
[----:B------:R-:W0:Y:S02]  /*2350*/  F2F.BF16.F32 R15, R15 ;  /* 0x0000000f000f7304 */ /* 0x000e240000202000 */
[----:B0-----:R-:W-:-:S05]  /*2360*/  IMAD.U32 R28, R15, 0x10000, RZ ;  /* 0x000100000f1c7824 */ /* 0x001fca00078e00ff */
[----:B------:R-:W-:Y:S02]  /*2370*/  FMNMX3.FTZ R21, R21, |R14|, |R28|, !PT ;  /* 0x4000000e15157276 */ /* 0x000fe4000781041c */
[C---:B--2---:R-:W-:Y:S01]  /*2380*/  SHF.L.U32 R14, R18.reuse, 0x10, RZ ;  /* 0x00000010120e7819 */ /* 0x044fe200000006ff */
[----:B------:R-:W-:Y:S01]  /*2390*/  IMAD.U32 R13, R19, 0x10000, RZ ;  /* 0x00010000130d7824 */ /* 0x000fe200078e00ff */
[----:B------:R-:W-:-:S03]  /*23a0*/  PRMT R18, R18, 0x7632, R18 ;  /* 0x0000763212127816 */ /* 0x000fc60000000012 */
[----:B------:R-:W-:Y:S01]  /*23b0*/  FMUL.FTZ R14, R14, UR11 ;  /* 0x0000000b0e0e7c20 */ /* 0x000fe20008410000 */
[----:B------:R-:W-:Y:S01]  /*23c0*/  FMUL.FTZ R12, R13, UR11 ;  /* 0x0000000b0d0c7c20 */ /* 0x000fe20008410000 */
[----:B------:R-:W-:-:S04]  /*23d0*/  IMAD.U32 R18, R18, 0x10000, RZ ;  /* 0x0001000012127824 */ /* 0x000fc800078e00ff */
[----:B------:R-:W0:Y:S01]  /*23e0*/  F2F.BF16.F32 R14, R14 ;  /* 0x0000000e000e7304 */ /* 0x000e220000202000 */
[----:B------:R-:W-:-:S07]  /*23f0*/  FMUL.FTZ R13, R18, UR11 ;  /* 0x0000000b120d7c20 */ /* 0x000fce0008410000 */
[----:B------:R-:W1:Y:S01]  /*2400*/  F2F.BF16.F32 R12, R12 ;  /* 0x0000000c000c7304 */ /* 0x000e620000202000 */
[----:B0-----:R-:W-:-:S07]  /*2410*/  SHF.L.U32 R28, R14, 0x10, RZ ;  /* 0x000000100e1c7819 */ /* 0x001fce00000006ff */
[----:B------:R-:W0:Y:S01]  /*2420*/  F2F.BF16.F32 R13, R13 ;  /* 0x0000000d000d7304 */ /* 0x000e220000202000 */
[C---:B---3--:R-:W-:Y:S01]  /*2430*/  IMAD.U32 R15, R16.reuse, 0x10000, RZ ;  /* 0x00010000100f7824 */ /* 0x048fe200078e00ff */
[----:B------:R-:W-:Y:S01]  /*2440*/  PRMT R16, R16, 0x7632, R16 ;  /* 0x0000763210107816 */ /* 0x000fe20000000010 */
[----:B------:R-:W-:Y:S02]  /*2450*/  IMAD.U32 R29, R17, 0x10000, RZ ;  /* 0x00010000111d7824 */ /* 0x000fe400078e00ff */
[----:B------:R-:W-:Y:S01]  /*2460*/  FMUL.FTZ R28, R28, R15 ;  /* 0x0000000f1c1c7220 */ /* 0x000fe20000410000 */
[----:B-1----:R-:W-:Y:S01]  /*2470*/  SHF.L.U32 R18, R12, 0x10, RZ ;  /* 0x000000100c127819 */ /* 0x002fe200000006ff */
[----:B------:R-:W-:Y:S01]  /*2480*/  IMAD.U32 R15, R16, 0x10000, RZ ;  /* 0x00010000100f7824 */ /* 0x000fe200078e00ff */
[----:B------:R-:W-:-:S03]  /*2490*/  IADD3 R12, P0, PT, R26, R20, RZ ;  /* 0x000000141a0c7210 */ /* 0x000fc60007f1e0ff */
[----:B------:R-:W-:Y:S01]  /*24a0*/  FMUL.FTZ R18, R18, R29 ;  /* 0x0000001d12127220 */ /* 0x000fe20000410000 */
[----:B------:R-:W-:Y:S01]  /*24b0*/  SHF.R.S32.HI R29, RZ, 0x1f, R6 ;  /* 0x0000001fff1d7819 */ /* 0x000fe20000011406 */
[----:B0-----:R-:W-:-:S04]  /*24c0*/  IMAD.U32 R16, R13, 0x10000, RZ ;  /* 0x000100000d107824 */ /* 0x001fc800078e00ff */
[----:B------:R-:W-:Y:S01]  /*24d0*/  FMUL.FTZ R16, R16, R15 ;  /* 0x0000000f10107220 */ /* 0x000fe20000410000 */
[----:B------:R-:W-:-:S04]  /*24e0*/  SHF.L.U64.HI R15, R6, 0x3, R29 ;  /* 0x00000003060f7819 */ /* 0x000fc8000001021d */
[----:B------:R-:W-:-:S06]  /*24f0*/  IADD3.X R13, PT, PT, R27, R15, RZ, P0, !PT ;  /* 0x0000000f1b0d7210 */ /* 0x000fcc00007fe4ff */
[----:B------:R-:W2:Y:S01]  /*2500*/  LDG.E.64.CONSTANT R12, desc[UR12][R12.64] ;  /* 0x0000000c0c0c7981 */ /* 0x000ea2000c1e9b00 */
[----:B------:R-:W-:-:S05]  /*2510*/  IADD3 R14, P0, PT, R24, R20, RZ ;  /* 0x00000014180e7210 */ /* 0x000fca0007f1e0ff */
[----:B------:R-:W-:-:S06]  /*2520*/  IMAD.X R15, R25, 0x1, R15, P0 ;  /* 0x00000001190f7824 */ /* 0x000fcc00000e060f */
[----:B------:R-:W3:Y:S01]  /*2530*/  LDG.E.64.CONSTANT R14, desc[UR12][R14.64] ;  /* 0x0000000c0e0e7981 */ /* 0x000ee2000c1e9b00 */
[----:B------:R-:W-:Y:S01]  /*2540*/  PRMT R17, R17, 0x7632, R17 ;  /* 0x0000763211117816 */ /* 0x000fe20000000011 */
[----:B------:R-:W0:Y:S01]  /*2550*/  F2F.BF16.F32 R28, R28 ;  /* 0x0000001c001c7304 */ /* 0x000e220000202000 */
[----:B------:R-:W-:-:S03]  /*2560*/  PRMT R19, R19, 0x7632, R19 ;  /* 0x0000763213137816 */ /* 0x000fc60000000013 */
[----:B------:R-:W-:Y:S02]  /*2570*/  IMAD.U32 R26, R17, 0x10000, RZ ;  /* 0x00010000111a7824 */ /* 0x000fe400078e00ff */
[----:B------:R-:W-:Y:S02]  /*2580*/  IMAD.U32 R19, R19, 0x10000, RZ ;  /* 0x0001000013137824 */ /* 0x000fe400078e00ff */
[----:B------:R-:W1:Y:S02]  /*2590*/  F2F.BF16.F32 R16, R16 ;  /* 0x0000001000107304 */ /* 0x000e640000202000 */
[----:B------:R-:W-:Y:S01]  /*25a0*/  FMUL.FTZ R25, R19, UR11 ;  /* 0x0000000b13197c20 */ /* 0x000fe20008410000 */
[----:B0-----:R-:W-:-:S05]  /*25b0*/  IMAD.U32 R28, R28, 0x10000, RZ ;  /* 0x000100001c1c7824 */ /* 0x001fca00078e00ff */
[----:B------:R-:W0:Y:S01]  /*25c0*/  F2F.BF16.F32 R19, R25 ;  /* 0x0000001900137304 */ /* 0x000e220000202000 */
[----:B-1----:R-:W-:-:S07]  /*25d0*/  SHF.L.U32 R16, R16, 0x10, RZ ;  /* 0x0000001010107819 */ /* 0x002fce00000006ff */
[----:B------:R-:W1:Y:S01]  /*25e0*/  F2F.BF16.F32 R18, R18 ;  /* 0x0000001200127304 */ /* 0x000e620000202000 */
[----:B------:R-:W-:Y:S01]  /*25f0*/  FMNMX3.FTZ R16, R21, |R28|, |R16|, !PT ;  /* 0x4000001c15107276 */ /* 0x000fe20007810410 */
[----:B0-----:R-:W-:-:S04]  /*2600*/  IMAD.U32 R19, R19, 0x10000, RZ ;  /* 0x0001000013137824 */ /* 0x001fc800078e00ff */
[----:B------:R-:W-:Y:S01]  /*2610*/  FMUL.FTZ R19, R19, R26 ;  /* 0x0000001a13137220 */ /* 0x000fe20000410000 */
[----:B-1----:R-:W-:Y:S01]  /*2620*/  IMAD.U32 R21, R18, 0x10000, RZ ;  /* 0x0001000012157824 */ /* 0x002fe200078e00ff */
[----:B------:R-:W-:-:S04]  /*2630*/  SHF.L.U64.HI R18, R6, 0x2, R29 ;  /* 0x0000000206127819 */ /* 0x000fc8000001021d */
[----:B------:R-:W0:Y:S02]  /*2640*/  F2F.BF16.F32 R19, R19 ;  /* 0x0000001300137304 */ /* 0x000e240000202000 */
[----:B0-----:R-:W-:-:S04]  /*2650*/  SHF.L.U32 R19, R19, 0x10, RZ ;  /* 0x0000001013137819 */ /* 0x001fc800000006ff */
[----:B------:R-:W-:Y:S02]  /*2660*/  FMNMX3.FTZ R16, R16, |R21|, |R19|, !PT ;  /* 0x4000001510107276 */ /* 0x000fe40007810413 */
[C---:B--2---:R-:W-:Y:S02]  /*2670*/  SHF.L.U32 R24, R12.reuse, 0x10, RZ ;  /* 0x000000100c187819 */ /* 0x044fe400000006ff */
[----:B------:R-:W-:-:S03]  /*2680*/  PRMT R12, R12, 0x7632, R12 ;  /* 0x000076320c0c7816 */ /* 0x000fc6000000000c */
[----:B------:R-:W-:Y:S01]  /*2690*/  FMUL.FTZ R27, R24, UR11 ;  /* 0x0000000b181b7c20 */ /* 0x000fe20008410000 */
[----:B------:R-:W-:-:S03]  /*26a0*/  SHF.L.U32 R12, R12, 0x10, RZ ;  /* 0x000000100c0c7819 */ /* 0x000fc600000006ff */
[----:B------:R-:W0:Y:S02]  /*26b0*/  F2F.BF16.F32 R24, R27 ;  /* 0x0000001b00187304 */ /* 0x000e240000202000 */
[----:B0-----:R-:W-:Y:S01]  /*26c0*/  SHF.L.U32 R17, R24, 0x10, RZ ;  /* 0x0000001018117819 */ /* 0x001fe200000006ff */
[----:B---3--:R-:W-:Y:S01]  /*26d0*/  IMAD.U32 R24, R14, 0x10000, RZ ;  /* 0x000100000e187824 */ /* 0x008fe200078e00ff */
[----:B------:R-:W-:-:S03]  /*26e0*/  PRMT R14, R13, 0x7632, R14 ;  /* 0x000076320d0e7816 */ /* 0x000fc6000000000e */
[----:B------:R-:W-:Y:S01]  /*26f0*/  FMUL.FTZ R17, R17, R24 ;  /* 0x0000001811117220 */ /* 0x000fe20000410000 */
[----:B------:R-:W-:Y:S02]  /*2700*/  IMAD.U32 R24, R13, 0x10000, RZ ;  /* 0x000100000d187824 */ /* 0x000fe400078e00ff */
[C---:B------:R-:W-:Y:S01]  /*2710*/  IMAD.U32 R25, R14.reuse, 0x10000, RZ ;  /* 0x000100000e197824 */ /* 0x040fe200078e00ff */
[----:B------:R-:W-:Y:S01]  /*2720*/  PRMT R14, R14, 0x7632, R14 ;  /* 0x000076320e0e7816 */ /* 0x000fe2000000000e */
[----:B------:R-:W-:Y:S01]  /*2730*/  FMUL.FTZ R13, R24, UR11 ;  /* 0x0000000b180d7c20 */ /* 0x000fe20008410000 */
[----:B------:R-:W-:Y:S01]  /*2740*/  FMUL.FTZ R24, R12, UR11 ;  /* 0x0000000b0c187c20 */ /* 0x000fe20008410000 */
[----:B------:R-:W-:Y:S01]  /*2750*/  FMUL.FTZ R12, R25, UR11 ;  /* 0x0000000b190c7c20 */ /* 0x000fe20008410000 */
[----:B------:R-:W0:Y:S01]  /*2760*/  F2F.BF16.F32 R17, R17 ;  /* 0x0000001100117304 */ /* 0x000e220000202000 */
[----:B------:R-:W-:-:S07]  /*2770*/  IMAD.U32 R25, R14, 0x10000, RZ ;  /* 0x000100000e197824 */ /* 0x000fce00078e00ff */
[----:B------:R-:W1:Y:S01]  /*2780*/  F2F.BF16.F32 R24, R24 ;  /* 0x0000001800187304 */ /* 0x000e620000202000 */
[----:B0-----:R-:W-:-:S07]  /*2790*/  IMAD.U32 R17, R17, 0x10000, RZ ;  /* 0x0001000011117824 */ /* 0x001fce00078e00ff */
[----:B------:R-:W0:Y:S01]  /*27a0*/  F2F.BF16.F32 R13, R13 ;  /* 0x0000000d000d7304 */ /* 0x000e220000202000 */
[----:B-1----:R-:W-:-:S07]  /*27b0*/  SHF.L.U32 R14, R24, 0x10, RZ ;  /* 0x00000010180e7819 */ /* 0x002fce00000006ff */
[----:B------:R-:W1:Y:S01]  /*27c0*/  F2F.BF16.F32 R12, R12 ;  /* 0x0000000c000c7304 */ /* 0x000e620000202000 */
[C---:B------:R-:W-:Y:S01]  /*27d0*/  IMAD.U32 R24, R15.reuse, 0x10000, RZ ;  /* 0x000100000f187824 */ /* 0x040fe200078e00ff */
[----:B------:R-:W-:Y:S01]  /*27e0*/  PRMT R15, R15, 0x7632, R15 ;  /* 0x000076320f0f7816 */ /* 0x000fe2000000000f */
[----:B------:R-:W-:Y:S01]  /*27f0*/  FMUL.FTZ R14, R14, R25 ;  /* 0x000000190e0e7220 */ /* 0x000fe20000410000 */
[----:B------:R-:W-:Y:S02]  /*2800*/  IMAD.SHL.U32 R25, R6, 0x4, RZ ;  /* 0x0000000406197824 */ /* 0x000fe400078e00ff */
[----:B0-----:R-:W-:-:S03]  /*2810*/  IMAD.U32 R13, R13, 0x10000, RZ ;  /* 0x000100000d0d7824 */ /* 0x001fc600078e00ff */
[----:B------:R-:W-:Y:S01]  /*2820*/  IADD3 R10, P0, PT, R10, R25, RZ ;  /* 0x000000190a0a7210 */ /* 0x000fe20007f1e0ff */
[----:B------:R-:W-:Y:S01]  /*2830*/  FMUL.FTZ R13, R13, R24 ;  /* 0x000000180d0d7220 */ /* 0x000fe20000410000 */
[----:B------:R-:W-:Y:S02]  /*2840*/  SHF.L.U32 R24, R15, 0x10, RZ ;  /* 0x000000100f187819 */ /* 0x000fe400000006ff */
[----:B------:R-:W-:Y:S01]  /*2850*/  IADD3.X R11, PT, PT, R11, R18, RZ, P0, !PT ;  /* 0x000000120b0b7210 */ /* 0x000fe200007fe4ff */
[----:B-1----:R-:W-:Y:S01]  /*2860*/  IMAD.U32 R15, R12, 0x10000, RZ ;  /* 0x000100000c0f7824 */ /* 0x002fe200078e00ff */
[----:B------:R-:W-:Y:S01]  /*2870*/  ISETP.GE.U32.AND P0, PT, R10, R5, PT ;  /* 0x000000050a00720c */ /* 0x000fe20003f06070 */
[----:B------:R-:W0:Y:S02]  /*2880*/  F2F.BF16.F32 R12, R14 ;  /* 0x0000000e000c7304 */ /* 0x000e240000202000 */
[----:B------:R-:W-:Y:S01]  /*2890*/  FMUL.FTZ R15, R15, R24 ;  /* 0x000000180f0f7220 */ /* 0x000fe20000410000 */
[----:B------:R-:W-:-:S05]  /*28a0*/  ISETP.GE.AND.EX P0, PT, R11, R7, PT, P0 ;  /* 0x000000070b00720c */ /* 0x000fca0003f06300 */
[----:B------:R-:W1:Y:S01]  /*28b0*/  F2F.BF16.F32 R13, R13 ;  /* 0x0000000d000d7304 */ /* 0x000e620000202000 */
[----:B0-----:R-:W-:-:S07]  /*28c0*/  IMAD.U32 R12, R12, 0x10000, RZ ;  /* 0x000100000c0c7824 */ /* 0x001fce00078e00ff */
[----:B------:R-:W0:Y:S01]  /*28d0*/  F2F.BF16.F32 R15, R15 ;  /* 0x0000000f000f7304 */ /* 0x000e220000202000 */
[----:B------:R-:W-:Y:S01]  /*28e0*/  FMNMX3.FTZ R12, R16, |R17|, |R12|, !PT ;  /* 0x40000011100c7276 */ /* 0x000fe2000781040c */
[----:B-1----:R-:W-:Y:S02]  /*28f0*/  IMAD.U32 R13, R13, 0x10000, RZ ;  /* 0x000100000d0d7824 */ /* 0x002fe400078e00ff */
[----:B0-----:R-:W-:-:S05]  /*2900*/  IMAD.U32 R15, R15, 0x10000, RZ ;  /* 0x000100000f0f7824 */ /* 0x001fca00078e00ff */
[----:B------:R-:W-:Y:S01]  /*2910*/  FMNMX3.FTZ R21, R12, |R13|, |R15|, !PT ;  /* 0x4000000d0c157276 */ /* 0x000fe2000781040f */
[----:B------:R-:W-:Y:S06]  /*2920*/  @!P0 BRA `(.L_x_611) ;  /* 0xfffffff400048947 */ /* 0x000fec000383ffff */
.L_x_604:
[----:B------:R-:W-:Y:S05]  /*2930*/  BSYNC.RECONVERGENT B0 ;  /* 0x0000000000007941 */ /* 0x000fea0003800200 */
.L_x_603:
[----:B------:R-:W-:Y:S01]  /*2940*/  SHF.R.U32.HI R13, RZ, 0x5, R0 ;  /* 0x00000005ff0d7819 */ /* 0x000fe20000011600 */
[----:B------:R-:W0:Y:S01]  /*2950*/  S2UR UR5, SR_CgaCtaId ;  /* 0x00000000000579c3 */ /* 0x000e220000008800 */
[----:B------:R-:W-:Y:S02]  /*2960*/  UMOV UR4, 0x400 ;  /* 0x0000040000047882 */ /* 0x000fe40000000000 */
[-C--:B------:R-:W-:Y:S02]  /*2970*/  IABS R12, R13.reuse ;  /* 0x0000000d000c7213 */ /* 0x080fe40000000000 */
[----:B------:R-:W-:Y:S02]  /*2980*/  IADD3 R14, PT, PT, R13, -0x1, R8 ;  /* 0xffffffff0d0e7810 */ /* 0x000fe40007ffe008 */
[----:B------:R-:W1:Y:S01]  /*2990*/  I2F.RP R15, R12 ;  /* 0x0000000c000f7306 */ /* 0x000e620000209400 */
[----:B------:R-:W-:Y:S02]  /*29a0*/  IABS R18, R13 ;  /* 0x0000000d00127213 */ /* 0x000fe40000000000 */
[----:B------:R-:W-:-:S02]  /*29b0*/  IABS R16, R14 ;  /* 0x0000000e00107213 */ /* 0x000fc40000000000 */
[----:B------:R-:W-:Y:S01]  /*29c0*/  LOP3.LUT R14, R14, R13, RZ, 0x3c, !PT ;  /* 0x0000000d0e0e7212 */ /* 0x000fe200078e3cff */
[----:B------:R-:W-:-:S03]  /*29d0*/  IMAD.MOV R18, RZ, RZ, -R18 ;  /* 0x000000ffff127224 */ /* 0x000fc600078e0a12 */
[----:B------:R-:W-:Y:S01]  /*29e0*/  ISETP.GE.AND P2, PT, R14, RZ, PT ;  /* 0x000000ff0e00720c */ /* 0x000fe20003f46270 */
[----:B-1----:R-:W1:Y:S01]  /*29f0*/  MUFU.RCP R15, R15 ;  /* 0x0000000f000f7308 */ /* 0x002e620000001000 */
[----:B0-----:R-:W-:-:S06]  /*2a00*/  ULEA UR4, UR5, UR4, 0x18 ;  /* 0x0000000405047291 */ /* 0x001fcc000f8ec0ff */
[----:B------:R-:W-:-:S05]  /*2a10*/  LEA R14, R3, UR4, 0x2 ;  /* 0x00000004030e7c11 */ /* 0x000fca000f8e10ff */
[----:B------:R0:W-:Y:S01]  /*2a20*/  STS [R14], R21 ;  /* 0x000000150e007388 */ /* 0x0001e20000000800 */
[----:B-1----:R-:W-:-:S04]  /*2a30*/  IADD3 R10, PT, PT, R15, 0xffffffe, RZ ;  /* 0x0ffffffe0f0a7810 */ /* 0x002fc80007ffe0ff */
[----:B------:R1:W2:Y:S02]  /*2a40*/  F2I.FTZ.U32.TRUNC.NTZ R11, R10 ;  /* 0x0000000a000b7305 */ /* 0x0002a4000021f000 */
[----:B-1----:R-:W-:Y:S01]  /*2a50*/  MOV R10, RZ ;  /* 0x000000ff000a7202 */ /* 0x002fe20000000f00 */
[----:B--2---:R-:W-:-:S04]  /*2a60*/  IMAD.MOV R17, RZ, RZ, -R11 ;  /* 0x000000ffff117224 */ /* 0x004fc800078e0a0b */
[----:B------:R-:W-:-:S04]  /*2a70*/  IMAD R17, R17, R12, RZ ;  /* 0x0000000c11117224 */ /* 0x000fc800078e02ff */
[----:B------:R-:W-:-:S04]  /*2a80*/  IMAD.HI.U32 R11, R11, R17, R10 ;  /* 0x000000110b0b7227 */ /* 0x000fc800078e000a */
[----:B------:R-:W-:Y:S02]  /*2a90*/  IMAD.MOV.U32 R10, RZ, RZ, R18 ;  /* 0x000000ffff0a7224 */ /* 0x000fe400078e0012 */
[----:B------:R-:W-:-:S04]  /*2aa0*/  IMAD.HI.U32 R15, R11, R16, RZ ;  /* 0x000000100b0f7227 */ /* 0x000fc800078e00ff */
[----:B------:R-:W-:Y:S01]  /*2ab0*/  IMAD R11, R15, R10, R16 ;  /* 0x0000000a0f0b7224 */ /* 0x000fe200078e0210 */
[----:B------:R-:W-:Y:S04]  /*2ac0*/  BAR.SYNC.DEFER_BLOCKING 0x0 ;  /* 0x0000000000007b1d */ /* 0x000fe80000010000 */
[----:B------:R-:W-:-:S13]  /*2ad0*/  ISETP.GT.U32.AND P1, PT, R12, R11, PT ;  /* 0x0000000b0c00720c */ /* 0x000fda0003f24070 */
[----:B------:R-:W-:Y:S01]  /*2ae0*/  @!P1 IMAD.IADD R11, R11, 0x1, -R12 ;  /* 0x000000010b0b9824 */ /* 0x000fe200078e0a0c */
[----:B------:R-:W-:Y:S02]  /*2af0*/  @!P1 IADD3 R15, PT, PT, R15, 0x1, RZ ;  /* 0x000000010f0f9810 */ /* 0x000fe40007ffe0ff */
[----:B------:R-:W-:Y:S02]  /*2b00*/  ISETP.NE.AND P1, PT, R13, RZ, PT ;  /* 0x000000ff0d00720c */ /* 0x000fe40003f25270 */
[----:B------:R-:W-:-:S13]  /*2b10*/  ISETP.GE.U32.AND P0, PT, R11, R12, PT ;  /* 0x0000000c0b00720c */ /* 0x000fda0003f06070 */
[----:B------:R-:W-:-:S04]  /*2b20*/  @P0 VIADD R15, R15, 0x1 ;  /* 0x000000010f0f0836 */ /* 0x000fc80000000000 */
[----:B------:R-:W-:Y:S01]  /*2b30*/  @!P2 IMAD.MOV R15, RZ, RZ, -R15 ;  /* 0x000000ffff0fa224 */ /* 0x000fe200078e0a0f */
[----:B------:R-:W-:-:S04]  /*2b40*/  @!P1 LOP3.LUT R15, RZ, R13, RZ, 0x33, !PT ;  /* 0x0000000dff0f9212 */ /* 0x000fc800078e33ff */
[----:B------:R-:W-:-:S13]  /*2b50*/  ISETP.GE.AND P0, PT, R15, 0x1, PT ;  /* 0x000000010f00780c */ /* 0x000fda0003f06270 */
[----:B0-----:R-:W-:Y:S05]  /*2b60*/  @!P0 BRA `(.L_x_612) ;  /* 0x0000000400ac8947 */ /* 0x001fea0003800000 */
[----:B------:R-:W0:Y:S01]  /*2b70*/  LDCU UR8, c[0x0][0x3ac] ;  /* 0x00007580ff0877ac */ /* 0x000e220008000800 */
[----:B------:R-:W-:Y:S01]  /*2b80*/  LOP3.LUT R17, R3, 0x1f, RZ, 0xc0, !PT ;  /* 0x0000001f03117812 */ /* 0x000fe200078ec0ff */
[----:B------:R-:W-:Y:S01]  /*2b90*/  UMOV UR4, URZ ;  /* 0x000000ff00047c82 */ /* 0x000fe20008000000 */
[----:B------:R-:W-:Y:S01]  /*2ba0*/  UMOV UR5, URZ ;  /* 0x000000ff00057c82 */ /* 0x000fe20008000000 */
[----:B0-----:R-:W-:-:S12]  /*2bb0*/  USHF.R.S32.HI UR8, URZ, 0x1f, UR8 ;  /* 0x0000001fff087899 */ /* 0x001fd80008011408 */
.L_x_618:
[----:B------:R-:W-:Y:S01]  /*2bc0*/  HFMA2 R11, -RZ, RZ, 0, 0 ;  /* 0x00000000ff0b7431 */ /* 0x000fe200000001ff */
[----:B------:R-:W-:Y:S01]  /*2bd0*/  SHF.R.U32.HI R10, RZ, 0x5, R3 ;  /* 0x00000005ff0a7819 */ /* 0x000fe20000011603 */
[----:B------:R-:W-:Y:S01]  /*2be0*/  BSSY.RECONVERGENT B0, `(.L_x_613) ;  /* 0x000005c000007945 */ /* 0x000fe20003800200 */
[----:B01----:R-:W-:-:S05]  /*2bf0*/  SHF.R.U32.HI R19, RZ, 0x5, R0 ;  /* 0x00000005ff137819 */ /* 0x003fca0000011600 */
[C---:B------:R-:W-:Y:S02]  /*2c00*/  IMAD R13, R19.reuse, UR5, RZ ;  /* 0x00000005130d7c24 */ /* 0x040fe4000f8e02ff */
[----:B------:R-:W-:-:S04]  /*2c10*/  IMAD.WIDE.U32 R10, R19, UR4, R10 ;  /* 0x00000004130a7c25 */ /* 0x000fc8000f8e000a */
[----:B------:R-:W-:Y:S01]  /*2c20*/  IMAD.IADD R13, R11, 0x1, R13 ;  /* 0x000000010b0d7824 */ /* 0x000fe200078e020d */
[----:B------:R-:W-:-:S04]  /*2c30*/  ISETP.GE.U32.AND P0, PT, R10, R8, PT ;  /* 0x000000080a00720c */ /* 0x000fc80003f06070 */
[----:B------:R-:W-:-:S13]  /*2c40*/  ISETP.GE.AND.EX P0, PT, R13, R9, PT, P0 ;  /* 0x000000090d00720c */ /* 0x000fda0003f06300 */
[----:B------:R-:W-:Y:S05]  /*2c50*/  @P0 BRA `(.L_x_614) ;  /* 0x0000000400500947 */ /* 0x000fea0003800000 */
[----:B------:R-:W0:Y:S01]  /*2c60*/  LDCU UR9, c[0x0][0x3ac] ;  /* 0x00007580ff0977ac */ /* 0x000e220008000800 */
[----:B------:R-:W-:Y:S01]  /*2c70*/  SHF.R.S32.HI R20, RZ, 0x1f, R6 ;  /* 0x0000001fff147819 */ /* 0x000fe20000011406 */
[-C--:B------:R-:W-:Y:S01]  /*2c80*/  IMAD R19, R13, R6.reuse, RZ ;  /* 0x000000060d137224 */ /* 0x080fe200078e02ff */
[----:B------:R-:W-:Y:S01]  /*2c90*/  IADD3 R25, P4, PT, R17, 0x10, RZ ;  /* 0x0000001011197810 */ /* 0x000fe20007f9e0ff */
[----:B------:R-:W-:Y:S01]  /*2ca0*/  IMAD.WIDE.U32 R12, R10, R6, RZ ;  /* 0x000000060a0c7225 */ /* 0x000fe200078e00ff */
[----:B------:R-:W-:Y:S03]  /*2cb0*/  BSSY.RECONVERGENT B1, `(.L_x_615) ;  /* 0x0000029000017945 */ /* 0x000fe60003800200 */
[----:B------:R-:W-:Y:S01]  /*2cc0*/  IMAD R19, R20, R10, R19 ;  /* 0x0000000a14137224 */ /* 0x000fe200078e0213 */
[----:B------:R-:W-:-:S03]  /*2cd0*/  IADD3 R16, P1, PT, R6, R12, RZ ;  /* 0x0000000c06107210 */ /* 0x000fc60007f3e0ff */
[----:B------:R-:W-:Y:S02]  /*2ce0*/  IMAD.IADD R21, R13, 0x1, R19 ;  /* 0x000000010d157824 */ /* 0x000fe400078e0213 */
[----:B------:R-:W1:Y:S03]  /*2cf0*/  S2R R19, SR_CgaCtaId ;  /* 0x0000000000137919 */ /* 0x000e660000008800 */
[----:B------:R-:W-:Y:S02]  /*2d00*/  IADD3.X R20, PT, PT, R20, R21, RZ, P1, !PT ;  /* 0x0000001514147210 */ /* 0x000fe40000ffe4ff */
[----:B0-----:R-:W-:-:S04]  /*2d10*/  ISETP.LT.U32.AND P0, PT, R16, UR9, PT ;  /* 0x0000000910007c0c */ /* 0x001fc8000bf01070 */
[----:B------:R-:W-:-:S04]  /*2d20*/  ISETP.LT.AND.EX P0, PT, R20, UR8, PT, P0 ;  /* 0x0000000814007c0c */ /* 0x000fc8000bf01300 */
[----:B------:R-:W-:Y:S02]  /*2d30*/  SEL R13, R16, UR9, P0 ;  /* 0x00000009100d7c07 */ /* 0x000fe40008000000 */
[----:B------:R-:W-:Y:S02]  /*2d40*/  SEL R16, R20, UR8, P0 ;  /* 0x0000000814107c07 */ /* 0x000fe40008000000 */
[----:B------:R-:W-:-:S04]  /*2d50*/  IADD3 R18, P2, PT, R13, -R12, RZ ;  /* 0x8000000c0d127210 */ /* 0x000fc80007f5e0ff */
[----:B------:R-:W-:Y:S01]  /*2d60*/  ISETP.LT.U32.AND P1, PT, R18, 0x20, PT ;  /* 0x000000201200780c */ /* 0x000fe20003f21070 */
[----:B------:R-:W-:Y:S01]  /*2d70*/  IMAD.X R26, R16, 0x1, ~R21, P2 ;  /* 0x00000001101a7824 */ /* 0x000fe200010e0e15 */
[----:B------:R-:W-:-:S04]  /*2d80*/  IADD3 R24, P2, PT, R17, R12, RZ ;  /* 0x0000000c11187210 */ /* 0x000fc80007f5e0ff */
[----:B------:R-:W-:Y:S02]  /*2d90*/  ISETP.LT.AND.EX P1, PT, R26, RZ, PT, P1 ;  /* 0x000000ff1a00720c */ /* 0x000fe40003f21310 */
[----:B------:R-:W-:Y:S02]  /*2da0*/  IADD3 R20, P3, PT, R24, 0x20, RZ ;  /* 0x0000002018147810 */ /* 0x000fe40007f7e0ff */
[----:B------:R-:W-:Y:S02]  /*2db0*/  SEL R12, R18, 0x20, P1 ;  /* 0x00000020120c7807 */ /* 0x000fe40000800000 */
[----:B------:R-:W-:Y:S02]  /*2dc0*/  SEL R18, R26, RZ, P1 ;  /* 0x000000ff1a127207 */ /* 0x000fe40000800000 */
[----:B------:R-:W-:Y:S02]  /*2dd0*/  IADD3.X R21, PT, PT, RZ, RZ, R21, P3, P2 ;  /* 0x000000ffff157210 */ /* 0x000fe40001fe4415 */
[----:B------:R-:W-:-:S02]  /*2de0*/  ISETP.GE.U32.AND P1, PT, R20, R13, PT ;  /* 0x0000000d1400720c */ /* 0x000fc40003f26070 */
[----:B------:R-:W-:Y:S01]  /*2df0*/  ISETP.GE.U32.AND P0, PT, R25, R12, PT ;  /* 0x0000000c1900720c */ /* 0x000fe20003f06070 */
[----:B------:R-:W-:Y:S01]  /*2e00*/  IMAD.X R25, RZ, RZ, RZ, P4 ;  /* 0x000000ffff197224 */ /* 0x000fe200020e06ff */
[----:B------:R-:W-:Y:S02]  /*2e10*/  ISETP.GE.AND.EX P1, PT, R21, R16, PT, P1 ;  /* 0x000000101500720c */ /* 0x000fe40003f26310 */
[----:B------:R-:W-:Y:S02]  /*2e20*/  MOV R26, 0x400 ;  /* 0x00000400001a7802 */ /* 0x000fe40000000f00 */
[----:B------:R-:W-:Y:S02]  /*2e30*/  ISETP.GE.AND.EX P0, PT, R25, R18, PT, P0 ;  /* 0x000000121900720c */ /* 0x000fe40003f06300 */
[----:B-1----:R-:W-:-:S04]  /*2e40*/  LEA R25, R19, R26, 0x18 ;  /* 0x0000001a13197211 */ /* 0x002fc800078ec0ff */
[----:B------:R-:W-:-:S03]  /*2e50*/  LEA R19, R24, R25, 0x2 ;  /* 0x0000001918137211 */ /* 0x000fc600078e10ff */
[----:B------:R-:W-:Y:S05]  /*2e60*/  @P1 BRA `(.L_x_616) ;  /* 0x0000000000341947 */ /* 0x000fea0003800000 */
[----:B------:R0:W1:Y:S01]  /*2e70*/  LDS R24, [R19] ;  /* 0x0000000013187984 */ /* 0x0000620000000800 */
[----:B------:R-:W-:-:S04]  /*2e80*/  IMAD R10, R6, R10, R17 ;  /* 0x0000000a060a7224 */ /* 0x000fc800078e0211 */
[----:B------:R-:W-:-:S04]  /*2e90*/  IMAD R10, R10, 0x4, R25 ;  /* 0x000000040a0a7824 */ /* 0x000fc800078e0219 */
[----:B0-----:R-:W-:-:S07]  /*2ea0*/  VIADD R10, R10, 0x80 ;  /* 0x000000800a0a7836 */ /* 0x001fce0000000000 */
.L_x_617:
[----:B0-----:R0:W1:Y:S01]  /*2eb0*/  LDS R11, [R10] ;  /* 0x000000000a0b7984 */ /* 0x0010620000000800 */
[----:B------:R-:W-:-:S04]  /*2ec0*/  IADD3 R20, P1, PT, R20, 0x20, RZ ;  /* 0x0000002014147810 */ /* 0x000fc80007f3e0ff */
[----:B------:R-:W-:Y:S02]  /*2ed0*/  IADD3.X R21, PT, PT, RZ, R21, RZ, P1, !PT ;  /* 0x00000015ff157210 */ /* 0x000fe40000ffe4ff */
[----:B------:R-:W-:Y:S01]  /*2ee0*/  ISETP.GE.U32.AND P1, PT, R20, R13, PT ;  /* 0x0000000d1400720c */ /* 0x000fe20003f26070 */
[----:B0-----:R-:W-:-:S03]  /*2ef0*/  VIADD R10, R10, 0x80 ;  /* 0x000000800a0a7836 */ /* 0x001fc60000000000 */
[----:B------:R-:W-:Y:S02]  /*2f00*/  ISETP.GE.AND.EX P1, PT, R21, R16, PT, P1 ;  /* 0x000000101500720c */ /* 0x000fe40003f26310 */
[----:B-1----:R-:W-:-:S05]  /*2f10*/  FMNMX.FTZ R24, R11, R24, !PT ;  /* 0x000000180b187209 */ /* 0x002fca0007810000 */
[----:B------:R0:W-:Y:S06]  /*2f20*/  STS [R19], R24 ;  /* 0x0000001813007388 */ /* 0x0001ec0000000800 */
[----:B------:R-:W-:Y:S05]  /*2f30*/  @!P1 BRA `(.L_x_617) ;  /* 0xfffffffc00dc9947 */ /* 0x000fea000383ffff */
.L_x_616:
[----:B------:R-:W-:Y:S05]  /*2f40*/  BSYNC.RECONVERGENT B1 ;  /* 0x0000000000017941 */ /* 0x000fea0003800200 */
.L_x_615:
[----:B------:R-:W-:Y:S01]  /*2f50*/  @!P0 LDS R10, [R19] ;  /* 0x00000000130a8984 */ /* 0x000fe20000000800 */
[----:B------:R-:W-:-:S03]  /*2f60*/  IADD3 R13, P1, PT, R17, 0x8, RZ ;  /* 0x00000008110d7810 */ /* 0x000fc60007f3e0ff */
[----:B------:R-:W1:Y:S02]  /*2f70*/  @!P0 LDS R11, [R19+0x40] ;  /* 0x00004000130b8984 */ /* 0x000e640000000800 */
[----:B------:R-:W-:Y:S01]  /*2f80*/  IMAD.X R21, RZ, RZ, RZ, P1 ;  /* 0x000000ffff157224 */ /* 0x000fe200008e06ff */
[----:B------:R-:W-:-:S04]  /*2f90*/  ISETP.GE.U32.AND P1, PT, R13, R12, PT ;  /* 0x0000000c0d00720c */ /* 0x000fc80003f26070 */
[----:B------:R-:W-:Y:S02]  /*2fa0*/  ISETP.GE.AND.EX P1, PT, R21, R18, PT, P1 ;  /* 0x000000121500720c */ /* 0x000fe40003f26310 */
[----:B-1----:R-:W-:-:S05]  /*2fb0*/  @!P0 FMNMX.FTZ R10, R10, R11, !PT ;  /* 0x0000000b0a0a8209 */ /* 0x002fca0007810000 */
[----:B------:R-:W-:Y:S01]  /*2fc0*/  @!P0 STS [R19], R10 ;  /* 0x0000000a13008388 */ /* 0x000fe20000000800 */
[----:B------:R-:W-:-:S05]  /*2fd0*/  IADD3 R13, P0, PT, R17, 0x4, RZ ;  /* 0x00000004110d7810 */ /* 0x000fca0007f1e0ff */
[----:B------:R-:W-:Y:S01]  /*2fe0*/  @!P1 LDS R11, [R19] ;  /* 0x00000000130b9984 */ /* 0x000fe20000000800 */
[----:B------:R-:W-:Y:S02]  /*2ff0*/  IADD3.X R21, PT, PT, RZ, RZ, RZ, P0, !PT ;  /* 0x000000ffff157210 */ /* 0x000fe400007fe4ff */
[----:B------:R-:W-:Y:S01]  /*3000*/  ISETP.GE.U32.AND P0, PT, R13, R12, PT ;  /* 0x0000000c0d00720c */ /* 0x000fe20003f06070 */
[----:B------:R-:W1:Y:S03]  /*3010*/  @!P1 LDS R16, [R19+0x20] ;  /* 0x0000200013109984 */ /* 0x000e660000000800 */
[----:B------:R-:W-:Y:S02]  /*3020*/  ISETP.GE.AND.EX P0, PT, R21, R18, PT, P0 ;  /* 0x000000121500720c */ /* 0x000fe40003f06300 */
[----:B-1----:R-:W-:-:S05]  /*3030*/  @!P1 FMNMX.FTZ R16, R11, R16, !PT ;  /* 0x000000100b109209 */ /* 0x002fca0007810000 */
[----:B------:R-:W-:Y:S01]  /*3040*/  @!P1 STS [R19], R16 ;  /* 0x0000001013009388 */ /* 0x000fe20000000800 */
[----:B------:R-:W-:-:S05]  /*3050*/  IADD3 R13, P1, PT, R17, 0x2, RZ ;  /* 0x00000002110d7810 */ /* 0x000fca0007f3e0ff */
[----:B------:R-:W-:Y:S01]  /*3060*/  @!P0 LDS R11, [R19] ;  /* 0x00000000130b8984 */ /* 0x000fe20000000800 */
[----:B------:R-:W-:Y:S01]  /*3070*/  IMAD.X R21, RZ, RZ, RZ, P1 ;  /* 0x000000ffff157224 */ /* 0x000fe200008e06ff */
[----:B------:R-:W-:Y:S02]  /*3080*/  ISETP.GE.U32.AND P1, PT, R13, R12, PT ;  /* 0x0000000c0d00720c */ /* 0x000fe40003f26070 */
[----:B------:R-:W1:Y:S02]  /*3090*/  @!P0 LDS R20, [R19+0x10] ;  /* 0x0000100013148984 */ /* 0x000e640000000800 */
        /* <DEDUP_REMOVED lines=10> */
[----:B------:R-:W-:Y:S06]  /*3140*/  @!P1 STS [R19], R10 ;  /* 0x0000000a13009388 */ /* 0x000fec0000000800 */
[----:B------:R-:W-:Y:S04]  /*3150*/  @!P0 LDS R11, [R19] ;  /* 0x00000000130b8984 */ /* 0x000fe80000000800 */
[----:B------:R-:W1:Y:S02]  /*3160*/  @!P0 LDS R12, [R19+0x4] ;  /* 0x00000400130c8984 */ /* 0x000e640000000800 */
[----:B-1----:R-:W-:-:S05]  /*3170*/  @!P0 FMNMX.FTZ R12, R11, R12, !PT ;  /* 0x0000000c0b0c8209 */ /* 0x002fca0007810000 */
[----:B------:R1:W-:Y:S04]  /*3180*/  @!P0 STS [R19], R12 ;  /* 0x0000000c13008388 */ /* 0x0003e80000000800 */
[----:B------:R1:W2:Y:S02]  /*3190*/  LDS R11, [R19] ;  /* 0x00000000130b7984 */ /* 0x0002a40000000800 */
.L_x_614:
[----:B------:R-:W-:Y:S05]  /*31a0*/  BSYNC.RECONVERGENT B0 ;  /* 0x0000000000007941 */ /* 0x000fea0003800200 */
.L_x_613:
[----:B------:R-:W-:Y:S01]  /*31b0*/  UIADD3 UR4, UP0, UPT, UR4, 0x1, URZ ;  /* 0x0000000104047890 */ /* 0x000fe2000ff1e0ff */
[----:B------:R-:W-:-:S03]  /*31c0*/  SHF.R.S32.HI R10, RZ, 0x1f, R15 ;  /* 0x0000001fff0a7819 */ /* 0x000fc6000001140f */
[----:B------:R-:W-:Y:S02]  /*31d0*/  UIADD3.X UR5, UPT, UPT, URZ, UR5, URZ, UP0, !UPT ;  /* 0x00000005ff057290 */ /* 0x000fe400087fe4ff */
[----:B------:R-:W-:-:S04]  /*31e0*/  ISETP.LE.U32.AND P0, PT, R15, UR4, PT ;  /* 0x000000040f007c0c */ /* 0x000fc8000bf03070 */
[----:B--2---:R-:W-:-:S04]  /*31f0*/  MOV R11, UR5 ;  /* 0x00000005000b7c02 */ /* 0x004fc80008000f00 */
[----:B------:R-:W-:-:S13]  /*3200*/  ISETP.GE.AND.EX P0, PT, R11, R10, PT, P0 ;  /* 0x0000000a0b00720c */ /* 0x000fda0003f06300 */
[----:B------:R-:W-:Y:S05]  /*3210*/  @!P0 BRA `(.L_x_618) ;  /* 0xfffffff800688947 */ /* 0x000fea000383ffff */
.L_x_612:
[----:B------:R-:W-:Y:S01]  /*3220*/  IMAD.SHL.U32 R11, R22, 0x10, RZ ;  /* 0x00000010160b7824 */ /* 0x000fe200078e00ff */
[----:B------:R-:W-:Y:S04]  /*3230*/  BAR.SYNC.DEFER_BLOCKING 0x0 ;  /* 0x0000000000007b1d */ /* 0x000fe80000010000 */
[----:B------:R-:W-:Y:S02]  /*3240*/  IADD3 R6, P0, PT, R2, R11, RZ ;  /* 0x0000000b02067210 */ /* 0x000fe40007f1e0ff */
[----:B------:R-:W-:Y:S01]  /*3250*/  SHF.L.U64.HI R11, R22, 0x4, R23 ;  /* 0x00000004160b7819 */ /* 0x000fe20000010217 */
[----:B------:R-:W-:Y:S01]  /*3260*/  BSSY.RECONVERGENT B0, `(.L_x_619) ;  /* 0x0000019000007945 */ /* 0x000fe20003800200 */
[----:B------:R-:W-:-:S03]  /*3270*/  ISETP.GE.U32.AND P1, PT, R6, R5, PT ;  /* 0x000000050600720c */ /* 0x000fc60003f26070 */
[----:B------:R-:W-:Y:S01]  /*3280*/  IMAD.X R6, R4, 0x1, R11, P0 ;  /* 0x0000000104067824 */ /* 0x000fe200000e060b */
[----:B------:R-:W-:-:S04]  /*3290*/  ISETP.NE.U32.AND P0, PT, R2, RZ, PT ;  /* 0x000000ff0200720c */ /* 0x000fc80003f05070 */
[----:B------:R-:W-:-:S04]  /*32a0*/  ISETP.GE.AND.EX P1, PT, R6, R7, PT, P1 ;  /* 0x000000070600720c */ /* 0x000fc80003f26310 */
[----:B------:R-:W-:-:S13]  /*32b0*/  ISETP.NE.OR.EX P0, PT, R4, RZ, P1, P0 ;  /* 0x000000ff0400720c */ /* 0x000fda0000f05700 */
[----:B------:R-:W-:Y:S05]  /*32c0*/  @P0 BRA `(.L_x_620) ;  /* 0x0000000000480947 */ /* 0x000fea0003800000 */
[----:B------:R-:W2:Y:S01]  /*32d0*/  LDCU.64 UR4, c[0x0][0x3a0] ;  /* 0x00007400ff0477ac */ /* 0x000ea20008000a00 */
[----:B------:R-:W3:Y:S01]  /*32e0*/  LDS R2, [R14] ;  /* 0x000000000e027984 */ /* 0x000ee20000000800 */
[----:B--2---:R-:W-:-:S04]  /*32f0*/  ISETP.NE.U32.AND P0, PT, RZ, UR4, PT ;  /* 0x00000004ff007c0c */ /* 0x004fc8000bf05070 */
[----:B------:R-:W-:Y:S01]  /*3300*/  ISETP.NE.AND.EX P0, PT, RZ, UR5, PT, P0 ;  /* 0x00000005ff007c0c */ /* 0x000fe2000bf05300 */
[----:B------:R-:W2:-:S12]  /*3310*/  LDCU.64 UR4, c[0x0][0x388] ;  /* 0x00007100ff0477ac */ /* 0x000e980008000a00 */
[----:B------:R-:W4:Y:S02]  /*3320*/  @P0 LDC.64 R4, c[0x0][0x3a0] ;  /* 0x0000e800ff040b82 */ /* 0x000f240000000a00 */
[----:B----4-:R-:W3:Y:S01]  /*3330*/  @P0 LDG.E R5, desc[UR12][R4.64] ;  /* 0x0000000c04050981 */ /* 0x010ee2000c1e1900 */
[----:B------:R-:W-:Y:S01]  /*3340*/  MOV R6, R22 ;  /* 0x0000001600067202 */ /* 0x000fe20000000f00 */
[----:B------:R-:W-:Y:S02]  /*3350*/  IMAD.MOV.U32 R7, RZ, RZ, R23 ;  /* 0x000000ffff077224 */ /* 0x000fe400078e0017 */
[----:B------:R-:W-:Y:S02]  /*3360*/  IMAD R11, R9, UR14, RZ ;  /* 0x0000000e090b7c24 */ /* 0x000fe4000f8e02ff */
[----:B------:R-:W-:-:S04]  /*3370*/  IMAD.WIDE.U32 R6, R8, UR14, R6 ;  /* 0x0000000e08067c25 */ /* 0x000fc8000f8e0006 */
[----:B------:R-:W-:Y:S01]  /*3380*/  IMAD.IADD R7, R7, 0x1, R11 ;  /* 0x0000000107077824 */ /* 0x000fe200078e020b */
[----:B---3--:R-:W-:Y:S02]  /*3390*/  @P0 FMNMX.FTZ R2, R2, R5, PT ;  /* 0x0000000502020209 */ /* 0x008fe40003810000 */
[----:B--2---:R-:W-:-:S03]  /*33a0*/  LEA R10, P0, R6, UR4, 0x2 ;  /* 0x00000004060a7c11 */ /* 0x004fc6000f8010ff */
[----:B------:R-:W-:Y:S01]  /*33b0*/  FMUL.FTZ R2, R2, 0.0078740157186985015869 ;  /* 0x3c01020402027820 */ /* 0x000fe20000410000 */
[----:B------:R-:W-:-:S04]  /*33c0*/  LEA.HI.X R11, R6, UR5, R7, 0x2, P0 ;  /* 0x00000005060b7c11 */ /* 0x000fc800080f1407 */
[----:B------:R-:W-:-:S05]  /*33d0*/  FMNMX.FTZ R5, R2, 1.1920928955078125e-07, !PT ;  /* 0x3400000002057809 */ /* 0x000fca0007810000 */
[----:B------:R2:W-:Y:S02]  /*33e0*/  STG.E desc[UR12][R10.64], R5 ;  /* 0x000000050a007986 */ /* 0x0005e4000c10190c */
.L_x_620:
[----:B------:R-:W-:Y:S05]  /*33f0*/  BSYNC.RECONVERGENT B0 ;  /* 0x0000000000007941 */ /* 0x000fea0003800200 */
.L_x_619:
[----:B------:R-:W3:Y:S01]  /*3400*/  LDCU UR10, c[0x0][0x3ac] ;  /* 0x00007580ff0a77ac */ /* 0x000ee20008000800 */
[----:B------:R-:W4:Y:S01]  /*3410*/  LDCU UR8, c[0x0][0x3ac] ;  /* 0x00007580ff0877ac */ /* 0x000f220008000800 */
[----:B------:R-:W5:Y:S01]  /*3420*/  LDCU.64 UR4, c[0x0][0x380] ;  /* 0x00007000ff0477ac */ /* 0x000f620008000a00 */
[----:B---3--:R-:W-:Y:S02]  /*3430*/  USHF.R.S32.HI UR10, URZ, 0x2, UR10 ;  /* 0x00000002ff0a7899 */ /* 0x008fe4000801140a */
[----:B----4-:R-:W-:Y:S01]  /*3440*/  USHF.R.S32.HI UR9, URZ, 0x1f, UR8 ;  /* 0x0000001fff097899 */ /* 0x010fe20008011408 */
[----:B------:R-:W-:Y:S03]  /*3450*/  BAR.SYNC.DEFER_BLOCKING 0x0 ;  /* 0x0000000000007b1d */ /* 0x000fe60000010000 */
[----:B------:R-:W-:Y:S01]  /*3460*/  ISETP.GE.U32.AND P0, PT, R3, UR10, PT ;  /* 0x0000000a03007c0c */ /* 0x000fe2000bf06070 */
[----:B-----5:R-:W-:-:S02]  /*3470*/  UIMAD.WIDE.U32 UR4, UR14, UR8, UR4 ;  /* 0x000000080e0472a5 */ /* 0x020fc4000f8e0004 */
[----:B------:R-:W-:-:S04]  /*3480*/  UIMAD UR8, UR9, UR14, URZ ;  /* 0x0000000e090872a4 */ /* 0x000fc8000f8e02ff */
[----:B------:R-:W-:Y:S01]  /*3490*/  UIADD3 UR8, UPT, UPT, UR5, UR8, URZ ;  /* 0x0000000805087290 */ /* 0x000fe2000fffe0ff */
[----:B-1----:R-:W-:Y:S01]  /*34a0*/  MOV R12, UR4 ;  /* 0x00000004000c7c02 */ /* 0x002fe20008000f00 */
[----:B------:R-:W-:-:S04]  /*34b0*/  IMAD.U32 R13, RZ, RZ, UR5 ;  /* 0x00000005ff0d7e24 */ /* 0x000fc8000f8e00ff */
[----:B--2---:R-:W-:Y:S01]  /*34c0*/  IMAD.U32 R5, RZ, RZ, UR8 ;  /* 0x00000008ff057e24 */ /* 0x004fe2000f8e00ff */
[----:B------:R-:W-:Y:S06]  /*34d0*/  @P0 EXIT ;  /* 0x000000000000094d */ /* 0x000fec0003800000 */
[----:B------:R-:W1:Y:S01]  /*34e0*/  LDC.64 R6, c[0x0][0x398] ;  /* 0x0000e600ff067b82 */ /* 0x000e620000000a00 */
[----:B------:R-:W-:Y:S02]  /*34f0*/  IMAD R13, R9, UR14, RZ ;  /* 0x0000000e090d7c24 */ /* 0x000fe4000f8e02ff */
[----:B------:R-:W-:-:S04]  /*3500*/  IMAD.WIDE.U32 R8, R8, UR14, RZ ;  /* 0x0000000e08087c25 */ /* 0x000fc8000f8e00ff */
[----:B------:R-:W-:Y:S01]  /*3510*/  IMAD.MOV.U32 R4, RZ, RZ, R12 ;  /* 0x000000ffff047224 */ /* 0x000fe200078e000c */
[----:B------:R-:W2:Y:S01]  /*3520*/  LDC.64 R10, c[0x0][0x388] ;  /* 0x0000e200ff0a7b82 */ /* 0x000ea20000000a00 */
[----:B------:R-:W-:-:S07]  /*3530*/  IADD3 R2, PT, PT, R13, R9, RZ ;  /* 0x000000090d027210 */ /* 0x000fce0007ffe0ff */
.L_x_621:
[----:B------:R-:W-:-:S04]  /*3540*/  IMAD.MOV.U32 R14, RZ, RZ, 0x8 ;  /* 0x00000008ff0e7424 */ /* 0x000fc800078e00ff */
[----:B------:R-:W-:-:S06]  /*3550*/  IMAD.WIDE.U32 R14, R3, R14, UR6 ;  /* 0x00000006030e7e25 */ /* 0x000fcc000f8e000e */
[----:B------:R-:W3:Y:S01]  /*3560*/  LDG.E.64.CONSTANT R14, desc[UR12][R14.64] ;  /* 0x0000000c0e0e7981 */ /* 0x000ee2000c1e9b00 */
[----:B------:R-:W-:-:S04]  /*3570*/  SHF.R.U32.HI R12, RZ, 0x4, R3 ;  /* 0x00000004ff0c7819 */ /* 0x000fc80000011603 */
[----:B------:R-:W-:-:S04]  /*3580*/  LOP3.LUT R13, R12, 0x3ffffff, RZ, 0xc0, !PT ;  /* 0x03ffffff0c0d7812 */ /* 0x000fc800078ec0ff */
[----:B------:R-:W-:Y:S01]  /*3590*/  IADD3 R17, P0, PT, R13, R8, RZ ;  /* 0x000000080d117210 */ /* 0x000fe20007f1e0ff */
[----:B-1----:R-:W-:-:S03]  /*35a0*/  IMAD.WIDE.U32 R12, R3, 0x8, R6 ;  /* 0x00000008030c7825 */ /* 0x002fc600078e0006 */
[----:B------:R-:W-:Y:S02]  /*35b0*/  IADD3.X R18, PT, PT, RZ, R2, RZ, P0, !PT ;  /* 0x00000002ff127210 */ /* 0x000fe400007fe4ff */
[C---:B--2---:R-:W-:Y:S01]  /*35c0*/  LEA R16, P0, R17.reuse, R10, 0x2 ;  /* 0x0000000a11107211 */ /* 0x044fe200078010ff */
[----:B------:R-:W2:Y:S03]  /*35d0*/  LDG.E.64.CONSTANT R12, desc[UR12][R12.64] ;  /* 0x0000000c0c0c7981 */ /* 0x000ea6000c1e9b00 */
[----:B------:R-:W-:-:S05]  /*35e0*/  LEA.HI.X R17, R17, R11, R18, 0x2, P0 ;  /* 0x0000000b11117211 */ /* 0x000fca00000f1412 */
[----:B------:R1:W4:Y:S01]  /*35f0*/  LDG.E R16, desc[UR12][R16.64] ;  /* 0x0000000c10107981 */ /* 0x000322000c1e1900 */
[C---:B---3--:R-:W-:Y:S01]  /*3600*/  IMAD.U32 R18, R14.reuse, 0x10000, RZ ;  /* 0x000100000e127824 */ /* 0x048fe200078e00ff */
[----:B------:R-:W-:-:S03]  /*3610*/  PRMT R14, R14, 0x7632, R14 ;  /* 0x000076320e0e7816 */ /* 0x000fc6000000000e */
[----:B0-----:R-:W-:Y:S01]  /*3620*/  FMUL.FTZ R19, R18, UR11 ;  /* 0x0000000b12137c20 */ /* 0x001fe20008410000 */
[----:B------:R-:W-:Y:S01]  /*3630*/  IMAD.U32 R18, R15, 0x10000, RZ ;  /* 0x000100000f127824 */ /* 0x000fe200078e00ff */
[----:B------:R-:W-:-:S03]  /*3640*/  SHF.L.U32 R14, R14, 0x10, RZ ;  /* 0x000000100e0e7819 */ /* 0x000fc600000006ff */
[----:B------:R-:W-:Y:S01]  /*3650*/  FMUL.FTZ R20, R18, UR11 ;  /* 0x0000000b12147c20 */ /* 0x000fe20008410000 */
[----:B------:R-:W0:Y:S01]  /*3660*/  F2F.BF16.F32 R19, R19 ;  /* 0x0000001300137304 */ /* 0x000e220000202000 */
[----:B------:R-:W-:Y:S01]  /*3670*/  PRMT R15, R15, 0x7632, R15 ;  /* 0x000076320f0f7816 */ /* 0x000fe2000000000f */
[----:B-1----:R-:W-:-:S06]  /*3680*/  FMUL.FTZ R17, R14, UR11 ;  /* 0x0000000b0e117c20 */ /* 0x002fcc0008410000 */
[----:B------:R-:W1:Y:S01]  /*3690*/  F2F.BF16.F32 R20, R20 ;  /* 0x0000001400147304 */ /* 0x000e620000202000 */
[----:B------:R-:W-:Y:S02]  /*36a0*/  IMAD.U32 R15, R15, 0x10000, RZ ;  /* 0x000100000f0f7824 */ /* 0x000fe400078e00ff */
[----:B--2---:R-:W-:Y:S02]  /*36b0*/  IMAD.U32 R18, R12, 0x10000, RZ ;  /* 0x000100000c127824 */ /* 0x004fe400078e00ff */
[----:B------:R-:W-:-:S03]  /*36c0*/  FMUL.FTZ R15, R15, UR11 ;  /* 0x0000000b0f0f7c20 */ /* 0x000fc60008410000 */
[----:B------:R-:W2:Y:S01]  /*36d0*/  F2F.BF16.F32 R17, R17 ;  /* 0x0000001100117304 */ /* 0x000ea20000202000 */
[----:B0-----:R-:W-:Y:S02]  /*36e0*/  SHF.L.U32 R19, R19, 0x10, RZ ;  /* 0x0000001013137819 */ /* 0x001fe400000006ff */
[----:B------:R-:W-:-:S03]  /*36f0*/  PRMT R12, R12, 0x7632, R12 ;  /* 0x000076320c0c7816 */ /* 0x000fc6000000000c */
[----:B------:R-:W-:Y:S01]  /*3700*/  FMUL.FTZ R18, R19, R18 ;  /* 0x0000001213127220 */ /* 0x000fe20000410000 */
[----:B------:R-:W-:Y:S01]  /*3710*/  IMAD.U32 R19, R13, 0x10000, RZ ;  /* 0x000100000d137824 */ /* 0x000fe200078e00ff */
[----:B------:R-:W0:Y:S01]  /*3720*/  F2F.BF16.F32 R15, R15 ;  /* 0x0000000f000f7304 */ /* 0x000e220000202000 */
[----:B-1----:R-:W-:Y:S01]  /*3730*/  IMAD.U32 R20, R20, 0x10000, RZ ;  /* 0x0001000014147824 */ /* 0x002fe200078e00ff */
[----:B------:R-:W-:-:S03]  /*3740*/  SHF.L.U32 R12, R12, 0x10, RZ ;  /* 0x000000100c0c7819 */ /* 0x000fc600000006ff */
[----:B------:R-:W-:Y:S01]  /*3750*/  FMUL.FTZ R19, R20, R19 ;  /* 0x0000001314137220 */ /* 0x000fe20000410000 */
[----:B--2---:R-:W-:Y:S01]  /*3760*/  IMAD.U32 R17, R17, 0x10000, RZ ;  /* 0x0001000011117824 */ /* 0x004fe200078e00ff */
[----:B------:R-:W-:-:S03]  /*3770*/  PRMT R13, R13, 0x7632, R13 ;  /* 0x000076320d0d7816 */ /* 0x000fc6000000000d */
[----:B------:R-:W-:Y:S01]  /*3780*/  FMUL.FTZ R12, R17, R12 ;  /* 0x0000000c110c7220 */ /* 0x000fe20000410000 */
[----:B------:R-:W1:Y:S01]  /*3790*/  F2F.BF16.F32 R19, R19 ;  /* 0x0000001300137304 */ /* 0x000e620000202000 */
[----:B0-----:R-:W-:-:S07]  /*37a0*/  SHF.L.U32 R15, R15, 0x10, RZ ;  /* 0x000000100f0f7819 */ /* 0x001fce00000006ff */
[----:B----4-:R0:W2:Y:S08]  /*37b0*/  MUFU.RCP R14, R16 ;  /* 0x00000010000e7308 */ /* 0x0100b00000001000 */
[----:B------:R-:W3:Y:S01]  /*37c0*/  F2F.BF16.F32 R12, R12 ;  /* 0x0000000c000c7304 */ /* 0x000ee20000202000 */
[----:B0-----:R-:W-:-:S04]  /*37d0*/  IMAD.U32 R16, R13, 0x10000, RZ ;  /* 0x000100000d107824 */ /* 0x001fc800078e00ff */
[----:B------:R-:W-:-:S03]  /*37e0*/  FMUL.FTZ R17, R15, R16 ;  /* 0x000000100f117220 */ /* 0x000fc60000410000 */
[----:B------:R-:W0:Y:S01]  /*37f0*/  F2F.BF16.F32 R18, R18 ;  /* 0x0000001200127304 */ /* 0x000e220000202000 */
[----:B-1----:R-:W-:-:S07]  /*3800*/  IMAD.U32 R15, R19, 0x10000, RZ ;  /* 0x00010000130f7824 */ /* 0x002fce00078e00ff */
[----:B------:R-:W1:Y:S01]  /*3810*/  F2F.BF16.F32 R17, R17 ;  /* 0x0000001100117304 */ /* 0x000e620000202000 */
[----:B--2---:R-:W-:Y:S01]  /*3820*/  FMUL.FTZ R16, R14, R15 ;  /* 0x0000000f0e107220 */ /* 0x004fe20000410000 */
[----:B---3--:R-:W-:Y:S01]  /*3830*/  SHF.L.U32 R15, R12, 0x10, RZ ;  /* 0x000000100c0f7819 */ /* 0x008fe200000006ff */
[----:B0-----:R-:W-:-:S04]  /*3840*/  IMAD.U32 R13, R18, 0x10000, RZ ;  /* 0x00010000120d7824 */ /* 0x001fc800078e00ff */
[C---:B------:R-:W-:Y:S01]  /*3850*/  FMUL.FTZ R12, R14.reuse, R15 ;  /* 0x0000000f0e0c7220 */ /* 0x040fe20000410000 */
[----:B------:R-:W-:-:S05]  /*3860*/  FMUL.FTZ R13, R14, R13 ;  /* 0x0000000d0e0d7220 */ /* 0x000fca0000410000 */
[----:B------:R-:W-:Y:S01]  /*3870*/  F2I.S8.NTZ R12, R12 ;  /* 0x0000000c000c7305 */ /* 0x000fe20000202100 */
[----:B-1----:R-:W-:-:S04]  /*3880*/  IMAD.U32 R19, R17, 0x10000, RZ ;  /* 0x0001000011137824 */ /* 0x002fc800078e00ff */
[----:B------:R-:W-:-:S03]  /*3890*/  FMUL.FTZ R19, R14, R19 ;  /* 0x000000130e137220 */ /* 0x000fc60000410000 */
[----:B------:R-:W0:Y:S08]  /*38a0*/  F2I.S8.NTZ R13, R13 ;  /* 0x0000000d000d7305 */ /* 0x000e300000202100 */
[----:B------:R-:W-:Y:S08]  /*38b0*/  F2I.S8.NTZ R16, R16 ;  /* 0x0000001000107305 */ /* 0x000ff00000202100 */
[----:B------:R-:W1:Y:S01]  /*38c0*/  F2I.S8.NTZ R19, R19 ;  /* 0x0000001300137305 */ /* 0x000e620000202100 */
[----:B0-----:R-:W-:Y:S01]  /*38d0*/  PRMT R17, R13, 0x3340, R12 ;  /* 0x000033400d117816 */ /* 0x001fe2000000000c */
[----:B------:R-:W-:-:S05]  /*38e0*/  IMAD.IADD R13, R0, 0x1, R3 ;  /* 0x00000001000d7824 */ /* 0x000fca00078e0203 */
[----:B------:R-:W-:Y:S01]  /*38f0*/  ISETP.GE.U32.AND P0, PT, R13, UR10, PT ;  /* 0x0000000a0d007c0c */ /* 0x000fe2000bf06070 */
[----:B------:R-:W-:Y:S01]  /*3900*/  IMAD.WIDE.U32 R14, R3, 0x4, R4 ;  /* 0x00000004030e7825 */ /* 0x000fe200078e0004 */
[----:B-1----:R-:W-:-:S04]  /*3910*/  PRMT R18, R16, 0x3340, R19 ;  /* 0x0000334010127816 */ /* 0x002fc80000000013 */
[----:B------:R-:W-:-:S05]  /*3920*/  PRMT R17, R17, 0x5410, R18 ;  /* 0x0000541011117816 */ /* 0x000fca0000000012 */
[----:B------:R0:W-:Y:S02]  /*3930*/  STG.E desc[UR12][R14.64], R17 ;  /* 0x000000110e007986 */ /* 0x0001e4000c10190c */
[----:B------:R-:W-:Y:S05]  /*3940*/  @P0 EXIT ;  /* 0x000000000000094d */ /* 0x000fea0003800000 */
[----:B------:R-:W-:-:S05]  /*3950*/  HFMA2 R16, -RZ, RZ, 0, 4.76837158203125e-07 ;  /* 0x00000008ff107431 */ /* 0x000fca00000001ff */
[----:B0-----:R-:W-:-:S06]  /*3960*/  IMAD.WIDE.U32 R16, R13, R16, UR6 ;  /* 0x000000060d107e25 */ /* 0x001fcc000f8e0010 */
[----:B------:R-:W2:Y:S01]  /*3970*/  LDG.E.64.CONSTANT R16, desc[UR12][R16.64] ;  /* 0x0000000c10107981 */ /* 0x000ea2000c1e9b00 */
[----:B------:R-:W-:Y:S01]  /*3980*/  SHF.R.U32.HI R3, RZ, 0x4, R13 ;  /* 0x00000004ff037819 */ /* 0x000fe2000001160d */
[----:B------:R-:W-:-:S03]  /*3990*/  IMAD.WIDE.U32 R14, R13, 0x8, R6 ;  /* 0x000000080d0e7825 */ /* 0x000fc600078e0006 */
[----:B------:R-:W-:-:S03]  /*39a0*/  LOP3.LUT R3, R3, 0x3ffffff, RZ, 0xc0, !PT ;  /* 0x03ffffff03037812 */ /* 0x000fc600078ec0ff */
[----:B------:R-:W3:Y:S01]  /*39b0*/  LDG.E.64.CONSTANT R14, desc[UR12][R14.64] ;  /* 0x0000000c0e0e7981 */ /* 0x000ee2000c1e9b00 */
[----:B------:R-:W-:-:S05]  /*39c0*/  IADD3 R3, P0, PT, R3, R8, RZ ;  /* 0x0000000803037210 */ /* 0x000fca0007f1e0ff */
[----:B------:R-:W-:Y:S01]  /*39d0*/  IMAD.X R12, RZ, RZ, R2, P0 ;  /* 0x000000ffff0c7224 */ /* 0x000fe200000e0602 */
[----:B------:R-:W-:-:S04]  /*39e0*/  LEA R18, P0, R3, R10, 0x2 ;  /* 0x0000000a03127211 */ /* 0x000fc800078010ff */
[----:B------:R-:W-:-:S05]  /*39f0*/  LEA.HI.X R19, R3, R11, R12, 0x2, P0 ;  /* 0x0000000b03137211 */ /* 0x000fca00000f140c */
[----:B------:R0:W4:Y:S01]  /*3a00*/  LDG.E R3, desc[UR12][R18.64] ;  /* 0x0000000c12037981 */ /* 0x000122000c1e1900 */
[C---:B--2---:R-:W-:Y:S01]  /*3a10*/  IMAD.U32 R12, R16.reuse, 0x10000, RZ ;  /* 0x00010000100c7824 */ /* 0x044fe200078e00ff */
[----:B------:R-:W-:-:S03]  /*3a20*/  PRMT R16, R16, 0x7632, R16 ;  /* 0x0000763210107816 */ /* 0x000fc60000000010 */
[----:B------:R-:W-:Y:S01]  /*3a30*/  FMUL.FTZ R20, R12, UR11 ;  /* 0x0000000b0c147c20 */ /* 0x000fe20008410000 */
[C---:B------:R-:W-:Y:S02]  /*3a40*/  SHF.L.U32 R12, R17.reuse, 0x10, RZ ;  /* 0x00000010110c7819 */ /* 0x040fe400000006ff */
[----:B------:R-:W-:Y:S01]  /*3a50*/  PRMT R17, R17, 0x7632, R17 ;  /* 0x0000763211117816 */ /* 0x000fe20000000011 */
[----:B------:R-:W-:Y:S02]  /*3a60*/  IMAD.U32 R16, R16, 0x10000, RZ ;  /* 0x0001000010107824 */ /* 0x000fe400078e00ff */
[----:B------:R-:W-:Y:S02]  /*3a70*/  FMUL.FTZ R21, R12, UR11 ;  /* 0x0000000b0c157c20 */ /* 0x000fe40008410000 */
[----:B------:R-:W-:Y:S02]  /*3a80*/  IMAD.U32 R17, R17, 0x10000, RZ ;  /* 0x0001000011117824 */ /* 0x000fe400078e00ff */
[----:B------:R-:W-:-:S02]  /*3a90*/  FMUL.FTZ R16, R16, UR11 ;  /* 0x0000000b10107c20 */ /* 0x000fc40008410000 */
[----:B------:R-:W-:Y:S01]  /*3aa0*/  FMUL.FTZ R12, R17, UR11 ;  /* 0x0000000b110c7c20 */ /* 0x000fe20008410000 */
[----:B------:R-:W1:Y:S08]  /*3ab0*/  F2F.BF16.F32 R21, R21 ;  /* 0x0000001500157304 */ /* 0x000e700000202000 */
[----:B------:R-:W2:Y:S08]  /*3ac0*/  F2F.BF16.F32 R16, R16 ;  /* 0x0000001000107304 */ /* 0x000eb00000202000 */
[----:B------:R-:W5:Y:S08]  /*3ad0*/  F2F.BF16.F32 R20, R20 ;  /* 0x0000001400147304 */ /* 0x000f700000202000 */
[----:B------:R-:W4:Y:S01]  /*3ae0*/  F2F.BF16.F32 R12, R12 ;  /* 0x0000000c000c7304 */ /* 0x000f220000202000 */
[C---:B---3--:R-:W-:Y:S01]  /*3af0*/  SHF.L.U32 R17, R14.reuse, 0x10, RZ ;  /* 0x000000100e117819 */ /* 0x048fe200000006ff */
[----:B0-----:R-:W-:Y:S01]  /*3b00*/  IMAD.U32 R18, R15, 0x10000, RZ ;  /* 0x000100000f127824 */ /* 0x001fe200078e00ff */
[----:B------:R-:W-:-:S02]  /*3b10*/  PRMT R14, R14, 0x7632, R14 ;  /* 0x000076320e0e7816 */ /* 0x000fc4000000000e */
[----:B-1----:R-:W-:Y:S02]  /*3b20*/  SHF.L.U32 R21, R21, 0x10, RZ ;  /* 0x0000001015157819 */ /* 0x002fe400000006ff */
[----:B------:R-:W-:Y:S01]  /*3b30*/  PRMT R15, R15, 0x7632, R15 ;  /* 0x000076320f0f7816 */ /* 0x000fe2000000000f */
[----:B------:R-:W-:Y:S02]  /*3b40*/  IMAD.U32 R19, R14, 0x10000, RZ ;  /* 0x000100000e137824 */ /* 0x000fe400078e00ff */
[----:B--2---:R-:W-:Y:S01]  /*3b50*/  IMAD.U32 R16, R16, 0x10000, RZ ;  /* 0x0001000010107824 */ /* 0x004fe200078e00ff */
[----:B------:R-:W-:Y:S01]  /*3b60*/  SHF.L.U32 R15, R15, 0x10, RZ ;  /* 0x000000100f0f7819 */ /* 0x000fe200000006ff */
[----:B-----5:R-:W-:Y:S02]  /*3b70*/  IMAD.U32 R20, R20, 0x10000, RZ ;  /* 0x0001000014147824 */ /* 0x020fe400078e00ff */
[----:B------:R-:W-:Y:S01]  /*3b80*/  FMUL.FTZ R18, R21, R18 ;  /* 0x0000001215127220 */ /* 0x000fe20000410000 */
[----:B----4-:R-:W-:-:S02]  /*3b90*/  IMAD.U32 R12, R12, 0x10000, RZ ;  /* 0x000100000c0c7824 */ /* 0x010fc400078e00ff */
[----:B------:R-:W-:Y:S01]  /*3ba0*/  FMUL.FTZ R16, R16, R19 ;  /* 0x0000001310107220 */ /* 0x000fe20000410000 */
[----:B------:R-:W-:Y:S01]  /*3bb0*/  FMUL.FTZ R17, R20, R17 ;  /* 0x0000001114117220 */ /* 0x000fe20000410000 */
[----:B------:R-:W-:Y:S01]  /*3bc0*/  FMUL.FTZ R19, R12, R15 ;  /* 0x0000000f0c137220 */ /* 0x000fe20000410000 */
[----:B------:R-:W0:Y:S08]  /*3bd0*/  F2F.BF16.F32 R18, R18 ;  /* 0x0000001200127304 */ /* 0x000e300000202000 */
[----:B------:R-:W-:Y:S08]  /*3be0*/  MUFU.RCP R3, R3 ;  /* 0x0000000300037308 */ /* 0x000ff00000001000 */
[----:B------:R-:W1:Y:S08]  /*3bf0*/  F2F.BF16.F32 R17, R17 ;  /* 0x0000001100117304 */ /* 0x000e700000202000 */
[----:B------:R-:W2:Y:S08]  /*3c00*/  F2F.BF16.F32 R19, R19 ;  /* 0x0000001300137304 */ /* 0x000eb00000202000 */
[----:B------:R-:W3:Y:S01]  /*3c10*/  F2F.BF16.F32 R16, R16 ;  /* 0x0000001000107304 */ /* 0x000ee20000202000 */
[----:B0-----:R-:W-:Y:S01]  /*3c20*/  SHF.L.U32 R14, R18, 0x10, RZ ;  /* 0x00000010120e7819 */ /* 0x001fe200000006ff */
[----:B-1----:R-:W-:-:S04]  /*3c30*/  IMAD.U32 R12, R17, 0x10000, RZ ;  /* 0x00010000110c7824 */ /* 0x002fc800078e00ff */
[----:B------:R-:W-:Y:S01]  /*3c40*/  FMUL.FTZ R17, R3, R14 ;  /* 0x0000000e03117220 */ /* 0x000fe20000410000 */
[----:B--2---:R-:W-:Y:S02]  /*3c50*/  IMAD.U32 R18, R19, 0x10000, RZ ;  /* 0x0001000013127824 */ /* 0x004fe400078e00ff */
[C---:B------:R-:W-:Y:S02]  /*3c60*/  FMUL.FTZ R12, R3.reuse, R12 ;  /* 0x0000000c030c7220 */ /* 0x040fe40000410000 */
[----:B------:R-:W-:Y:S01]  /*3c70*/  FMUL.FTZ R18, R3, R18 ;  /* 0x0000001203127220 */ /* 0x000fe20000410000 */
[----:B---3--:R-:W-:-:S04]  /*3c80*/  IMAD.U32 R14, R16, 0x10000, RZ ;  /* 0x00010000100e7824 */ /* 0x008fc800078e00ff */
[----:B------:R-:W-:Y:S01]  /*3c90*/  FMUL.FTZ R14, R3, R14 ;  /* 0x0000000e030e7220 */ /* 0x000fe20000410000 */
[----:B------:R-:W-:Y:S08]  /*3ca0*/  F2I.S8.NTZ R12, R12 ;  /* 0x0000000c000c7305 */ /* 0x000ff00000202100 */
[----:B------:R-:W-:Y:S08]  /*3cb0*/  F2I.S8.NTZ R17, R17 ;  /* 0x0000001100117305 */ /* 0x000ff00000202100 */
[----:B------:R-:W0:Y:S08]  /*3cc0*/  F2I.S8.NTZ R15, R14 ;  /* 0x0000000e000f7305 */ /* 0x000e300000202100 */
[----:B------:R-:W1:Y:S01]  /*3cd0*/  F2I.S8.NTZ R18, R18 ;  /* 0x0000001200127305 */ /* 0x000e620000202100 */
[----:B------:R-:W-:-:S04]  /*3ce0*/  IADD3 R3, PT, PT, R13, R0, RZ ;  /* 0x000000000d037210 */ /* 0x000fc80007ffe0ff */
[----:B------:R-:W-:Y:S02]  /*3cf0*/  ISETP.GE.U32.AND P0, PT, R3, UR10, PT ;  /* 0x0000000a03007c0c */ /* 0x000fe4000bf06070 */
[----:B0-----:R-:W-:Y:S01]  /*3d00*/  PRMT R15, R12, 0x3340, R15 ;  /* 0x000033400c0f7816 */ /* 0x001fe2000000000f */
[----:B------:R-:W-:Y:S01]  /*3d10*/  IMAD.WIDE.U32 R12, R13, 0x4, R4 ;  /* 0x000000040d0c7825 */ /* 0x000fe200078e0004 */
[----:B-1----:R-:W-:-:S04]  /*3d20*/  PRMT R16, R17, 0x3340, R18 ;  /* 0x0000334011107816 */ /* 0x002fc80000000012 */
[----:B------:R-:W-:-:S05]  /*3d30*/  PRMT R15, R15, 0x5410, R16 ;  /* 0x000054100f0f7816 */ /* 0x000fca0000000010 */
[----:B------:R0:W-:Y:S01]  /*3d40*/  STG.E desc[UR12][R12.64], R15 ;  /* 0x0000000f0c007986 */ /* 0x0001e2000c10190c */
[----:B------:R-:W-:Y:S05]  /*3d50*/  @P0 EXIT ;  /* 0x000000000000094d */ /* 0x000fea0003800000 */
[----:B------:R-:W-:-:S04]  /*3d60*/  IMAD.MOV.U32 R14, RZ, RZ, 0x8 ;  /* 0x00000008ff0e7424 */ /* 0x000fc800078e00ff */
[----:B0-----:R-:W-:-:S06]  /*3d70*/  IMAD.WIDE.U32 R14, R3, R14, UR6 ;  /* 0x00000006030e7e25 */ /* 0x001fcc000f8e000e */
[----:B------:R-:W2:Y:S01]  /*3d80*/  LDG.E.64.CONSTANT R14, desc[UR12][R14.64] ;  /* 0x0000000c0e0e7981 */ /* 0x000ea2000c1e9b00 */
[----:B------:R-:W-:-:S04]  /*3d90*/  SHF.R.U32.HI R12, RZ, 0x4, R3 ;  /* 0x00000004ff0c7819 */ /* 0x000fc80000011603 */
[----:B------:R-:W-:-:S04]  /*3da0*/  LOP3.LUT R13, R12, 0x3ffffff, RZ, 0xc0, !PT ;  /* 0x03ffffff0c0d7812 */ /* 0x000fc800078ec0ff */
[----:B------:R-:W-:Y:S01]  /*3db0*/  IADD3 R17, P0, PT, R13, R8, RZ ;  /* 0x000000080d117210 */ /* 0x000fe20007f1e0ff */
[----:B------:R-:W-:-:S04]  /*3dc0*/  IMAD.WIDE.U32 R12, R3, 0x8, R6 ;  /* 0x00000008030c7825 */ /* 0x000fc800078e0006 */
[----:B------:R-:W-:Y:S01]  /*3dd0*/  IMAD.X R18, RZ, RZ, R2, P0 ;  /* 0x000000ffff127224 */ /* 0x000fe200000e0602 */
[C---:B------:R-:W-:Y:S01]  /*3de0*/  LEA R16, P0, R17.reuse, R10, 0x2 ;  /* 0x0000000a11107211 */ /* 0x040fe200078010ff */
[----:B------:R-:W3:Y:S03]  /*3df0*/  LDG.E.64.CONSTANT R12, desc[UR12][R12.64] ;  /* 0x0000000c0c0c7981 */ /* 0x000ee6000c1e9b00 */
[----:B------:R-:W-:-:S05]  /*3e00*/  LEA.HI.X R17, R17, R11, R18, 0x2, P0 ;  /* 0x0000000b11117211 */ /* 0x000fca00000f1412 */
[----:B------:R0:W4:Y:S01]  /*3e10*/  LDG.E R16, desc[UR12][R16.64] ;  /* 0x0000000c10107981 */ /* 0x000122000c1e1900 */
[C---:B--2---:R-:W-:Y:S02]  /*3e20*/  SHF.L.U32 R18, R14.reuse, 0x10, RZ ;  /* 0x000000100e127819 */ /* 0x044fe400000006ff */
[----:B------:R-:W-:-:S03]  /*3e30*/  PRMT R14, R14, 0x7632, R14 ;  /* 0x000076320e0e7816 */ /* 0x000fc6000000000e */
[----:B------:R-:W-:Y:S01]  /*3e40*/  FMUL.FTZ R19, R18, UR11 ;  /* 0x0000000b12137c20 */ /* 0x000fe20008410000 */
[C---:B------:R-:W-:Y:S02]  /*3e50*/  IMAD.U32 R18, R15.reuse, 0x10000, RZ ;  /* 0x000100000f127824 */ /* 0x040fe400078e00ff */
[----:B------:R-:W-:Y:S02]  /*3e60*/  IMAD.U32 R14, R14, 0x10000, RZ ;  /* 0x000100000e0e7824 */ /* 0x000fe400078e00ff */
[----:B------:R-:W-:Y:S01]  /*3e70*/  FMUL.FTZ R20, R18, UR11 ;  /* 0x0000000b12147c20 */ /* 0x000fe20008410000 */
[----:B------:R-:W1:Y:S01]  /*3e80*/  F2F.BF16.F32 R19, R19 ;  /* 0x0000001300137304 */ /* 0x000e620000202000 */
[----:B------:R-:W-:Y:S01]  /*3e90*/  PRMT R15, R15, 0x7632, R15 ;  /* 0x000076320f0f7816 */ /* 0x000fe2000000000f */
[----:B0-----:R-:W-:-:S03]  /*3ea0*/  FMUL.FTZ R17, R14, UR11 ;  /* 0x0000000b0e117c20 */ /* 0x001fc60008410000 */
[----:B------:R-:W-:-:S03]  /*3eb0*/  SHF.L.U32 R15, R15, 0x10, RZ ;  /* 0x000000100f0f7819 */ /* 0x000fc600000006ff */
[----:B------:R-:W0:Y:S02]  /*3ec0*/  F2F.BF16.F32 R20, R20 ;  /* 0x0000001400147304 */ /* 0x000e240000202000 */
[----:B------:R-:W-:Y:S01]  /*3ed0*/  FMUL.FTZ R15, R15, UR11 ;  /* 0x0000000b0f0f7c20 */ /* 0x000fe20008410000 */
[----:B---3--:R-:W-:-:S05]  /*3ee0*/  IMAD.U32 R18, R12, 0x10000, RZ ;  /* 0x000100000c127824 */ /* 0x008fca00078e00ff */
[----:B------:R-:W2:Y:S01]  /*3ef0*/  F2F.BF16.F32 R17, R17 ;  /* 0x0000001100117304 */ /* 0x000ea20000202000 */
[----:B-1----:R-:W-:Y:S01]  /*3f00*/  IMAD.U32 R19, R19, 0x10000, RZ ;  /* 0x0001000013137824 */ /* 0x002fe200078e00ff */
[----:B------:R-:W-:-:S03]  /*3f10*/  PRMT R12, R12, 0x7632, R12 ;  /* 0x000076320c0c7816 */ /* 0x000fc6000000000c */
[----:B------:R-:W-:Y:S01]  /*3f20*/  FMUL.FTZ R18, R19, R18 ;  /* 0x0000001213127220 */ /* 0x000fe20000410000 */
[----:B------:R-:W-:Y:S02]  /*3f30*/  SHF.L.U32 R19, R13, 0x10, RZ ;  /* 0x000000100d137819 */ /* 0x000fe400000006ff */
[----:B------:R-:W1:Y:S01]  /*3f40*/  F2F.BF16.F32 R15, R15 ;  /* 0x0000000f000f7304 */ /* 0x000e620000202000 */
[----:B0-----:R-:W-:Y:S02]  /*3f50*/  IMAD.U32 R20, R20, 0x10000, RZ ;  /* 0x0001000014147824 */ /* 0x001fe400078e00ff */
[----:B------:R-:W-:Y:S02]  /*3f60*/  IMAD.U32 R12, R12, 0x10000, RZ ;  /* 0x000100000c0c7824 */ /* 0x000fe400078e00ff */
[----:B------:R-:W-:Y:S01]  /*3f70*/  FMUL.FTZ R19, R20, R19 ;  /* 0x0000001314137220 */ /* 0x000fe20000410000 */
[----:B--2---:R-:W-:Y:S02]  /*3f80*/  SHF.L.U32 R17, R17, 0x10, RZ ;  /* 0x0000001011117819 */ /* 0x004fe400000006ff */
[----:B------:R-:W-:Y:S01]  /*3f90*/  PRMT R13, R13, 0x7632, R13 ;  /* 0x000076320d0d7816 */ /* 0x000fe2000000000d */
[----:B----4-:R0:W-:Y:S02]  /*3fa0*/  MUFU.RCP R14, R16 ;  /* 0x00000010000e7308 */ /* 0x0101e40000001000 */
[----:B------:R-:W-:Y:S01]  /*3fb0*/  FMUL.FTZ R12, R17, R12 ;  /* 0x0000000c110c7220 */ /* 0x000fe20000410000 */
[----:B-1----:R-:W-:-:S05]  /*3fc0*/  IMAD.U32 R15, R15, 0x10000, RZ ;  /* 0x000100000f0f7824 */ /* 0x002fca00078e00ff */
[----:B------:R-:W1:Y:S01]  /*3fd0*/  F2F.BF16.F32 R19, R19 ;  /* 0x0000001300137304 */ /* 0x000e620000202000 */
[----:B0-----:R-:W-:-:S07]  /*3fe0*/  IMAD.U32 R16, R13, 0x10000, RZ ;  /* 0x000100000d107824 */ /* 0x001fce00078e00ff */
[----:B------:R-:W0:Y:S01]  /*3ff0*/  F2F.BF16.F32 R18, R18 ;  /* 0x0000001200127304 */ /* 0x000e220000202000 */
[----:B------:R-:W-:-:S07]  /*4000*/  FMUL.FTZ R17, R15, R16 ;  /* 0x000000100f117220 */ /* 0x000fce0000410000 */
[----:B------:R-:W2:Y:S01]  /*4010*/  F2F.BF16.F32 R12, R12 ;  /* 0x0000000c000c7304 */ /* 0x000ea20000202000 */
[----:B-1----:R-:W-:-:S07]  /*4020*/  IMAD.U32 R15, R19, 0x10000, RZ ;  /* 0x00010000130f7824 */ /* 0x002fce00078e00ff */
[----:B------:R-:W1:Y:S01]  /*4030*/  F2F.BF16.F32 R17, R17 ;  /* 0x0000001100117304 */ /* 0x000e620000202000 */
[----:B0-----:R-:W-:Y:S01]  /*4040*/  SHF.L.U32 R13, R18, 0x10, RZ ;  /* 0x00000010120d7819 */ /* 0x001fe200000006ff */
[----:B------:R-:W-:Y:S01]  /*4050*/  FMUL.FTZ R16, R14, R15 ;  /* 0x0000000f0e107220 */ /* 0x000fe20000410000 */
[----:B--2---:R-:W-:-:S03]  /*4060*/  IMAD.U32 R15, R12, 0x10000, RZ ;  /* 0x000100000c0f7824 */ /* 0x004fc600078e00ff */
[C---:B------:R-:W-:Y:S01]  /*4070*/  FMUL.FTZ R13, R14.reuse, R13 ;  /* 0x0000000d0e0d7220 */ /* 0x040fe20000410000 */
[----:B------:R-:W-:-:S05]  /*4080*/  FMUL.FTZ R15, R14, R15 ;  /* 0x0000000f0e0f7220 */ /* 0x000fca0000410000 */
[----:B------:R-:W-:Y:S01]  /*4090*/  F2I.S8.NTZ R13, R13 ;  /* 0x0000000d000d7305 */ /* 0x000fe20000202100 */
[----:B-1----:R-:W-:-:S07]  /*40a0*/  SHF.L.U32 R19, R17, 0x10, RZ ;  /* 0x0000001011137819 */ /* 0x002fce00000006ff */
[----:B------:R-:W0:Y:S01]  /*40b0*/  F2I.S8.NTZ R12, R15 ;  /* 0x0000000f000c7305 */ /* 0x000e220000202100 */
[----:B------:R-:W-:-:S07]  /*40c0*/  FMUL.FTZ R19, R14, R19 ;  /* 0x000000130e137220 */ /* 0x000fce0000410000 */
[----:B------:R-:W-:Y:S08]  /*40d0*/  F2I.S8.NTZ R16, R16 ;  /* 0x0000001000107305 */ /* 0x000ff00000202100 */
[----:B------:R-:W1:Y:S01]  /*40e0*/  F2I.S8.NTZ R19, R19 ;  /* 0x0000001300137305 */ /* 0x000e620000202100 */
[----:B0-----:R-:W-:Y:S01]  /*40f0*/  PRMT R14, R13, 0x3340, R12 ;  /* 0x000033400d0e7816 */ /* 0x001fe2000000000c */
[----:B------:R-:W-:-:S04]  /*4100*/  IMAD.WIDE.U32 R12, R3, 0x4, R4 ;  /* 0x00000004030c7825 */ /* 0x000fc800078e0004 */
[----:B------:R-:W-:-:S05]  /*4110*/  IMAD.IADD R3, R3, 0x1, R0 ;  /* 0x0000000103037824 */ /* 0x000fca00078e0200 */
[----:B------:R-:W-:Y:S02]  /*4120*/  ISETP.GE.U32.AND P0, PT, R3, UR10, PT ;  /* 0x0000000a03007c0c */ /* 0x000fe4000bf06070 */
[----:B-1----:R-:W-:-:S04]  /*4130*/  PRMT R17, R16, 0x3340, R19 ;  /* 0x0000334010117816 */ /* 0x002fc80000000013 */
[----:B------:R-:W-:-:S05]  /*4140*/  PRMT R17, R14, 0x5410, R17 ;  /* 0x000054100e117816 */ /* 0x000fca0000000011 */
[----:B------:R0:W-:Y:S02]  /*4150*/  STG.E desc[UR12][R12.64], R17 ;  /* 0x000000110c007986 */ /* 0x0001e4000c10190c */
[----:B------:R-:W-:Y:S05]  /*4160*/  @P0 EXIT ;  /* 0x000000000000094d */ /* 0x000fea0003800000 */
[----:B------:R-:W-:-:S04]  /*4170*/  IMAD.MOV.U32 R14, RZ, RZ, 0x8 ;  /* 0x00000008ff0e7424 */ /* 0x000fc800078e00ff */
[----:B------:R-:W-:-:S06]  /*4180*/  IMAD.WIDE.U32 R14, R3, R14, UR6 ;  /* 0x00000006030e7e25 */ /* 0x000fcc000f8e000e */
[----:B------:R-:W2:Y:S01]  /*4190*/  LDG.E.64.CONSTANT R14, desc[UR12][R14.64] ;  /* 0x0000000c0e0e7981 */ /* 0x000ea2000c1e9b00 */
[----:B0-----:R-:W-:-:S04]  /*41a0*/  SHF.R.U32.HI R12, RZ, 0x4, R3 ;  /* 0x00000004ff0c7819 */ /* 0x001fc80000011603 */
[----:B------:R-:W-:-:S04]  /*41b0*/  LOP3.LUT R13, R12, 0x3ffffff, RZ, 0xc0, !PT ;  /* 0x03ffffff0c0d7812 */ /* 0x000fc800078ec0ff */
[----:B------:R-:W-:Y:S01]  /*41c0*/  IADD3 R17, P0, PT, R13, R8, RZ ;  /* 0x000000080d117210 */ /* 0x000fe20007f1e0ff */
[----:B------:R-:W-:-:S03]  /*41d0*/  IMAD.WIDE.U32 R12, R3, 0x8, R6 ;  /* 0x00000008030c7825 */ /* 0x000fc600078e0006 */
[----:B------:R-:W-:Y:S02]  /*41e0*/  IADD3.X R18, PT, PT, RZ, R2, RZ, P0, !PT ;  /* 0x00000002ff127210 */ /* 0x000fe400007fe4ff */
[C---:B------:R-:W-:Y:S01]  /*41f0*/  LEA R16, P0, R17.reuse, R10, 0x2 ;  /* 0x0000000a11107211 */ /* 0x040fe200078010ff */
[----:B------:R-:W3:Y:S03]  /*4200*/  LDG.E.64.CONSTANT R12, desc[UR12][R12.64] ;  /* 0x0000000c0c0c7981 */ /* 0x000ee6000c1e9b00 */
[----:B------:R-:W-:-:S05]  /*4210*/  LEA.HI.X R17, R17, R11, R18, 0x2, P0 ;  /* 0x0000000b11117211 */ /* 0x000fca00000f1412 */
[----:B------:R0:W4:Y:S01]  /*4220*/  LDG.E R16, desc[UR12][R16.64] ;  /* 0x0000000c10107981 */ /* 0x000122000c1e1900 */
[C---:B--2---:R-:W-:Y:S01]  /*4230*/  IMAD.U32 R18, R14.reuse, 0x10000, RZ ;  /* 0x000100000e127824 */ /* 0x044fe200078e00ff */
[----:B------:R-:W-:-:S03]  /*4240*/  PRMT R14, R14, 0x7632, R14 ;  /* 0x000076320e0e7816 */ /* 0x000fc6000000000e */
[----:B------:R-:W-:Y:S01]  /*4250*/  FMUL.FTZ R19, R18, UR11 ;  /* 0x0000000b12137c20 */ /* 0x000fe20008410000 */
[C---:B------:R-:W-:Y:S01]  /*4260*/  IMAD.U32 R18, R15.reuse, 0x10000, RZ ;  /* 0x000100000f127824 */ /* 0x040fe200078e00ff */
[----:B------:R-:W-:Y:S02]  /*4270*/  PRMT R15, R15, 0x7632, R15 ;  /* 0x000076320f0f7816 */ /* 0x000fe4000000000f */
[----:B------:R-:W-:Y:S02]  /*4280*/  SHF.L.U32 R14, R14, 0x10, RZ ;  /* 0x000000100e0e7819 */ /* 0x000fe400000006ff */
[----:B------:R-:W1:Y:S01]  /*4290*/  F2F.BF16.F32 R19, R19 ;  /* 0x0000001300137304 */ /* 0x000e620000202000 */
[----:B------:R-:W-:Y:S02]  /*42a0*/  IMAD.U32 R15, R15, 0x10000, RZ ;  /* 0x000100000f0f7824 */ /* 0x000fe400078e00ff */
[----:B------:R-:W-:Y:S01]  /*42b0*/  FMUL.FTZ R20, R18, UR11 ;  /* 0x0000000b12147c20 */ /* 0x000fe20008410000 */
[----:B0-----:R-:W-:Y:S01]  /*42c0*/  FMUL.FTZ R17, R14, UR11 ;  /* 0x0000000b0e117c20 */ /* 0x001fe20008410000 */
[----:B------:R-:W-:-:S04]  /*42d0*/  FMUL.FTZ R15, R15, UR11 ;  /* 0x0000000b0f0f7c20 */ /* 0x000fc80008410000 */
[----:B------:R-:W0:Y:S01]  /*42e0*/  F2F.BF16.F32 R20, R20 ;  /* 0x0000001400147304 */ /* 0x000e220000202000 */
[----:B---3--:R-:W-:-:S07]  /*42f0*/  IMAD.U32 R18, R12, 0x10000, RZ ;  /* 0x000100000c127824 */ /* 0x008fce00078e00ff */
[----:B------:R-:W2:Y:S01]  /*4300*/  F2F.BF16.F32 R17, R17 ;  /* 0x0000001100117304 */ /* 0x000ea20000202000 */
[----:B-1----:R-:W-:-:S07]  /*4310*/  SHF.L.U32 R19, R19, 0x10, RZ ;  /* 0x0000001013137819 */ /* 0x002fce00000006ff */
[----:B------:R-:W1:Y:S01]  /*4320*/  F2F.BF16.F32 R15, R15 ;  /* 0x0000000f000f7304 */ /* 0x000e620000202000 */
[----:B------:R-:W-:Y:S01]  /*4330*/  FMUL.FTZ R18, R19, R18 ;  /* 0x0000001213127220 */ /* 0x000fe20000410000 */
[C---:B------:R-:W-:Y:S01]  /*4340*/  IMAD.U32 R19, R13.reuse, 0x10000, RZ ;  /* 0x000100000d137824 */ /* 0x040fe200078e00ff */
[----:B------:R-:W-:Y:S01]  /*4350*/  PRMT R12, R12, 0x7632, R12 ;  /* 0x000076320c0c7816 */ /* 0x000fe2000000000c */
[----:B0-----:R-:W-:Y:S01]  /*4360*/  IMAD.U32 R20, R20, 0x10000, RZ ;  /* 0x0001000014147824 */ /* 0x001fe200078e00ff */
[----:B------:R-:W-:Y:S02]  /*4370*/  PRMT R13, R13, 0x7632, R13 ;  /* 0x000076320d0d7816 */ /* 0x000fe4000000000d */
[----:B------:R-:W-:Y:S01]  /*4380*/  SHF.L.U32 R12, R12, 0x10, RZ ;  /* 0x000000100c0c7819 */ /* 0x000fe200000006ff */
[----:B----4-:R0:W-:Y:S01]  /*4390*/  MUFU.RCP R14, R16 ;  /* 0x00000010000e7308 */ /* 0x0101e20000001000 */
[----:B--2---:R-:W-:Y:S02]  /*43a0*/  IMAD.U32 R17, R17, 0x10000, RZ ;  /* 0x0001000011117824 */ /* 0x004fe400078e00ff */
[----:B------:R-:W-:Y:S01]  /*43b0*/  FMUL.FTZ R19, R20, R19 ;  /* 0x0000001314137220 */ /* 0x000fe20000410000 */
[----:B-1----:R-:W-:Y:S01]  /*43c0*/  SHF.L.U32 R15, R15, 0x10, RZ ;  /* 0x000000100f0f7819 */ /* 0x002fe200000006ff */
[----:B0-----:R-:W-:-:S02]  /*43d0*/  IMAD.U32 R16, R13, 0x10000, RZ ;  /* 0x000100000d107824 */ /* 0x001fc400078e00ff */
[----:B------:R-:W-:Y:S02]  /*43e0*/  FMUL.FTZ R12, R17, R12 ;  /* 0x0000000c110c7220 */ /* 0x000fe40000410000 */
[----:B------:R-:W0:Y:S01]  /*43f0*/  F2F.BF16.F32 R19, R19 ;  /* 0x0000001300137304 */ /* 0x000e220000202000 */
[----:B------:R-:W-:-:S07]  /*4400*/  FMUL.FTZ R17, R15, R16 ;  /* 0x000000100f117220 */ /* 0x000fce0000410000 */
[----:B------:R-:W1:Y:S08]  /*4410*/  F2F.BF16.F32 R18, R18 ;  /* 0x0000001200127304 */ /* 0x000e700000202000 */
[----:B------:R-:W2:Y:S08]  /*4420*/  F2F.BF16.F32 R17, R17 ;  /* 0x0000001100117304 */ /* 0x000eb00000202000 */
[----:B------:R-:W3:Y:S01]  /*4430*/  F2F.BF16.F32 R12, R12 ;  /* 0x0000000c000c7304 */ /* 0x000ee20000202000 */
[----:B0-----:R-:W-:-:S02]  /*4440*/  IMAD.U32 R15, R19, 0x10000, RZ ;  /* 0x00010000130f7824 */ /* 0x001fc400078e00ff */
[----:B-1----:R-:W-:Y:S02]  /*4450*/  IMAD.U32 R13, R18, 0x10000, RZ ;  /* 0x00010000120d7824 */ /* 0x002fe400078e00ff */
[C---:B------:R-:W-:Y:S01]  /*4460*/  FMUL.FTZ R16, R14.reuse, R15 ;  /* 0x0000000f0e107220 */ /* 0x040fe20000410000 */
[----:B--2---:R-:W-:Y:S02]  /*4470*/  IMAD.U32 R19, R17, 0x10000, RZ ;  /* 0x0001000011137824 */ /* 0x004fe400078e00ff */
[C---:B------:R-:W-:Y:S02]  /*4480*/  FMUL.FTZ R13, R14.reuse, R13 ;  /* 0x0000000d0e0d7220 */ /* 0x040fe40000410000 */
[----:B------:R-:W-:Y:S01]  /*4490*/  FMUL.FTZ R19, R14, R19 ;  /* 0x000000130e137220 */ /* 0x000fe20000410000 */
[----:B---3--:R-:W-:-:S03]  /*44a0*/  SHF.L.U32 R15, R12, 0x10, RZ ;  /* 0x000000100c0f7819 */ /* 0x008fc600000006ff */
[----:B------:R-:W-:Y:S02]  /*44b0*/  F2I.S8.NTZ R13, R13 ;  /* 0x0000000d000d7305 */ /* 0x000fe40000202100 */
[----:B------:R-:W-:-:S06]  /*44c0*/  FMUL.FTZ R15, R14, R15 ;  /* 0x0000000f0e0f7220 */ /* 0x000fcc0000410000 */
[----:B------:R-:W-:Y:S08]  /*44d0*/  F2I.S8.NTZ R16, R16 ;  /* 0x0000001000107305 */ /* 0x000ff00000202100 */
[----:B------:R-:W0:Y:S08]  /*44e0*/  F2I.S8.NTZ R12, R15 ;  /* 0x0000000f000c7305 */ /* 0x000e300000202100 */
[----:B------:R-:W1:Y:S01]  /*44f0*/  F2I.S8.NTZ R19, R19 ;  /* 0x0000001300137305 */ /* 0x000e620000202100 */
[----:B0-----:R-:W-:Y:S01]  /*4500*/  PRMT R14, R13, 0x3340, R12 ;  /* 0x000033400d0e7816 */ /* 0x001fe2000000000c */
[----:B------:R-:W-:Y:S01]  /*4510*/  IMAD.WIDE.U32 R12, R3, 0x4, R4 ;  /* 0x00000004030c7825 */ /* 0x000fe200078e0004 */
[----:B-1----:R-:W-:-:S04]  /*4520*/  PRMT R17, R16, 0x3340, R19 ;  /* 0x0000334010117816 */ /* 0x002fc80000000013 */
[----:B------:R-:W-:Y:S01]  /*4530*/  PRMT R17, R14, 0x5410, R17 ;  /* 0x000054100e117816 */ /* 0x000fe20000000011 */
[----:B------:R-:W-:-:S04]  /*4540*/  IMAD.IADD R3, R3, 0x1, R0 ;  /* 0x0000000103037824 */ /* 0x000fc800078e0200 */
[----:B------:R3:W-:Y:S01]  /*4550*/  STG.E desc[UR12][R12.64], R17 ;  /* 0x000000110c007986 */ /* 0x0007e2000c10190c */
[----:B------:R-:W-:-:S13]  /*4560*/  ISETP.GE.U32.AND P0, PT, R3, UR10, PT ;  /* 0x0000000a03007c0c */ /* 0x000fda000bf06070 */
[----:B---3--:R-:W-:Y:S05]  /*4570*/  @!P0 BRA `(.L_x_621) ;  /* 0xffffffec00f08947 */ /* 0x008fea000383ffff */
[----:B------:R-:W-:Y:S05]  /*4580*/  EXIT ;  /* 0x000000000000794d */ /* 0x000fea0003800000 */
        .weak           $__internal_0_$__cuda_sm20_div_s64
        .type           $__internal_0_$__cuda_sm20_div_s64,@function
        .size           $__internal_0_$__cuda_sm20_div_s64,($__internal_1_$__cuda_sm20_div_u64 - $__internal_0_$__cuda_sm20_div_s64)
$__internal_0_$__cuda_sm20_div_s64:
[----:B------:R-:W-:Y:S02]  /*4590*/  IADD3 R5, P0, PT, RZ, -R6, RZ ;  /* 0x80000006ff057210 */ /* 0x000fe40007f1e0ff */
[----:B------:R-:W-:Y:S02]  /*45a0*/  ISETP.GE.AND P1, PT, R16, RZ, PT ;  /* 0x000000ff1000720c */ /* 0x000fe40003f26270 */
[----:B------:R-:W-:Y:S02]  /*45b0*/  IADD3.X R7, PT, PT, RZ, ~R16, RZ, P0, !PT ;  /* 0x80000010ff077210 */ /* 0x000fe400007fe4ff */
[----:B------:R-:W-:Y:S02]  /*45c0*/  SEL R4, R5, R6, !P1 ;  /* 0x0000000605047207 */ /* 0x000fe40004800000 */
[----:B------:R-:W-:-:S04]  /*45d0*/  SEL R5, R7, R16, !P1 ;  /* 0x0000001007057207 */ /* 0x000fc80004800000 */
[----:B------:R-:W0:Y:S08]  /*45e0*/  I2F.U64.RP R7, R4 ;  /* 0x0000000400077312 */ /* 0x000e300000309000 */
[----:B0-----:R-:W0:Y:S02]  /*45f0*/  MUFU.RCP R7, R7 ;  /* 0x0000000700077308 */ /* 0x001e240000001000 */
[----:B0-----:R-:W-:-:S06]  /*4600*/  VIADD R8, R7, 0x1ffffffe ;  /* 0x1ffffffe07087836 */ /* 0x001fcc0000000000 */
[----:B------:R-:W0:Y:S02]  /*4610*/  F2I.U64.TRUNC R8, R8 ;  /* 0x0000000800087311 */ /* 0x000e24000020d800 */
[----:B0-----:R-:W-:-:S04]  /*4620*/  IMAD.WIDE.U32 R10, R8, R4, RZ ;  /* 0x00000004080a7225 */ /* 0x001fc800078e00ff */
[----:B------:R-:W-:Y:S01]  /*4630*/  IMAD R11, R8, R5, R11 ;  /* 0x00000005080b7224 */ /* 0x000fe200078e020b */
[----:B------:R-:W-:-:S03]  /*4640*/  IADD3 R13, P0, PT, RZ, -R10, RZ ;  /* 0x8000000aff0d7210 */ /* 0x000fc60007f1e0ff */
[----:B------:R-:W-:Y:S02]  /*4650*/  IMAD R11, R9, R4, R11 ;  /* 0x00000004090b7224 */ /* 0x000fe400078e020b */
[----:B------:R-:W-:-:S03]  /*4660*/  IMAD.HI.U32 R10, R8, R13, RZ ;  /* 0x0000000d080a7227 */ /* 0x000fc600078e00ff */
[----:B------:R-:W-:Y:S01]  /*4670*/  IADD3.X R15, PT, PT, RZ, ~R11, RZ, P0, !PT ;  /* 0x8000000bff0f7210 */ /* 0x000fe200007fe4ff */
[----:B------:R-:W-:-:S04]  /*4680*/  IMAD.MOV.U32 R11, RZ, RZ, R8 ;  /* 0x000000ffff0b7224 */ /* 0x000fc800078e0008 */
[----:B------:R-:W-:-:S04]  /*4690*/  IMAD.WIDE.U32 R10, P0, R8, R15, R10 ;  /* 0x0000000f080a7225 */ /* 0x000fc8000780000a */
[C---:B------:R-:W-:Y:S02]  /*46a0*/  IMAD R17, R9.reuse, R15, RZ ;  /* 0x0000000f09117224 */ /* 0x040fe400078e02ff */
[----:B------:R-:W-:-:S04]  /*46b0*/  IMAD.HI.U32 R10, P2, R9, R13, R10 ;  /* 0x0000000d090a7227 */ /* 0x000fc8000784000a */
[----:B------:R-:W-:Y:S01]  /*46c0*/  IMAD.HI.U32 R7, R9, R15, RZ ;  /* 0x0000000f09077227 */ /* 0x000fe200078e00ff */
[----:B------:R-:W-:-:S04]  /*46d0*/  IADD3 R11, P3, PT, R17, R10, RZ ;  /* 0x0000000a110b7210 */ /* 0x000fc80007f7e0ff */
[----:B------:R-:W-:Y:S01]  /*46e0*/  IADD3.X R7, PT, PT, R7, R9, RZ, P0, !PT ;  /* 0x0000000907077210 */ /* 0x000fe200007fe4ff */
[----:B------:R-:W-:-:S03]  /*46f0*/  IMAD.WIDE.U32 R8, R11, R4, RZ ;  /* 0x000000040b087225 */ /* 0x000fc600078e00ff */
[----:B------:R-:W-:Y:S01]  /*4700*/  IADD3.X R7, PT, PT, RZ, RZ, R7, P3, P2 ;  /* 0x000000ffff077210 */ /* 0x000fe20001fe4407 */
[----:B------:R-:W-:Y:S01]  /*4710*/  IMAD R9, R11, R5, R9 ;  /* 0x000000050b097224 */ /* 0x000fe200078e0209 */
[----:B------:R-:W-:-:S03]  /*4720*/  IADD3 R13, P0, PT, RZ, -R8, RZ ;  /* 0x80000008ff0d7210 */ /* 0x000fc60007f1e0ff */
[----:B------:R-:W-:Y:S02]  /*4730*/  IMAD R9, R7, R4, R9 ;  /* 0x0000000407097224 */ /* 0x000fe400078e0209 */
[----:B------:R-:W-:-:S04]  /*4740*/  IMAD.HI.U32 R10, R11, R13, RZ ;  /* 0x0000000d0b0a7227 */ /* 0x000fc800078e00ff */
[----:B------:R-:W-:-:S04]  /*4750*/  IMAD.X R8, RZ, RZ, ~R9, P0 ;  /* 0x000000ffff087224 */ /* 0x000fc800000e0e09 */
[----:B------:R-:W-:-:S04]  /*4760*/  IMAD.WIDE.U32 R10, P0, R11, R8, R10 ;  /* 0x000000080b0a7225 */ /* 0x000fc8000780000a */
[C---:B------:R-:W-:Y:S02]  /*4770*/  IMAD R9, R7.reuse, R8, RZ ;  /* 0x0000000807097224 */ /* 0x040fe400078e02ff */
[----:B------:R-:W-:-:S04]  /*4780*/  IMAD.HI.U32 R10, P2, R7, R13, R10 ;  /* 0x0000000d070a7227 */ /* 0x000fc8000784000a */
[----:B------:R-:W-:Y:S01]  /*4790*/  IMAD.HI.U32 R12, R7, R8, RZ ;  /* 0x00000008070c7227 */ /* 0x000fe200078e00ff */
[----:B------:R-:W-:-:S03]  /*47a0*/  IADD3 R10, P3, PT, R9, R10, RZ ;  /* 0x0000000a090a7210 */ /* 0x000fc60007f7e0ff */
[----:B------:R-:W-:Y:S01]  /*47b0*/  IMAD.MOV.U32 R9, RZ, RZ, RZ ;  /* 0x000000ffff097224 */ /* 0x000fe200078e00ff */
[----:B------:R-:W-:Y:S01]  /*47c0*/  IADD3.X R7, PT, PT, R12, R7, RZ, P0, !PT ;  /* 0x000000070c077210 */ /* 0x000fe200007fe4ff */
[----:B------:R-:W-:-:S03]  /*47d0*/  IMAD.HI.U32 R8, R10, R3, RZ ;  /* 0x000000030a087227 */ /* 0x000fc600078e00ff */
[----:B------:R-:W-:Y:S01]  /*47e0*/  IADD3.X R7, PT, PT, RZ, RZ, R7, P3, P2 ;  /* 0x000000ffff077210 */ /* 0x000fe20001fe4407 */
[----:B------:R-:W-:-:S04]  /*47f0*/  IMAD.WIDE.U32 R8, RZ, R10, R8 ;  /* 0x0000000aff087225 */ /* 0x000fc800078e0008 */
[----:B------:R-:W-:-:S05]  /*4800*/  IMAD.HI.U32 R7, P0, R7, R3, R8 ;  /* 0x0000000307077227 */ /* 0x000fca0007800008 */
[----:B------:R-:W-:Y:S02]  /*4810*/  IADD3 R11, P2, PT, RZ, R7, RZ ;  /* 0x00000007ff0b7210 */ /* 0x000fe40007f5e0ff */
[----:B------:R-:W-:-:S03]  /*4820*/  IADD3.X R7, PT, PT, RZ, RZ, RZ, P0, !PT ;  /* 0x000000ffff077210 */ /* 0x000fc600007fe4ff */
[----:B------:R-:W-:-:S04]  /*4830*/  IMAD.WIDE.U32 R8, R11, R4, RZ ;  /* 0x000000040b087225 */ /* 0x000fc800078e00ff */
[----:B------:R-:W-:Y:S01]  /*4840*/  IMAD.X R7, RZ, RZ, R7, P2 ;  /* 0x000000ffff077224 */ /* 0x000fe200010e0607 */
[----:B------:R-:W-:Y:S01]  /*4850*/  IADD3 R15, P2, PT, -R8, R3, RZ ;  /* 0x00000003080f7210 */ /* 0x000fe20007f5e1ff */
[C---:B------:R-:W-:Y:S01]  /*4860*/  IMAD R9, R11.reuse, R5, R9 ;  /* 0x000000050b097224 */ /* 0x040fe200078e0209 */
[----:B------:R-:W-:Y:S02]  /*4870*/  IADD3 R8, P3, PT, R11, 0x1, RZ ;  /* 0x000000010b087810 */ /* 0x000fe40007f7e0ff */
[-C--:B------:R-:W-:Y:S01]  /*4880*/  ISETP.GE.U32.AND P0, PT, R15, R4.reuse, PT ;  /* 0x000000040f00720c */ /* 0x080fe20003f06070 */
[----:B------:R-:W-:Y:S01]  /*4890*/  IMAD R9, R7, R4, R9 ;  /* 0x0000000407097224 */ /* 0x000fe200078e0209 */
[----:B------:R-:W-:-:S04]  /*48a0*/  IADD3.X R10, PT, PT, RZ, R7, RZ, P3, !PT ;  /* 0x00000007ff0a7210 */ /* 0x000fc80001ffe4ff */
[----:B------:R-:W-:Y:S02]  /*48b0*/  IADD3.X R17, PT, PT, RZ, ~R9, RZ, P2, !PT ;  /* 0x80000009ff117210 */ /* 0x000fe400017fe4ff */
[----:B------:R-:W-:Y:S02]  /*48c0*/  IADD3 R9, P2, PT, R15, -R4, RZ ;  /* 0x800000040f097210 */ /* 0x000fe40007f5e0ff */
[----:B------:R-:W-:-:S03]  /*48d0*/  ISETP.GE.U32.AND.EX P0, PT, R17, R5, PT, P0 ;  /* 0x000000051100720c */ /* 0x000fc60003f06100 */
[----:B------:R-:W-:Y:S01]  /*48e0*/  IMAD.X R13, R17, 0x1, ~R5, P2 ;  /* 0x00000001110d7824 */ /* 0x000fe200010e0e05 */
[----:B------:R-:W-:Y:S02]  /*48f0*/  SEL R9, R9, R15, P0 ;  /* 0x0000000f09097207 */ /* 0x000fe40000000000 */
[----:B------:R-:W-:Y:S02]  /*4900*/  SEL R11, R8, R11, P0 ;  /* 0x0000000b080b7207 */ /* 0x000fe40000000000 */
[----:B------:R-:W-:Y:S02]  /*4910*/  SEL R13, R13, R17, P0 ;  /* 0x000000110d0d7207 */ /* 0x000fe40000000000 */
[----:B------:R-:W-:Y:S02]  /*4920*/  ISETP.GE.U32.AND P2, PT, R9, R4, PT ;  /* 0x000000040900720c */ /* 0x000fe40003f46070 */
[----:B------:R-:W-:Y:S02]  /*4930*/  SEL R4, R10, R7, P0 ;  /* 0x000000070a047207 */ /* 0x000fe40000000000 */
[----:B------:R-:W-:-:S02]  /*4940*/  IADD3 R22, P3, PT, R11, 0x1, RZ ;  /* 0x000000010b167810 */ /* 0x000fc40007f7e0ff */
[----:B------:R-:W-:-:S03]  /*4950*/  ISETP.GE.U32.AND.EX P0, PT, R13, R5, PT, P2 ;  /* 0x000000050d00720c */ /* 0x000fc60003f06120 */
[----:B------:R-:W-:Y:S01]  /*4960*/  IMAD.X R23, RZ, RZ, R4, P3 ;  /* 0x000000ffff177224 */ /* 0x000fe200018e0604 */
[----:B------:R-:W-:-:S04]  /*4970*/  SEL R22, R22, R11, P0 ;  /* 0x0000000b16167207 */ /* 0x000fc80000000000 */
[----:B------:R-:W-:Y:S02]  /*4980*/  SEL R23, R23, R4, P0 ;  /* 0x0000000417177207 */ /* 0x000fe40000000000 */
[-C--:B------:R-:W-:Y:S02]  /*4990*/  IADD3 R5, P2, PT, RZ, -R22.reuse, RZ ;  /* 0x80000016ff057210 */ /* 0x080fe40007f5e0ff */
[----:B------:R-:W-:Y:S02]  /*49a0*/  ISETP.NE.U32.AND P0, PT, R6, RZ, PT ;  /* 0x000000ff0600720c */ /* 0x000fe40003f05070 */
[-C--:B------:R-:W-:Y:S02]  /*49b0*/  IADD3.X R4, PT, PT, RZ, ~R23.reuse, RZ, P2, !PT ;  /* 0x80000017ff047210 */ /* 0x080fe400017fe4ff */
[----:B------:R-:W-:Y:S02]  /*49c0*/  SEL R22, R5, R22, !P1 ;  /* 0x0000001605167207 */ /* 0x000fe40004800000 */
[----:B------:R-:W-:Y:S01]  /*49d0*/  SEL R23, R4, R23, !P1 ;  /* 0x0000001704177207 */ /* 0x000fe20004800000 */
[----:B------:R-:W-:Y:S01]  /*49e0*/  IMAD.MOV.U32 R4, RZ, RZ, R2 ;  /* 0x000000ffff047224 */ /* 0x000fe200078e0002 */
[----:B------:R-:W-:-:S02]  /*49f0*/  MOV R5, 0x0 ;  /* 0x0000000000057802 */ /* 0x000fc40000000f00 */
[----:B------:R-:W-:-:S04]  /*4a00*/  ISETP.NE.AND.EX P0, PT, R16, RZ, PT, P0 ;  /* 0x000000ff1000720c */ /* 0x000fc80003f05300 */
[----:B------:R-:W-:Y:S02]  /*4a10*/  SEL R22, R22, 0xffffffff, P0 ;  /* 0xffffffff16167807 */ /* 0x000fe40000000000 */
[----:B------:R-:W-:Y:S01]  /*4a20*/  SEL R23, R23, 0xffffffff, P0 ;  /* 0xffffffff17177807 */ /* 0x000fe20000000000 */
[----:B------:R-:W-:Y:S06]  /*4a30*/  RET.REL.NODEC R4 `(_ZN4vllm31rms_norm_per_block_quant_kernelIN3c108BFloat16EaLb0ELb0ELi64EEEvPT0_PfPKT_S8_PKffiiPS6_l) ;  /* 0xffffffb404707950 */ /* 0x000fec0003c3ffff */
        .weak           $__internal_1_$__cuda_sm20_div_u64
        .type           $__internal_1_$__cuda_sm20_div_u64,@function
        .size           $__internal_1_$__cuda_sm20_div_u64,(.L_x_2852 - $__internal_1_$__cuda_sm20_div_u64)
$__internal_1_$__cuda_sm20_div_u64:
[----:B------:R-:W-:Y:S01]  /*4a40*/  IMAD.MOV.U32 R24, RZ, RZ, R6 ;  /* 0x000000ffff187224 */ /* 0x000fe200078e0006 */
[----:B------:R-:W-:-:S04]  /*4a50*/  MOV R25, R16 ;  /* 0x0000001000197202 */ /* 0x000fc80000000f00 */
        /* <DEDUP_REMOVED lines=12> */
[----:B------:R-:W-:-:S04]  /*4b20*/  IMAD.HI.U32 R25, R13, R29, RZ ;  /* 0x0000001d0d197227 */ /* 0x000fc800078e00ff */
[----:B------:R-:W-:Y:S01]  /*4b30*/  IMAD.HI.U32 R14, P1, R13, R27, R14 ;  /* 0x0000001b0d0e7227 */ /* 0x000fe2000782000e */
[----:B------:R-:W-:-:S03]  /*4b40*/  IADD3.X R25, PT, PT, R25, R13, RZ, P0, !PT ;  /* 0x0000000d19197210 */ /* 0x000fc600007fe4ff */
[----:B------:R-:W-:-:S05]  /*4b50*/  IMAD R15, R13, R29, RZ ;  /* 0x0000001d0d0f7224 */ /* 0x000fca00078e02ff */
[----:B------:R-:W-:-:S04]  /*4b60*/  IADD3 R15, P2, PT, R15, R14, RZ ;  /* 0x0000000e0f0f7210 */ /* 0x000fc80007f5e0ff */
[----:B------:R-:W-:Y:S01]  /*4b70*/  IADD3.X R25, PT, PT, RZ, RZ, R25, P2, P1 ;  /* 0x000000ffff197210 */ /* 0x000fe200017e2419 */
[----:B------:R-:W-:-:S04]  /*4b80*/  IMAD.WIDE.U32 R12, R15, R6, RZ ;  /* 0x000000060f0c7225 */ /* 0x000fc800078e00ff */
        /* <DEDUP_REMOVED lines=14> */
[----:B------:R-:W-:-:S04]  /*4c70*/  IMAD.WIDE.U32 R12, R14, R21, R12 ;  /* 0x000000150e0c7225 */ /* 0x000fc800078e000c */
[C---:B------:R-:W-:Y:S02]  /*4c80*/  IMAD R25, R20.reuse, R21, RZ ;  /* 0x0000001514197224 */ /* 0x040fe400078e02ff */
[----:B------:R-:W-:-:S04]  /*4c90*/  IMAD.HI.U32 R12, P0, R20, R19, R12 ;  /* 0x00000013140c7227 */ /* 0x000fc8000780000c */
[----:B------:R-:W-:Y:S01]  /*4ca0*/  IMAD.HI.U32 R15, R20, R21, RZ ;  /* 0x00000015140f7227 */ /* 0x000fe200078e00ff */
[----:B------:R-:W-:-:S04]  /*4cb0*/  IADD3 R25, P1, PT, R25, R12, RZ ;  /* 0x0000000c19197210 */ /* 0x000fc80007f3e0ff */
[----:B------:R-:W-:Y:S01]  /*4cc0*/  IADD3.X R15, PT, PT, R15, RZ, RZ, P0, !PT ;  /* 0x000000ff0f0f7210 */ /* 0x000fe200007fe4ff */
[----:B------:R-:W-:-:S04]  /*4cd0*/  IMAD.WIDE.U32 R12, R25, R6, RZ ;  /* 0x00000006190c7225 */ /* 0x000fc800078e00ff */
[----:B------:R-:W-:Y:S01]  /*4ce0*/  IMAD.X R15, RZ, RZ, R15, P1 ;  /* 0x000000ffff0f7224 */ /* 0x000fe200008e060f */
[----:B------:R-:W-:Y:S01]  /*4cf0*/  IADD3 R27, P1, PT, -R12, R19, RZ ;  /* 0x000000130c1b7210 */ /* 0x000fe20007f3e1ff */
[----:B------:R-:W-:-:S03]  /*4d00*/  IMAD R13, R25, R16, R13 ;  /* 0x00000010190d7224 */ /* 0x000fc600078e020d */
[-C--:B------:R-:W-:Y:S01]  /*4d10*/  ISETP.GE.U32.AND P0, PT, R27, R6.reuse, PT ;  /* 0x000000061b00720c */ /* 0x080fe20003f06070 */
[----:B------:R-:W-:-:S05]  /*4d20*/  IMAD R12, R15, R6, R13 ;  /* 0x000000060f0c7224 */ /* 0x000fca00078e020d */
[----:B------:R-:W-:Y:S02]  /*4d30*/  IADD3.X R21, PT, PT, ~R12, R21, RZ, P1, !PT ;  /* 0x000000150c157210 */ /* 0x000fe40000ffe5ff */
[----:B------:R-:W-:Y:S02]  /*4d40*/  IADD3 R13, P1, PT, -R6, R27, RZ ;  /* 0x0000001b060d7210 */ /* 0x000fe40007f3e1ff */
[----:B------:R-:W-:Y:S02]  /*4d50*/  IADD3 R12, P2, PT, R25, 0x1, RZ ;  /* 0x00000001190c7810 */ /* 0x000fe40007f5e0ff */
[C---:B------:R-:W-:Y:S01]  /*4d60*/  ISETP.GE.U32.AND.EX P0, PT, R21.reuse, R16, PT, P0 ;  /* 0x000000101500720c */ /* 0x040fe20003f06100 */
[----:B------:R-:W-:Y:S01]  /*4d70*/  IMAD.X R19, R21, 0x1, ~R16, P1 ;  /* 0x0000000115137824 */ /* 0x000fe200008e0e10 */
[----:B------:R-:W-:Y:S02]  /*4d80*/  IADD3.X R14, PT, PT, RZ, R15, RZ, P2, !PT ;  /* 0x0000000fff0e7210 */ /* 0x000fe400017fe4ff */
[----:B------:R-:W-:-:S02]  /*4d90*/  SEL R25, R12, R25, P0 ;  /* 0x000000190c197207 */ /* 0x000fc40000000000 */
[----:B------:R-:W-:Y:S02]  /*4da0*/  SEL R13, R13, R27, P0 ;  /* 0x0000001b0d0d7207 */ /* 0x000fe40000000000 */
[----:B------:R-:W-:Y:S02]  /*4db0*/  SEL R19, R19, R21, P0 ;  /* 0x0000001513137207 */ /* 0x000fe40000000000 */
[----:B------:R-:W-:Y:S02]  /*4dc0*/  SEL R14, R14, R15, P0 ;  /* 0x0000000f0e0e7207 */ /* 0x000fe40000000000 */
[----:B------:R-:W-:Y:S02]  /*4dd0*/  IADD3 R12, P2, PT, R25, 0x1, RZ ;  /* 0x00000001190c7810 */ /* 0x000fe40007f5e0ff */
[----:B------:R-:W-:Y:S02]  /*4de0*/  ISETP.GE.U32.AND P0, PT, R13, R6, PT ;  /* 0x000000060d00720c */ /* 0x000fe40003f06070 */
[----:B------:R-:W-:Y:S01]  /*4df0*/  ISETP.NE.U32.AND P1, PT, R6, RZ, PT ;  /* 0x000000ff0600720c */ /* 0x000fe20003f25070 */
[----:B------:R-:W-:Y:S01]  /*4e00*/  IMAD.X R13, RZ, RZ, R14, P2 ;  /* 0x000000ffff0d7224 */ /* 0x000fe200010e060e */
[----:B------:R-:W-:Y:S01]  /*4e10*/  ISETP.GE.U32.AND.EX P0, PT, R19, R16, PT, P0 ;  /* 0x000000101300720c */ /* 0x000fe20003f06100 */
[----:B------:R-:W-:Y:S01]  /*4e20*/  HFMA2 R19, -RZ, RZ, 0, 0 ;  /* 0x00000000ff137431 */ /* 0x000fe200000001ff */
[----:B------:R-:W-:-:S02]  /*4e30*/  ISETP.NE.AND.EX P1, PT, R16, RZ, PT, P1 ;  /* 0x000000ff1000720c */ /* 0x000fc40003f25310 */
[----:B------:R-:W-:Y:S02]  /*4e40*/  SEL R12, R12, R25, P0 ;  /* 0x000000190c0c7207 */ /* 0x000fe40000000000 */
[----:B------:R-:W-:Y:S02]  /*4e50*/  SEL R13, R13, R14, P0 ;  /* 0x0000000e0d0d7207 */ /* 0x000fe40000000000 */
[----:B------:R-:W-:Y:S02]  /*4e60*/  SEL R12, R12, 0xffffffff, P1 ;  /* 0xffffffff0c0c7807 */ /* 0x000fe40000800000 */
[----:B------:R-:W-:Y:S01]  /*4e70*/  SEL R13, R13, 0xffffffff, P1 ;  /* 0xffffffff0d0d7807 */ /* 0x000fe20000800000 */
[----:B------:R-:W-:Y:S06]  /*4e80*/  RET.REL.NODEC R18 `(_ZN4vllm31rms_norm_per_block_quant_kernelIN3c108BFloat16EaLb0ELb0ELi64EEEvPT0_PfPKT_S8_PKffiiPS6_l) ;  /* 0xffffffb0125c7950 */ /* 0x000fec0003c3ffff */
.L_x_622:
        /* <DEDUP_REMOVED lines=15> */
.L_x_2852:


//--------------------- .text._ZN4vllm31rms_norm_per_block_quant_kernelIN3c108BFloat16ENS1_13Float8_e4m3fnELb0ELb0ELi64EEEvPT0_PfPKT_S9_PKffiiPS7_l --------------------------
	.section	.text._ZN4vllm31rms_norm_per_block_quant_kernelIN3c108BFloat16ENS1_13Float8_e4m3fnELb0ELb0ELi64EEEvPT0_PfPKT_S9_PKffiiPS7_l,"ax",@progbits
	.align	128
        .global         _ZN4vllm31rms_norm_per_block_quant_kernelIN3c108BFloat16ENS1_13Float8_e4m3fnELb0ELb0ELi64EEEvPT0_PfPKT_S9_PKffiiPS7_l
        .type           _ZN4vllm31rms_norm_per_block_quant_kernelIN3c108BFloat16ENS1_13Float8_e4m3fnELb0ELb0ELi64EEEvPT0_PfPKT_S9_PKffiiPS7_l,@function
        .size           _ZN4vllm31rms_norm_per_block_quant_kernelIN3c108BFloat16ENS1_13Float8_e4m3fnELb0ELb0ELi64EEEvPT0_PfPKT_S9_PKffiiPS7_l,(.L_x_2854 - _ZN4vllm31rms_norm_per_block_quant_kernelIN3c108BFloat16ENS1_13Float8_e4m3fnELb0ELb0ELi64EEEvPT0_PfPKT_S9_PKffiiPS7_l)
        .other          _ZN4vllm31rms_norm_per_block_quant_kernelIN3c108BFloat16ENS1_13Float8_e4m3fnELb0ELb0ELi64EEEvPT0_PfPKT_S9_PKffiiPS7_l,@"STO_CUDA_ENTRY STV_DEFAULT"
_ZN4vllm31rms_norm_per_block_quant_kernelIN3c108BFloat16ENS1_13Float8_e4m3fnELb0ELb0ELi64EEEvPT0_PfPKT_S9_PKffiiPS7_l:
.text._ZN4vllm31rms_norm_per_block_quant_kernelIN3c108BFloat16ENS1_13Float8_e4m3fnELb0ELb0ELi64EEEvPT0_PfPKT_S9_PKffiiPS7_l:
        /* <DEDUP_REMOVED lines=19> */
[----:B------:R-:W-:Y:S02]  /*0130*/  IMAD.MOV.U32 R2, RZ, RZ, RZ ;  /* 0x000000ffff027224 */ /* 0x000fe400078e00ff */
[----:B------:R-:W-:-:S07]  /*0140*/  IMAD.MOV.U32 R7, RZ, RZ, R3 ;  /* 0x000000ffff077224 */ /* 0x000fce00078e0003 */
.L_x_625:
[----:B------:R-:W-:-:S04]  /*0150*/  IMAD.MOV.U32 R4, RZ, RZ, 0x8 ;  /* 0x00000008ff047424 */ /* 0x000fc800078e00ff */
[----:B------:R-:W-:-:S06]  /*0160*/  IMAD.WIDE.U32 R4, R7, R4, UR6 ;  /* 0x0000000607047e25 */ /* 0x000fcc000f8e0004 */
        /* <DEDUP_REMOVED lines=20> */
[----:B------:R-:W-:-:S04]  /*02b0*/  IMAD.U32 R7, R4, 0x10000, RZ ;  /* 0x0001000004077824 */ /* 0x000fc800078e00ff */
[----:B------:R-:W-:Y:S02]  /*02c0*/  IMAD.U32 R6, R6, 0x10000, RZ ;  /* 0x0001000006067824 */ /* 0x000fe400078e00ff */
[--C-:B------:R-:W-:Y:S01]  /*02d0*/  FFMA.FTZ R9, R7, R7, R2.reuse ;  /* 0x0000000707097223 */ /* 0x100fe20000010002 */
[C---:B------:R-:W-:Y:S01]  /*02e0*/  PRMT R2, R5.reuse, 0x7632, R2 ;  /* 0x0000763205027816 */ /* 0x040fe20000000002 */
[----:B------:R-:W-:Y:S02]  /*02f0*/  IMAD.U32 R7, R5, 0x10000, RZ ;  /* 0x0001000005077824 */ /* 0x000fe400078e00ff */
[----:B------:R-:W-:Y:S02]  /*0300*/  FFMA.FTZ R6, R6, R6, R9 ;  /* 0x0000000606067223 */ /* 0x000fe40000010009 */
[----:B------:R-:W-:Y:S02]  /*0310*/  IMAD.U32 R2, R2, 0x10000, RZ ;  /* 0x0001000002027824 */ /* 0x000fe400078e00ff */
        /* <DEDUP_REMOVED lines=27> */
[----:B------:R-:W-:Y:S01]  /*04d0*/  PRMT R2, R5, 0x7632, R2 ;  /* 0x0000763205027816 */ /* 0x000fe20000000002 */
[----:B------:R-:W-:-:S03]  /*04e0*/  IMAD.U32 R6, R6, 0x10000, RZ ;  /* 0x0001000006067824 */ /* 0x000fc600078e00ff */
[----:B------:R-:W-:Y:S01]  /*04f0*/  ISETP.GE.U32.AND P0, PT, R7, UR8, PT ;  /* 0x0000000807007c0c */ /* 0x000fe2000bf06070 */
[----:B------:R-:W-:Y:S01]  /*0500*/  FFMA.FTZ R9, R6, R6, R9 ;  /* 0x0000000606097223 */ /* 0x000fe20000010009 */
[----:B------:R-:W-:-:S03]  /*0510*/  SHF.L.U32 R2, R2, 0x10, RZ ;  /* 0x0000001002027819 */ /* 0x000fc600000006ff */
[----:B------:R-:W-:-:S04]  /*0520*/  FFMA.FTZ R9, R8, R8, R9 ;  /* 0x0000000808097223 */ /* 0x000fc80000010009 */
[----:B------:R-:W-:-:S04]  /*0530*/  FFMA.FTZ R2, R2, R2, R9 ;  /* 0x0000000202027223 */ /* 0x000fc80000010009 */
[----:B------:R-:W-:Y:S05]  /*0540*/  @!P0 BRA `(.L_x_625) ;  /* 0xfffffffc00008947 */ /* 0x000fea000383ffff */
.L_x_624:
[----:B------:R-:W-:Y:S05]  /*0550*/  BSYNC.RECONVERGENT B0 ;  /* 0x0000000000007941 */ /* 0x000fea0003800200 */
.L_x_623:
        /* <DEDUP_REMOVED lines=30> */
[----:B------:R-:W-:-:S05]  /*0740*/  IMAD.U32 R2, RZ, RZ, UR4 ;  /* 0x00000004ff027e24 */ /* 0x000fca000f8e00ff */
        /* <DEDUP_REMOVED lines=40> */
.L_x_627:
        /* <DEDUP_REMOVED lines=103> */
.L_x_629:
[----:B------:R-:W0:Y:S02]  /*1040*/  LDCU.64 UR4, c[0x0][0x3a8] ;  /* 0x00007500ff0477ac */ /* 0x000e240008000a00 */
[----:B0-----:R-:W-:-:S04]  /*1050*/  I2FP.F32.S32 R4, UR5 ;  /* 0x0000000500047c45 */ /* 0x001fc80008201400 */
[----:B------:R-:W0:Y:S02]  /*1060*/  MUFU.RCP R5, R4 ;  /* 0x0000000400057308 */ /* 0x000e240000001000 */
[----:B0-----:R-:W-:-:S06]  /*1070*/  FFMA.FTZ R20, R5, R20, UR4 ;  /* 0x0000000405147e23 */ /* 0x001fcc0008010014 */
[----:B------:R-:W0:Y:S02]  /*1080*/  MUFU.RSQ R5, R20 ;  /* 0x0000001400057308 */ /* 0x000e240000001400 */
[----:B0-----:R2:W-:Y:S02]  /*1090*/  STS [R2+0x10a4], R5 ;  /* 0x0010a40502007388 */ /* 0x0015e40000000800 */
.L_x_628:
[----:B------:R-:W-:Y:S05]  /*10a0*/  BSYNC.RECONVERGENT B0 ;  /* 0x0000000000007941 */ /* 0x000fea0003800200 */
.L_x_626:
        /* <DEDUP_REMOVED lines=18> */
[----:B------:R-:W-:Y:S03]  /*11d0*/  BAR.SYNC.DEFER_BLOCKING 0x0 ;  /* 0x0000000000007b1d */ /* 0x000fe60000010000 */
[----:B------:R-:W-:Y:S02]  /*11e0*/  IMAD.MOV R11, RZ, RZ, -R6 ;  /* 0x000000ffff0b7224 */ /* 0x000fe400078e0a06 */
        /* <DEDUP_REMOVED lines=10> */
[----:B------:R-:W-:-:S06]  /*1290*/  @P0 VIADD R6, R6, 0x1 ;  /* 0x0000000106060836 */ /* 0x000fcc0000000000 */
        /* <DEDUP_REMOVED lines=20> */
[----:B------:R-:W-:Y:S02]  /*13e0*/  @P0 IMAD.IADD R5, R5, 0x1, -R6 ;  /* 0x0000000105050824 */ /* 0x000fe400078e0a06 */
[----:B------:R-:W-:-:S03]  /*13f0*/  @P0 VIADD R22, R22, 0x1 ;  /* 0x0000000116160836 */ /* 0x000fc60000000000 */
[----:B------:R-:W-:-:S13]  /*1400*/  ISETP.GE.U32.AND P1, PT, R5, R6, PT ;  /* 0x000000060500720c */ /* 0x000fda0003f26070 */
[----:B------:R-:W-:Y:S01]  /*1410*/  @P1 VIADD R22, R22, 0x1 ;  /* 0x0000000116161836 */ /* 0x000fe20000000000 */
[----:B------:R-:W-:-:S05]  /*1420*/  @!P2 LOP3.LUT R22, RZ, R6, RZ, 0x33, !PT ;  /* 0x00000006ff16a212 */ /* 0x000fca00078e33ff */
[----:B------:R-:W-:-:S04]  /*1430*/  IMAD.MOV R2, RZ, RZ, -R22 ;  /* 0x000000ffff027224 */ /* 0x000fc800078e0a16 */
[----:B------:R-:W-:Y:S01]  /*1440*/  IMAD R2, R6, R2, R3 ;  /* 0x0000000206027224 */ /* 0x000fe200078e0203 */
[----:B------:R-:W-:Y:S06]  /*1450*/  BRA `(.L_x_631) ;  /* 0x00000000002c7947 */ /* 0x000fec0003800000 */
.L_x_630:
[----:B------:R-:W-:-:S07]  /*1460*/  MOV R2, 0x1480 ;  /* 0x0000148000027802 */ /* 0x000fce0000000f00 */
[----:B------:R-:W-:Y:S05]  /*1470*/  CALL.REL.NOINC `($__internal_2_$__cuda_sm20_div_s64) ;  /* 0x0000004000047944 */ /* 0x000fea0003c00000 */
[----:B------:R-:W-:Y:S01]  /*1480*/  IADD3 R9, P0, PT, RZ, -R22, RZ ;  /* 0x80000016ff097210 */ /* 0x000fe20007f1e0ff */
[----:B------:R-:W-:Y:S01]  /*1490*/  IMAD.MOV.U32 R5, RZ, RZ, RZ ;  /* 0x000000ffff057224 */ /* 0x000fe200078e00ff */
[----:B------:R-:W-:-:S03]  /*14a0*/  MOV R4, R3 ;  /* 0x0000000300047202 */ /* 0x000fc60000000f00 */
[----:B------:R-:W-:Y:S02]  /*14b0*/  IMAD.X R7, RZ, RZ, ~R23, P0 ;  /* 0x000000ffff077224 */ /* 0x000fe400000e0e17 */
[----:B------:R-:W-:-:S04]  /*14c0*/  IMAD.WIDE.U32 R4, R6, R9, R4 ;  /* 0x0000000906047225 */ /* 0x000fc800078e0004 */
[----:B------:R-:W-:Y:S02]  /*14d0*/  IMAD R7, R7, R6, RZ ;  /* 0x0000000607077224 */ /* 0x000fe400078e02ff */
[----:B------:R-:W-:Y:S02]  /*14e0*/  IMAD.MOV.U32 R2, RZ, RZ, R4 ;  /* 0x000000ffff027224 */ /* 0x000fe400078e0004 */
[----:B------:R-:W-:-:S04]  /*14f0*/  IMAD R7, R16, R9, R7 ;  /* 0x0000000910077224 */ /* 0x000fc800078e0207 */
[----:B------:R-:W-:-:S07]  /*1500*/  IMAD.IADD R4, R5, 0x1, R7 ;  /* 0x0000000105047824 */ /* 0x000fce00078e0207 */
.L_x_631:
        /* <DEDUP_REMOVED lines=9> */
[--C-:B------:R-:W-:Y:S01]  /*15a0*/  IMAD.X R7, RZ, RZ, R11.reuse, P1 ;  /* 0x000000ffff077224 */ /* 0x100fe200008e060b */
[----:B------:R-:W-:Y:S01]  /*15b0*/  IADD3 R10, P1, PT, R2, R9, RZ ;  /* 0x00000009020a7210 */ /* 0x000fe20007f3e0ff */
[----:B------:R-:W2:Y:S03]  /*15c0*/  LDCU.64 UR18, c[0x0][0x398] ;  /* 0x00007300ff1277ac */ /* 0x000ea60008000a00 */
[----:B------:R-:W-:Y:S01]  /*15d0*/  ISETP.LT.AND.EX P0, PT, R7, UR4, PT, P0 ;  /* 0x0000000407007c0c */ /* 0x000fe2000bf01300 */
[----:B------:R-:W-:-:S03]  /*15e0*/  IMAD.X R11, R4, 0x1, R11, P1 ;  /* 0x00000001040b7824 */ /* 0x000fc600008e060b */
[----:B------:R-:W-:Y:S02]  /*15f0*/  SEL R5, R5, UR8, P0 ;  /* 0x0000000805057c07 */ /* 0x000fe40008000000 */
[----:B------:R-:W-:Y:S02]  /*1600*/  SEL R7, R7, UR4, P0 ;  /* 0x0000000407077c07 */ /* 0x000fe40008000000 */
[----:B------:R-:W-:Y:S02]  /*1610*/  ISETP.GE.U32.AND P0, PT, R10, R5, PT ;  /* 0x000000050a00720c */ /* 0x000fe40003f06070 */
[----:B0-----:R-:W-:Y:S02]  /*1620*/  SHF.R.S32.HI R9, RZ, 0x1f, R8 ;  /* 0x0000001fff097819 */ /* 0x001fe40000011408 */
[----:B------:R-:W-:Y:S02]  /*1630*/  ISETP.GE.AND.EX P0, PT, R11, R7, PT, P0 ;  /* 0x000000070b00720c */ /* 0x000fe40003f06300 */
        /* <DEDUP_REMOVED lines=28> */
[----:B------:R-:W-:-:S04]  /*1800*/  IMAD.HI.U32 R12, R12, R19, RZ ;  /* 0x000000130c0c7227 */ /* 0x000fc800078e00ff */
[----:B------:R-:W-:-:S04]  /*1810*/  IMAD.MOV R13, RZ, RZ, -R12 ;  /* 0x000000ffff0d7224 */ /* 0x000fc800078e0a0c */
[----:B------:R-:W-:Y:S02]  /*1820*/  IMAD R19, R6, R13, R19 ;  /* 0x0000000d06137224 */ /* 0x000fe400078e0213 */
[----:B------:R-:W-:-:S03]  /*1830*/  IMAD.MOV.U32 R13, RZ, RZ, RZ ;  /* 0x000000ffff0d7224 */ /* 0x000fc600078e00ff */
[----:B------:R-:W-:-:S13]  /*1840*/  ISETP.GE.U32.AND P0, PT, R19, R6, PT ;  /* 0x000000061300720c */ /* 0x000fda0003f06070 */
[----:B------:R-:W-:Y:S02]  /*1850*/  @P0 IMAD.IADD R19, R19, 0x1, -R6 ;  /* 0x0000000113130824 */ /* 0x000fe400078e0a06 */
[----:B------:R-:W-:-:S03]  /*1860*/  @P0 VIADD R12, R12, 0x1 ;  /* 0x000000010c0c0836 */ /* 0x000fc60000000000 */
[----:B------:R-:W-:-:S13]  /*1870*/  ISETP.GE.U32.AND P1, PT, R19, R6, PT ;  /* 0x000000061300720c */ /* 0x000fda0003f26070 */
[----:B------:R-:W-:Y:S01]  /*1880*/  @P1 VIADD R12, R12, 0x1 ;  /* 0x000000010c0c1836 */ /* 0x000fe20000000000 */
[----:B------:R-:W-:Y:S01]  /*1890*/  @!P2 LOP3.LUT R12, RZ, R6, RZ, 0x33, !PT ;  /* 0x00000006ff0ca212 */ /* 0x000fe200078e33ff */
[----:B------:R-:W-:Y:S06]  /*18a0*/  BRA `(.L_x_636) ;  /* 0x0000000000087947 */ /* 0x000fec0003800000 */
.L_x_635:
[----:B------:R-:W-:-:S07]  /*18b0*/  MOV R18, 0x18d0 ;  /* 0x000018d000127802 */ /* 0x000fce0000000f00 */
[----:B------:R-:W-:Y:S05]  /*18c0*/  CALL.REL.NOINC `($__internal_3_$__cuda_sm20_div_u64) ;  /* 0x00000040001c7944 */ /* 0x000fea0003c00000 */
.L_x_636:
[----:B------:R-:W-:Y:S05]  /*18d0*/  BSYNC.RECONVERGENT B1 ;  /* 0x0000000000017941 */ /* 0x000fea0003800200 */
.L_x_634:
        /* <DEDUP_REMOVED lines=14> */
.L_x_639:
[C---:B------:R-:W-:Y:S01]  /*19c0*/  IMAD.SHL.U32 R14, R10.reuse, 0x8, RZ ;  /* 0x000000080a0e7824 */ /* 0x040fe200078e00ff */
[----:B------:R-:W-:-:S04]  /*19d0*/  SHF.L.U64.HI R15, R10, 0x3, R11 ;  /* 0x000000030a0f7819 */ /* 0x000fc8000001020b */
        /* <DEDUP_REMOVED lines=9> */
[----:B------:R-:W-:Y:S01]  /*1a70*/  ISETP.NE.U32.AND P1, PT, R20, R17, PT ;  /* 0x000000111400720c */ /* 0x000fe20003f25070 */
[----:B------:R-:W-:-:S03]  /*1a80*/  IMAD.X R11, R16, 0x1, R11, P2 ;  /* 0x00000001100b7824 */ /* 0x000fc600010e060b */
[----:B------:R-:W-:Y:S01]  /*1a90*/  ISETP.NE.AND.EX P1, PT, R18, RZ, PT, P1 ;  /* 0x000000ff1200720c */ /* 0x000fe20003f25310 */
[C---:B--2---:R-:W-:Y:S01]  /*1aa0*/  IMAD.U32 R19, R12.reuse, 0x10000, RZ ;  /* 0x000100000c137824 */ /* 0x044fe200078e00ff */
[----:B------:R-:W-:Y:S01]  /*1ab0*/  PRMT R24, R12, 0x7632, R24 ;  /* 0x000076320c187816 */ /* 0x000fe20000000018 */
[C---:B------:R-:W-:Y:S01]  /*1ac0*/  IMAD.U32 R26, R13.reuse, 0x10000, RZ ;  /* 0x000100000d1a7824 */ /* 0x040fe200078e00ff */
[----:B------:R-:W-:Y:S01]  /*1ad0*/  PRMT R25, R13, 0x7632, R25 ;  /* 0x000076320d197816 */ /* 0x000fe20000000019 */
[----:B------:R-:W-:Y:S02]  /*1ae0*/  FMUL.FTZ R19, R19, UR11 ;  /* 0x0000000b13137c20 */ /* 0x000fe40008410000 */
[----:B------:R-:W-:Y:S01]  /*1af0*/  FMUL.FTZ R26, R26, UR11 ;  /* 0x0000000b1a1a7c20 */ /* 0x000fe20008410000 */
[----:B------:R-:W-:Y:S02]  /*1b00*/  IMAD.U32 R24, R24, 0x10000, RZ ;  /* 0x0001000018187824 */ /* 0x000fe400078e00ff */
[----:B------:R-:W-:Y:S01]  /*1b10*/  IMAD.U32 R25, R25, 0x10000, RZ ;  /* 0x0001000019197824 */ /* 0x000fe200078e00ff */
[----:B------:R-:W0:Y:S01]  /*1b20*/  F2F.BF16.F32 R19, R19 ;  /* 0x0000001300137304 */ /* 0x000e220000202000 */
[----:B------:R-:W-:Y:S01]  /*1b30*/  FMUL.FTZ R12, R24, UR11 ;  /* 0x0000000b180c7c20 */ /* 0x000fe20008410000 */
[----:B---3--:R-:W-:-:S02]  /*1b40*/  IMAD.U32 R28, R15, 0x10000, RZ ;  /* 0x000100000f1c7824 */ /* 0x008fc400078e00ff */
[----:B------:R-:W-:Y:S01]  /*1b50*/  FMUL.FTZ R27, R25, UR11 ;  /* 0x0000000b191b7c20 */ /* 0x000fe20008410000 */
[C---:B------:R-:W-:Y:S02]  /*1b60*/  SHF.L.U32 R25, R14.reuse, 0x10, RZ ;  /* 0x000000100e197819 */ /* 0x040fe400000006ff */
[----:B------:R-:W-:Y:S01]  /*1b70*/  PRMT R14, R14, 0x7632, R14 ;  /* 0x000076320e0e7816 */ /* 0x000fe2000000000e */
[----:B------:R-:W1:Y:S01]  /*1b80*/  F2F.BF16.F32 R13, R26 ;  /* 0x0000001a000d7304 */ /* 0x000e620000202000 */
[----:B------:R-:W-:Y:S01]  /*1b90*/  PRMT R15, R15, 0x7632, R15 ;  /* 0x000076320f0f7816 */ /* 0x000fe2000000000f */
[----:B0-----:R-:W-:-:S06]  /*1ba0*/  IMAD.U32 R24, R19, 0x10000, RZ ;  /* 0x0001000013187824 */ /* 0x001fcc00078e00ff */
[----:B------:R-:W0:Y:S01]  /*1bb0*/  F2F.BF16.F32 R12, R12 ;  /* 0x0000000c000c7304 */ /* 0x000e220000202000 */
[----:B------:R-:W-:Y:S01]  /*1bc0*/  FMUL.FTZ R24, R24, R25 ;  /* 0x0000001918187220 */ /* 0x000fe20000410000 */
[----:B-1----:R-:W-:-:S06]  /*1bd0*/  IMAD.U32 R25, R13, 0x10000, RZ ;  /* 0x000100000d197824 */ /* 0x002fcc00078e00ff */
[----:B------:R-:W1:Y:S01]  /*1be0*/  F2F.BF16.F32 R19, R27 ;  /* 0x0000001b00137304 */ /* 0x000e620000202000 */
[----:B------:R-:W-:Y:S01]  /*1bf0*/  FMUL.FTZ R28, R25, R28 ;  /* 0x0000001c191c7220 */ /* 0x000fe20000410000 */
[----:B------:R-:W-:Y:S02]  /*1c00*/  IMAD.U32 R25, R14, 0x10000, RZ ;  /* 0x000100000e197824 */ /* 0x000fe400078e00ff */
[----:B0-----:R-:W-:-:S04]  /*1c10*/  IMAD.U32 R14, R12, 0x10000, RZ ;  /* 0x000100000c0e7824 */ /* 0x001fc800078e00ff */
[----:B------:R-:W0:Y:S01]  /*1c20*/  F2F.BF16.F32 R13, R24 ;  /* 0x00000018000d7304 */ /* 0x000e220000202000 */
[----:B------:R-:W-:Y:S01]  /*1c30*/  FMUL.FTZ R25, R14, R25 ;  /* 0x000000190e197220 */ /* 0x000fe20000410000 */
[----:B------:R-:W-:Y:S02]  /*1c40*/  IMAD.U32 R14, R15, 0x10000, RZ ;  /* 0x000100000f0e7824 */ /* 0x000fe400078e00ff */
[----:B-1----:R-:W-:-:S04]  /*1c50*/  IMAD.U32 R19, R19, 0x10000, RZ ;  /* 0x0001000013137824 */ /* 0x002fc800078e00ff */
        /* <DEDUP_REMOVED lines=11> */
.L_x_638:
[----:B------:R-:W-:Y:S05]  /*1d10*/  BSYNC.RECONVERGENT B1 ;  /* 0x0000000000017941 */ /* 0x000fea0003800200 */
.L_x_637:
[----:B------:R-:W-:Y:S05]  /*1d20*/  @!P0 BRA `(.L_x_633) ;  /* 0x0000000c00008947 */ /* 0x000fea0003800000 */
[----:B------:R-:W-:-:S07]  /*1d30*/  IMAD.SHL.U32 R20, R6, 0x8, RZ ;  /* 0x0000000806147824 */ /* 0x000fce00078e00ff */
.L_x_640:
        /* <DEDUP_REMOVED lines=8> */
[C---:B--2---:R-:W-:Y:S01]  /*1dc0*/  IMAD.U32 R24, R16.reuse, 0x10000, RZ ;  /* 0x0001000010187824 */ /* 0x044fe200078e00ff */
[----:B------:R-:W-:-:S03]  /*1dd0*/  PRMT R16, R16, 0x7632, R16 ;  /* 0x0000763210107816 */ /* 0x000fc60000000010 */
[----:B------:R-:W-:Y:S02]  /*1de0*/  FMUL.FTZ R24, R24, UR11 ;  /* 0x0000000b18187c20 */ /* 0x000fe40008410000 */
[----:B------:R-:W-:-:S04]  /*1df0*/  IMAD.U32 R16, R16, 0x10000, RZ ;  /* 0x0001000010107824 */ /* 0x000fc800078e00ff */
[----:B------:R-:W0:Y:S01]  /*1e00*/  F2F.BF16.F32 R24, R24 ;  /* 0x0000001800187304 */ /* 0x000e220000202000 */
[----:B------:R-:W-:Y:S01]  /*1e10*/  FMUL.FTZ R26, R16, UR11 ;  /* 0x0000000b101a7c20 */ /* 0x000fe20008410000 */
[C---:B---3--:R-:W-:Y:S02]  /*1e20*/  SHF.L.U32 R25, R18.reuse, 0x10, RZ ;  /* 0x0000001012197819 */ /* 0x048fe400000006ff */
[----:B------:R-:W-:-:S04]  /*1e30*/  PRMT R18, R18, 0x7632, R18 ;  /* 0x0000763212127816 */ /* 0x000fc80000000012 */
        /* <DEDUP_REMOVED lines=11> */
[----:B------:R-:W1:Y:S04]  /*1ef0*/  F2F.BF16.F32 R28, R28 ;  /* 0x0000001c001c7304 */ /* 0x000e680000202000 */
[----:B------:R-:W-:Y:S02]  /*1f00*/  IMAD.X R27, R25, 0x1, R13, P0 ;  /* 0x00000001191b7824 */ /* 0x000fe400000e060d */
[----:B0-----:R-:W-:Y:S02]  /*1f10*/  IMAD.U32 R18, R16, 0x10000, RZ ;  /* 0x0001000010127824 */ /* 0x001fe400078e00ff */
        /* <DEDUP_REMOVED lines=19> */
[----:B0-----:R-:W-:Y:S02]  /*2050*/  IMAD.U32 R17, R28, 0x10000, RZ ;  /* 0x000100001c117824 */ /* 0x001fe400078e00ff */
[----:B------:R-:W-:Y:S02]  /*2060*/  IMAD.U32 R28, R16, 0x10000, RZ ;  /* 0x00010000101c7824 */ /* 0x000fe400078e00ff */
        /* <DEDUP_REMOVED lines=21> */
[----:B------:R-:W1:Y:S04]  /*21c0*/  F2F.BF16.F32 R28, R28 ;  /* 0x0000001c001c7304 */ /* 0x000e680000202000 */
[----:B------:R-:W-:Y:S02]  /*21d0*/  IMAD.X R27, R27, 0x1, R17, P0 ;  /* 0x000000011b1b7824 */ /* 0x000fe400000e0611 */
[----:B0-----:R-:W-:Y:S02]  /*21e0*/  IMAD.U32 R14, R12, 0x10000, RZ ;  /* 0x000100000c0e7824 */ /* 0x001fe400078e00ff */
[----:B------:R-:W-:Y:S02]  /*21f0*/  IMAD.U32 R12, R13, 0x10000, RZ ;  /* 0x000100000d0c7824 */ /* 0x000fe400078e00ff */
        /* <DEDUP_REMOVED lines=18> */
[----:B0-----:R-:W-:-:S04]  /*2320*/  IMAD.U32 R14, R13, 0x10000, RZ ;  /* 0x000100000d0e7824 */ /* 0x001fc800078e00ff */
[----:B------:R-:W-:Y:S01]  /*2330*/  FMUL.FTZ R15, R14, R15 ;  /* 0x0000000f0e0f7220 */ /* 0x000fe20000410000 */
[----:B------:R-:W-:-:S05]  /*2340*/  IMAD.U32 R14, R12, 0x10000, RZ ;  /* 0x000100000c0e7824 */ /* 0x000fca00078e00ff */
[----:B------:R-:W0:Y:S02]  /*2350*/  F2F.BF16.F32 R15, R15 ;  /* 0x0000000f000f7304 */ /* 0x000e240000202000 */
[----:B0-----:R-:W-:-:S05]  /*2360*/  IMAD.U32 R28, R15, 0x10000, RZ ;  /* 0x000100000f1c7824 */ /* 0x001fca00078e00ff */
[----:B------:R-:W-:Y:S01]  /*2370*/  FMNMX3.FTZ R21, R21, |R14|, |R28|, !PT ;  /* 0x4000000e15157276 */ /* 0x000fe2000781041c */
[C---:B--2---:R-:W-:Y:S01]  /*2380*/  IMAD.U32 R14, R18.reuse, 0x10000, RZ ;  /* 0x00010000120e7824 */ /* 0x044fe200078e00ff */
[----:B------:R-:W-:Y:S01]  /*2390*/  PRMT R18, R18, 0x7632, R18 ;  /* 0x0000763212127816 */ /* 0x000fe20000000012 */
[----:B------:R-:W-:Y:S02]  /*23a0*/  IMAD.U32 R13, R19, 0x10000, RZ ;  /* 0x00010000130d7824 */ /* 0x000fe400078e00ff */
[----:B------:R-:W-:Y:S02]  /*23b0*/  FMUL.FTZ R14, R14, UR11 ;  /* 0x0000000b0e0e7c20 */ /* 0x000fe40008410000 */
[----:B------:R-:W-:Y:S02]  /*23c0*/  IMAD.U32 R18, R18, 0x10000, RZ ;  /* 0x0001000012127824 */ /* 0x000fe400078e00ff */
[----:B------:R-:W-:Y:S02]  /*23d0*/  FMUL.FTZ R12, R13, UR11 ;  /* 0x0000000b0d0c7c20 */ /* 0x000fe40008410000 */
        /* <DEDUP_REMOVED lines=9> */
[----:B-1----:R-:W-:Y:S01]  /*2470*/  IMAD.U32 R18, R12, 0x10000, RZ ;  /* 0x000100000c127824 */ /* 0x002fe200078e00ff */
[----:B------:R-:W-:Y:S01]  /*2480*/  IADD3 R12, P0, PT, R26, R20, RZ ;  /* 0x000000141a0c7210 */ /* 0x000fe20007f1e0ff */
[----:B------:R-:W-:Y:S02]  /*2490*/  IMAD.U32 R15, R16, 0x10000, RZ ;  /* 0x00010000100f7824 */ /* 0x000fe400078e00ff */
[----:B------:R-:W-:Y:S01]  /*24a0*/  FMUL.FTZ R18, R18, R29 ;  /* 0x0000001d12127220 */ /* 0x000fe20000410000 */
[----:B------:R-:W-:Y:S01]  /*24b0*/  SHF.R.S32.HI R29, RZ, 0x1f, R6 ;  /* 0x0000001fff1d7819 */ /* 0x000fe20000011406 */
[----:B0-----:R-:W-:-:S04]  /*24c0*/  IMAD.U32 R16, R13, 0x10000, RZ ;  /* 0x000100000d107824 */ /* 0x001fc800078e00ff */
[----:B------:R-:W-:Y:S01]  /*24d0*/  FMUL.FTZ R16, R16, R15 ;  /* 0x0000000f10107220 */ /* 0x000fe20000410000 */
[----:B------:R-:W-:-:S05]  /*24e0*/  SHF.L.U64.HI R15, R6, 0x3, R29 ;  /* 0x00000003060f7819 */ /* 0x000fca000001021d */
[----:B------:R-:W-:-:S06]  /*24f0*/  IMAD.X R13, R27, 0x1, R15, P0 ;  /* 0x000000011b0d7824 */ /* 0x000fcc00000e060f */
        /* <DEDUP_REMOVED lines=13> */
[----:B-1----:R-:W-:-:S07]  /*25d0*/  IMAD.U32 R16, R16, 0x10000, RZ ;  /* 0x0001000010107824 */ /* 0x002fce00078e00ff */
        /* <DEDUP_REMOVED lines=11> */
[----:B------:R-:W-:Y:S02]  /*2690*/  FMUL.FTZ R27, R24, UR11 ;  /* 0x0000000b181b7c20 */ /* 0x000fe40008410000 */
[----:B------:R-:W-:Y:S02]  /*26a0*/  IMAD.U32 R12, R12, 0x10000, RZ ;  /* 0x000100000c0c7824 */ /* 0x000fe400078e00ff */
[----:B------:R-:W0:Y:S02]  /*26b0*/  F2F.BF16.F32 R24, R27 ;  /* 0x0000001b00187304 */ /* 0x000e240000202000 */
[----:B0-----:R-:W-:Y:S02]  /*26c0*/  IMAD.U32 R17, R24, 0x10000, RZ ;  /* 0x0001000018117824 */ /* 0x001fe400078e00ff */
        /* <DEDUP_REMOVED lines=23> */
[----:B------:R-:W-:Y:S02]  /*2840*/  IMAD.U32 R24, R15, 0x10000, RZ ;  /* 0x000100000f187824 */ /* 0x000fe400078e00ff */
[----:B-1----:R-:W-:Y:S02]  /*2850*/  IMAD.U32 R15, R12, 0x10000, RZ ;  /* 0x000100000c0f7824 */ /* 0x002fe400078e00ff */
[----:B------:R-:W0:Y:S01]  /*2860*/  F2F.BF16.F32 R12, R14 ;  /* 0x0000000e000c7304 */ /* 0x000e220000202000 */
[----:B------:R-:W-:Y:S02]  /*2870*/  IMAD.X R11, R11, 0x1, R18, P0 ;  /* 0x000000010b0b7824 */ /* 0x000fe400000e0612 */
[----:B------:R-:W-:Y:S01]  /*2880*/  FMUL.FTZ R15, R15, R24 ;  /* 0x000000180f0f7220 */ /* 0x000fe20000410000 */
[----:B------:R-:W-:-:S04]  /*2890*/  ISETP.GE.U32.AND P0, PT, R10, R5, PT ;  /* 0x000000050a00720c */ /* 0x000fc80003f06070 */
[----:B------:R-:W-:Y:S01]  /*28a0*/  ISETP.GE.AND.EX P0, PT, R11, R7, PT, P0 ;  /* 0x000000070b00720c */ /* 0x000fe20003f06300 */
        /* <DEDUP_REMOVED lines=8> */
.L_x_633:
[----:B------:R-:W-:Y:S05]  /*2930*/  BSYNC.RECONVERGENT B0 ;  /* 0x0000000000007941 */ /* 0x000fea0003800200 */
.L_x_632:
        /* <DEDUP_REMOVED lines=15> */
[----:B-1----:R-:W-:-:S04]  /*2a30*/  VIADD R10, R15, 0xffffffe ;  /* 0x0ffffffe0f0a7836 */ /* 0x002fc80000000000 */
        /* <DEDUP_REMOVED lines=10> */
[----:B------:R-:W-:Y:S02]  /*2ae0*/  @!P1 IMAD.IADD R11, R11, 0x1, -R12 ;  /* 0x000000010b0b9824 */ /* 0x000fe400078e0a0c */
[----:B------:R-:W-:Y:S01]  /*2af0*/  @!P1 VIADD R15, R15, 0x1 ;  /* 0x000000010f0f9836 */ /* 0x000fe20000000000 */
        /* <DEDUP_REMOVED lines=12> */
.L_x_647:
[----:B------:R-:W-:Y:S01]  /*2bc0*/  SHF.R.U32.HI R10, RZ, 0x5, R3 ;  /* 0x00000005ff0a7819 */ /* 0x000fe20000011603 */
[----:B------:R-:W-:Y:S01]  /*2bd0*/  IMAD.MOV.U32 R11, RZ, RZ, RZ ;  /* 0x000000ffff0b7224 */ /* 0x000fe200078e00ff */
[----:B01----:R-:W-:Y:S01]  /*2be0*/  SHF.R.U32.HI R19, RZ, 0x5, R0 ;  /* 0x00000005ff137819 */ /* 0x003fe20000011600 */
[----:B------:R-:W-:Y:S04]  /*2bf0*/  BSSY.RECONVERGENT B0, `(.L_x_642) ;  /* 0x000005b000007945 */ /* 0x000fe80003800200 */
        /* <DEDUP_REMOVED lines=36> */
[----:B-1----:R-:W-:-:S05]  /*2e40*/  LEA R25, R19, R26, 0x18 ;  /* 0x0000001a13197211 */ /* 0x002fca00078ec0ff */
[----:B------:R-:W-:Y:S02]  /*2e50*/  IMAD R19, R24, 0x4, R25 ;  /* 0x0000000418137824 */ /* 0x000fe400078e0219 */
[----:B------:R-:W-:Y:S05]  /*2e60*/  @P1 BRA `(.L_x_645) ;  /* 0x0000000000341947 */ /* 0x000fea0003800000 */
[----:B------:R0:W1:Y:S01]  /*2e70*/  LDS R24, [R19] ;  /* 0x0000000013187984 */ /* 0x0000620000000800 */
[----:B------:R-:W-:-:S04]  /*2e80*/  IMAD R10, R6, R10, R17 ;  /* 0x0000000a060a7224 */ /* 0x000fc800078e0211 */
[----:B------:R-:W-:-:S04]  /*2e90*/  IMAD R10, R10, 0x4, R25 ;  /* 0x000000040a0a7824 */ /* 0x000fc800078e0219 */
[----:B0-----:R-:W-:-:S07]  /*2ea0*/  VIADD R10, R10, 0x80 ;  /* 0x000000800a0a7836 */ /* 0x001fce0000000000 */
.L_x_646:
[----:B0-----:R0:W1:Y:S01]  /*2eb0*/  LDS R11, [R10] ;  /* 0x000000000a0b7984 */ /* 0x0010620000000800 */
[----:B------:R-:W-:-:S05]  /*2ec0*/  IADD3 R20, P1, PT, R20, 0x20, RZ ;  /* 0x0000002014147810 */ /* 0x000fca0007f3e0ff */
[----:B------:R-:W-:Y:S01]  /*2ed0*/  IMAD.X R21, RZ, RZ, R21, P1 ;  /* 0x000000ffff157224 */ /* 0x000fe200008e0615 */
[----:B------:R-:W-:Y:S01]  /*2ee0*/  ISETP.GE.U32.AND P1, PT, R20, R13, PT ;  /* 0x0000000d1400720c */ /* 0x000fe20003f26070 */
[----:B0-----:R-:W-:-:S03]  /*2ef0*/  VIADD R10, R10, 0x80 ;  /* 0x000000800a0a7836 */ /* 0x001fc60000000000 */
[----:B------:R-:W-:Y:S02]  /*2f00*/  ISETP.GE.AND.EX P1, PT, R21, R16, PT, P1 ;  /* 0x000000101500720c */ /* 0x000fe40003f26310 */
[----:B-1----:R-:W-:-:S05]  /*2f10*/  FMNMX.FTZ R24, R11, R24, !PT ;  /* 0x000000180b187209 */ /* 0x002fca0007810000 */
[----:B------:R0:W-:Y:S06]  /*2f20*/  STS [R19], R24 ;  /* 0x0000001813007388 */ /* 0x0001ec0000000800 */
[----:B------:R-:W-:Y:S05]  /*2f30*/  @!P1 BRA `(.L_x_646) ;  /* 0xfffffffc00dc9947 */ /* 0x000fea000383ffff */
.L_x_645:
[----:B------:R-:W-:Y:S05]  /*2f40*/  BSYNC.RECONVERGENT B1 ;  /* 0x0000000000017941 */ /* 0x000fea0003800200 */
.L_x_644:
        /* <DEDUP_REMOVED lines=37> */
.L_x_643:
[----:B------:R-:W-:Y:S05]  /*31a0*/  BSYNC.RECONVERGENT B0 ;  /* 0x0000000000007941 */ /* 0x000fea0003800200 */
.L_x_642:
[----:B------:R-:W-:Y:S01]  /*31b0*/  UIADD3 UR4, UP0, UPT, UR4, 0x1, URZ ;  /* 0x0000000104047890 */ /* 0x000fe2000ff1e0ff */
[----:B------:R-:W-:-:S03]  /*31c0*/  SHF.R.S32.HI R10, RZ, 0x1f, R15 ;  /* 0x0000001fff0a7819 */ /* 0x000fc6000001140f */
[----:B------:R-:W-:Y:S02]  /*31d0*/  UIADD3.X UR5, UPT, UPT, URZ, UR5, URZ, UP0, !UPT ;  /* 0x00000005ff057290 */ /* 0x000fe400087fe4ff */
[----:B------:R-:W-:-:S04]  /*31e0*/  ISETP.LE.U32.AND P0, PT, R15, UR4, PT ;  /* 0x000000040f007c0c */ /* 0x000fc8000bf03070 */
[----:B--2---:R-:W-:-:S05]  /*31f0*/  IMAD.U32 R11, RZ, RZ, UR5 ;  /* 0x00000005ff0b7e24 */ /* 0x004fca000f8e00ff */
[----:B------:R-:W-:-:S13]  /*3200*/  ISETP.GE.AND.EX P0, PT, R11, R10, PT, P0 ;  /* 0x0000000a0b00720c */ /* 0x000fda0003f06300 */
[----:B------:R-:W-:Y:S05]  /*3210*/  @!P0 BRA `(.L_x_647) ;  /* 0xfffffff800688947 */ /* 0x000fea000383ffff */
.L_x_641:
        /* <DEDUP_REMOVED lines=18> */
[----:B------:R-:W-:Y:S02]  /*3340*/  IMAD.MOV.U32 R6, RZ, RZ, R22 ;  /* 0x000000ffff067224 */ /* 0x000fe400078e0016 */
[----:B------:R-:W-:Y:S02]  /*3350*/  IMAD.MOV.U32 R7, RZ, RZ, R23 ;  /* 0x000000ffff077224 */ /* 0x000fe400078e0017 */
[----:B------:R-:W-:Y:S02]  /*3360*/  IMAD R11, R9, UR14, RZ ;  /* 0x0000000e090b7c24 */ /* 0x000fe4000f8e02ff */
[----:B------:R-:W-:-:S04]  /*3370*/  IMAD.WIDE.U32 R6, R8, UR14, R6 ;  /* 0x0000000e08067c25 */ /* 0x000fc8000f8e0006 */
[----:B------:R-:W-:Y:S01]  /*3380*/  IMAD.IADD R7, R7, 0x1, R11 ;  /* 0x0000000107077824 */ /* 0x000fe200078e020b */
[----:B---3--:R-:W-:Y:S02]  /*3390*/  @P0 FMNMX.FTZ R2, R2, R5, PT ;  /* 0x0000000502020209 */ /* 0x008fe40003810000 */
[----:B--2---:R-:W-:-:S03]  /*33a0*/  LEA R10, P0, R6, UR4, 0x2 ;  /* 0x00000004060a7c11 */ /* 0x004fc6000f8010ff */
[----:B------:R-:W-:Y:S01]  /*33b0*/  FMUL.FTZ R2, R2, 0.0022321429569274187088 ;  /* 0x3b12492502027820 */ /* 0x000fe20000410000 */
[----:B------:R-:W-:-:S04]  /*33c0*/  LEA.HI.X R11, R6, UR5, R7, 0x2, P0 ;  /* 0x00000005060b7c11 */ /* 0x000fc800080f1407 */
[----:B------:R-:W-:-:S05]  /*33d0*/  FMNMX.FTZ R5, R2, 4.3596542127488646656e-06, !PT ;  /* 0x3692492502057809 */ /* 0x000fca0007810000 */
[----:B------:R2:W-:Y:S02]  /*33e0*/  STG.E desc[UR12][R10.64], R5 ;  /* 0x000000050a007986 */ /* 0x0005e4000c10190c */
.L_x_649:
[----:B------:R-:W-:Y:S05]  /*33f0*/  BSYNC.RECONVERGENT B0 ;  /* 0x0000000000007941 */ /* 0x000fea0003800200 */
.L_x_648:
        /* <DEDUP_REMOVED lines=17> */
[----:B------:R-:W-:Y:S01]  /*3510*/  IMAD.IADD R2, R13, 0x1, R9 ;  /* 0x000000010d027824 */ /* 0x000fe200078e0209 */
[----:B------:R-:W2:Y:S01]  /*3520*/  LDC.64 R10, c[0x0][0x388] ;  /* 0x0000e200ff0a7b82 */ /* 0x000ea20000000a00 */
[----:B------:R-:W-:-:S07]  /*3530*/  IMAD.MOV.U32 R4, RZ, RZ, R12 ;  /* 0x000000ffff047224 */ /* 0x000fce00078e000c */
.L_x_682:
[----:B------:R-:W-:-:S04]  /*3540*/  IMAD.MOV.U32 R14, RZ, RZ, 0x8 ;  /* 0x00000008ff0e7424 */ /* 0x000fc800078e00ff */
[----:B------:R-:W-:-:S06]  /*3550*/  IMAD.WIDE.U32 R14, R3, R14, UR6 ;  /* 0x00000006030e7e25 */ /* 0x000fcc000f8e000e */
[----:B------:R-:W3:Y:S01]  /*3560*/  LDG.E.64.CONSTANT R14, desc[UR12][R14.64] ;  /* 0x0000000c0e0e7981 */ /* 0x000ee2000c1e9b00 */
[----:B------:R-:W-:-:S04]  /*3570*/  SHF.R.U32.HI R12, RZ, 0x4, R3 ;  /* 0x00000004ff0c7819 */ /* 0x000fc80000011603 */
[----:B------:R-:W-:-:S04]  /*3580*/  LOP3.LUT R13, R12, 0x3ffffff, RZ, 0xc0, !PT ;  /* 0x03ffffff0c0d7812 */ /* 0x000fc800078ec0ff */
[----:B------:R-:W-:Y:S01]  /*3590*/  IADD3 R17, P0, PT, R13, R8, RZ ;  /* 0x000000080d117210 */ /* 0x000fe20007f1e0ff */
[----:B-1----:R-:W-:-:S04]  /*35a0*/  IMAD.WIDE.U32 R12, R3, 0x8, R6 ;  /* 0x00000008030c7825 */ /* 0x002fc800078e0006 */
[----:B------:R-:W-:Y:S01]  /*35b0*/  IMAD.X R18, RZ, RZ, R2, P0 ;  /* 0x000000ffff127224 */ /* 0x000fe200000e0602 */
[C---:B--2---:R-:W-:Y:S01]  /*35c0*/  LEA R16, P0, R17.reuse, R10, 0x2 ;  /* 0x0000000a11107211 */ /* 0x044fe200078010ff */
[----:B------:R-:W0:Y:S03]  /*35d0*/  LDG.E.64.CONSTANT R12, desc[UR12][R12.64] ;  /* 0x0000000c0c0c7981 */ /* 0x000e26000c1e9b00 */
[----:B------:R-:W-:-:S05]  /*35e0*/  LEA.HI.X R17, R17, R11, R18, 0x2, P0 ;  /* 0x0000000b11117211 */ /* 0x000fca00000f1412 */
[----:B------:R1:W2:Y:S01]  /*35f0*/  LDG.E R16, desc[UR12][R16.64] ;  /* 0x0000000c10107981 */ /* 0x0002a2000c1e1900 */
[----:B------:R-:W-:Y:S01]  /*3600*/  BSSY.RECONVERGENT B0, `(.L_x_650) ;  /* 0x0000043000007945 */ /* 0x000fe20003800200 */
[----:B---3--:R-:W-:Y:S02]  /*3610*/  IMAD.U32 R18, R14, 0x10000, RZ ;  /* 0x000100000e127824 */ /* 0x008fe400078e00ff */
[C---:B------:R-:W-:Y:S02]  /*3620*/  IMAD.U32 R20, R15.reuse, 0x10000, RZ ;  /* 0x000100000f147824 */ /* 0x040fe400078e00ff */
[----:B------:R-:W-:Y:S02]  /*3630*/  FMUL.FTZ R18, R18, UR11 ;  /* 0x0000000b12127c20 */ /* 0x000fe40008410000 */
[----:B------:R-:W-:Y:S01]  /*3640*/  FMUL.FTZ R20, R20, UR11 ;  /* 0x0000000b14147c20 */ /* 0x000fe20008410000 */
[----:B------:R-:W-:-:S03]  /*3650*/  PRMT R15, R15, 0x7632, R15 ;  /* 0x000076320f0f7816 */ /* 0x000fc6000000000f */
[----:B------:R-:W3:Y:S01]  /*3660*/  F2F.BF16.F32 R18, R18 ;  /* 0x0000001200127304 */ /* 0x000ee20000202000 */
[----:B------:R-:W-:Y:S01]  /*3670*/  PRMT R14, R14, 0x7632, R14 ;  /* 0x000076320e0e7816 */ /* 0x000fe2000000000e */
[----:B------:R-:W-:-:S03]  /*3680*/  IMAD.U32 R15, R15, 0x10000, RZ ;  /* 0x000100000f0f7824 */ /* 0x000fc600078e00ff */
[----:B------:R-:W-:-:S03]  /*3690*/  SHF.L.U32 R14, R14, 0x10, RZ ;  /* 0x000000100e0e7819 */ /* 0x000fc600000006ff */
[----:B------:R-:W4:Y:S01]  /*36a0*/  F2F.BF16.F32 R20, R20 ;  /* 0x0000001400147304 */ /* 0x000f220000202000 */
[----:B------:R-:W-:Y:S01]  /*36b0*/  FMUL.FTZ R15, R15, UR11 ;  /* 0x0000000b0f0f7c20 */ /* 0x000fe20008410000 */
[----:B-1----:R-:W-:Y:S01]  /*36c0*/  FMUL.FTZ R17, R14, UR11 ;  /* 0x0000000b0e117c20 */ /* 0x002fe20008410000 */
[----:B0-----:R-:W-:Y:S02]  /*36d0*/  IMAD.U32 R19, R12, 0x10000, RZ ;  /* 0x000100000c137824 */ /* 0x001fe400078e00ff */
[----:B---3--:R-:W-:-:S03]  /*36e0*/  IMAD.U32 R18, R18, 0x10000, RZ ;  /* 0x0001000012127824 */ /* 0x008fc600078e00ff */
[----:B------:R-:W0:Y:S01]  /*36f0*/  F2F.BF16.F32 R15, R15 ;  /* 0x0000000f000f7304 */ /* 0x000e220000202000 */
[----:B------:R-:W-:Y:S01]  /*3700*/  FMUL.FTZ R18, R18, R19 ;  /* 0x0000001312127220 */ /* 0x000fe20000410000 */
[----:B------:R-:W-:-:S06]  /*3710*/  IMAD.U32 R19, R13, 0x10000, RZ ;  /* 0x000100000d137824 */ /* 0x000fcc00078e00ff */
[----:B------:R-:W1:Y:S01]  /*3720*/  F2F.BF16.F32 R17, R17 ;  /* 0x0000001100117304 */ /* 0x000e620000202000 */
[----:B----4-:R-:W-:Y:S01]  /*3730*/  IMAD.U32 R20, R20, 0x10000, RZ ;  /* 0x0001000014147824 */ /* 0x010fe200078e00ff */
[----:B------:R-:W-:-:S03]  /*3740*/  PRMT R13, R12, 0x7632, R13 ;  /* 0x000076320c0d7816 */ /* 0x000fc6000000000d */
[----:B------:R-:W-:Y:S02]  /*3750*/  FMUL.FTZ R19, R20, R19 ;  /* 0x0000001314137220 */ /* 0x000fe40000410000 */
[C---:B------:R-:W-:Y:S01]  /*3760*/  IMAD.U32 R20, R13.reuse, 0x10000, RZ ;  /* 0x000100000d147824 */ /* 0x040fe200078e00ff */
[----:B------:R-:W3:Y:S01]  /*3770*/  F2F.BF16.F32 R12, R18 ;  /* 0x00000012000c7304 */ /* 0x000ee20000202000 */
[----:B------:R-:W-:Y:S02]  /*3780*/  PRMT R13, R13, 0x7632, R13 ;  /* 0x000076320d0d7816 */ /* 0x000fe4000000000d */
[----:B0-----:R-:W-:-:S05]  /*3790*/  SHF.L.U32 R15, R15, 0x10, RZ ;  /* 0x000000100f0f7819 */ /* 0x001fca00000006ff */
[----:B--2---:R0:W2:Y:S01]  /*37a0*/  MUFU.RCP R14, R16 ;  /* 0x00000010000e7308 */ /* 0x0040a20000001000 */
[----:B-1----:R-:W-:-:S07]  /*37b0*/  IMAD.U32 R17, R17, 0x10000, RZ ;  /* 0x0001000011117824 */ /* 0x002fce00078e00ff */
[----:B------:R-:W1:Y:S01]  /*37c0*/  F2F.BF16.F32 R19, R19 ;  /* 0x0000001300137304 */ /* 0x000e620000202000 */
[----:B0-----:R-:W-:Y:S02]  /*37d0*/  IMAD.U32 R16, R13, 0x10000, RZ ;  /* 0x000100000d107824 */ /* 0x001fe400078e00ff */
[----:B------:R-:W-:Y:S02]  /*37e0*/  FMUL.FTZ R17, R17, R20 ;  /* 0x0000001411117220 */ /* 0x000fe40000410000 */
[----:B------:R-:W-:Y:S01]  /*37f0*/  FMUL.FTZ R16, R15, R16 ;  /* 0x000000100f107220 */ /* 0x000fe20000410000 */
[----:B---3--:R-:W-:-:S03]  /*3800*/  IMAD.U32 R13, R12, 0x10000, RZ ;  /* 0x000100000c0d7824 */ /* 0x008fc600078e00ff */
[----:B------:R-:W0:Y:S01]  /*3810*/  F2F.BF16.F32 R17, R17 ;  /* 0x0000001100117304 */ /* 0x000e220000202000 */
[----:B--2---:R-:W-:-:S07]  /*3820*/  FMUL.FTZ R13, R13, R14 ;  /* 0x0000000e0d0d7220 */ /* 0x004fce0000410000 */
[----:B------:R-:W2:Y:S01]  /*3830*/  F2F.BF16.F32 R16, R16 ;  /* 0x0000001000107304 */ /* 0x000ea20000202000 */
[----:B-1----:R-:W-:Y:S01]  /*3840*/  IMAD.U32 R21, R19, 0x10000, RZ ;  /* 0x0001000013157824 */ /* 0x002fe200078e00ff */
[----:B------:R-:W-:-:S03]  /*3850*/  FMNMX.FTZ R13, R13, 448, PT ;  /* 0x43e000000d0d7809 */ /* 0x000fc60003810000 */
[----:B------:R-:W-:Y:S01]  /*3860*/  FMUL.FTZ R21, R21, R14 ;  /* 0x0000000e15157220 */ /* 0x000fe20000410000 */
[----:B0-----:R-:W-:-:S04]  /*3870*/  IMAD.U32 R15, R17, 0x10000, RZ ;  /* 0x00010000110f7824 */ /* 0x001fc800078e00ff */
[----:B------:R-:W-:Y:S02]  /*3880*/  FMNMX.FTZ R12, R21, 448, PT ;  /* 0x43e00000150c7809 */ /* 0x000fe40003810000 */
[----:B------:R-:W-:Y:S01]  /*3890*/  FMNMX.FTZ R21, R13, -448, !PT ;  /* 0xc3e000000d157809 */ /* 0x000fe20007810000 */
[----:B--2---:R-:W-:-:S03]  /*38a0*/  IMAD.U32 R23, R16, 0x10000, RZ ;  /* 0x0001000010177824 */ /* 0x004fc600078e00ff */
[----:B------:R-:W-:Y:S01]  /*38b0*/  LOP3.LUT R22, R21, 0x7fffffff, RZ, 0xc0, !PT ;  /* 0x7fffffff15167812 */ /* 0x000fe200078ec0ff */
[-C--:B------:R-:W-:Y:S01]  /*38c0*/  FMUL.FTZ R15, R15, R14.reuse ;  /* 0x0000000e0f0f7220 */ /* 0x080fe20000410000 */
[----:B------:R-:W-:Y:S02]  /*38d0*/  FMUL.FTZ R23, R23, R14 ;  /* 0x0000000e17177220 */ /* 0x000fe40000410000 */
[----:B------:R-:W-:Y:S02]  /*38e0*/  ISETP.GT.U32.AND P2, PT, R22, 0x43efffff, PT ;  /* 0x43efffff1600780c */ /* 0x000fe40003f44070 */
[----:B------:R-:W-:Y:S02]  /*38f0*/  FMNMX.FTZ R15, R15, 448, PT ;  /* 0x43e000000f0f7809 */ /* 0x000fe40003810000 */
[----:B------:R-:W-:Y:S02]  /*3900*/  FMNMX.FTZ R23, R23, 448, PT ;  /* 0x43e0000017177809 */ /* 0x000fe40003810000 */
[----:B------:R-:W-:-:S02]  /*3910*/  FMNMX.FTZ R12, R12, -448, !PT ;  /* 0xc3e000000c0c7809 */ /* 0x000fc40007810000 */
[----:B------:R-:W-:Y:S02]  /*3920*/  FMNMX.FTZ R15, R15, -448, !PT ;  /* 0xc3e000000f0f7809 */ /* 0x000fe40007810000 */
[----:B------:R-:W-:Y:S02]  /*3930*/  FMNMX.FTZ R13, R23, -448, !PT ;  /* 0xc3e00000170d7809 */ /* 0x000fe40007810000 */
[----:B------:R-:W-:Y:S02]  /*3940*/  LOP3.LUT R19, R12, 0x7fffffff, RZ, 0xc0, !PT ;  /* 0x7fffffff0c137812 */ /* 0x000fe400078ec0ff */
[----:B------:R-:W-:Y:S02]  /*3950*/  LOP3.LUT R20, R15, 0x7fffffff, RZ, 0xc0, !PT ;  /* 0x7fffffff0f147812 */ /* 0x000fe400078ec0ff */
[----:B------:R-:W-:Y:S01]  /*3960*/  LOP3.LUT R18, R13, 0x7fffffff, RZ, 0xc0, !PT ;  /* 0x7fffffff0d127812 */ /* 0x000fe200078ec0ff */
[----:B------:R-:W-:Y:S01]  /*3970*/  IMAD.MOV.U32 R14, RZ, RZ, 0x7f ;  /* 0x0000007fff0e7424 */ /* 0x000fe200078e00ff */
[----:B------:R-:W-:-:S02]  /*3980*/  ISETP.GT.U32.AND P0, PT, R19, 0x43efffff, PT ;  /* 0x43efffff1300780c */ /* 0x000fc40003f04070 */
        /* <DEDUP_REMOVED lines=10> */
.L_x_651:
[----:B------:R-:W-:Y:S05]  /*3a30*/  BSYNC.RECONVERGENT B0 ;  /* 0x0000000000007941 */ /* 0x000fea0003800200 */
.L_x_650:
        /* <DEDUP_REMOVED lines=11> */
.L_x_653:
[----:B------:R-:W-:Y:S05]  /*3af0*/  BSYNC.RECONVERGENT B0 ;  /* 0x0000000000007941 */ /* 0x000fea0003800200 */
.L_x_652:
        /* <DEDUP_REMOVED lines=11> */
.L_x_655:
[----:B------:R-:W-:Y:S05]  /*3bb0*/  BSYNC.RECONVERGENT B0 ;  /* 0x0000000000007941 */ /* 0x000fea0003800200 */
.L_x_654:
        /* <DEDUP_REMOVED lines=11> */
.L_x_657:
[----:B------:R-:W-:Y:S05]  /*3c70*/  BSYNC.RECONVERGENT B0 ;  /* 0x0000000000007941 */ /* 0x000fea0003800200 */
.L_x_656:
[----:B------:R-:W-:Y:S02]  /*3c80*/  IADD3 R13, PT, PT, R0, R3, RZ ;  /* 0x00000003000d7210 */ /* 0x000fe40007ffe0ff */
        /* <DEDUP_REMOVED lines=8> */
[----:B------:R-:W-:-:S04]  /*3d10*/  IMAD.MOV.U32 R16, RZ, RZ, 0x8 ;  /* 0x00000008ff107424 */ /* 0x000fc800078e00ff */
        /* <DEDUP_REMOVED lines=11> */
[----:B------:R-:W-:Y:S01]  /*3dd0*/  BSSY.RECONVERGENT B0, `(.L_x_658) ;  /* 0x0000043000007945 */ /* 0x000fe20003800200 */
[----:B--2---:R-:W-:-:S04]  /*3de0*/  IMAD.U32 R12, R16, 0x10000, RZ ;  /* 0x00010000100c7824 */ /* 0x004fc800078e00ff */
[----:B------:R-:W-:Y:S01]  /*3df0*/  FMUL.FTZ R20, R12, UR11 ;  /* 0x0000000b0c147c20 */ /* 0x000fe20008410000 */
[C---:B------:R-:W-:Y:S01]  /*3e00*/  IMAD.U32 R21, R17.reuse, 0x10000, RZ ;  /* 0x0001000011157824 */ /* 0x040fe200078e00ff */
[----:B------:R-:W-:Y:S02]  /*3e10*/  PRMT R16, R16, 0x7632, R16 ;  /* 0x0000763210107816 */ /* 0x000fe40000000010 */
[----:B------:R-:W-:Y:S02]  /*3e20*/  PRMT R17, R17, 0x7632, R17 ;  /* 0x0000763211117816 */ /* 0x000fe40000000011 */
[----:B------:R-:W1:Y:S01]  /*3e30*/  F2F.BF16.F32 R20, R20 ;  /* 0x0000001400147304 */ /* 0x000e620000202000 */
[----:B------:R-:W-:Y:S02]  /*3e40*/  IMAD.U32 R16, R16, 0x10000, RZ ;  /* 0x0001000010107824 */ /* 0x000fe400078e00ff */
[----:B------:R-:W-:Y:S02]  /*3e50*/  IMAD.U32 R12, R17, 0x10000, RZ ;  /* 0x00010000110c7824 */ /* 0x000fe400078e00ff */
[----:B------:R-:W-:Y:S01]  /*3e60*/  FMUL.FTZ R21, R21, UR11 ;  /* 0x0000000b15157c20 */ /* 0x000fe20008410000 */
[----:B------:R-:W-:Y:S01]  /*3e70*/  FMUL.FTZ R16, R16, UR11 ;  /* 0x0000000b10107c20 */ /* 0x000fe20008410000 */
[----:B------:R-:W-:-:S04]  /*3e80*/  FMUL.FTZ R12, R12, UR11 ;  /* 0x0000000b0c0c7c20 */ /* 0x000fc80008410000 */
[----:B------:R-:W2:Y:S01]  /*3e90*/  F2F.BF16.F32 R21, R21 ;  /* 0x0000001500157304 */ /* 0x000ea20000202000 */
[----:B---3--:R-:W-:Y:S02]  /*3ea0*/  IMAD.U32 R17, R14, 0x10000, RZ ;  /* 0x000100000e117824 */ /* 0x008fe400078e00ff */
[----:B0-----:R-:W-:Y:S01]  /*3eb0*/  IMAD.U32 R18, R15, 0x10000, RZ ;  /* 0x000100000f127824 */ /* 0x001fe200078e00ff */
[----:B-1----:R-:W-:-:S04]  /*3ec0*/  SHF.L.U32 R20, R20, 0x10, RZ ;  /* 0x0000001014147819 */ /* 0x002fc800000006ff */
[----:B------:R-:W0:Y:S01]  /*3ed0*/  F2F.BF16.F32 R16, R16 ;  /* 0x0000001000107304 */ /* 0x000e220000202000 */
[----:B------:R-:W-:Y:S01]  /*3ee0*/  PRMT R15, R14, 0x7632, R15 ;  /* 0x000076320e0f7816 */ /* 0x000fe2000000000f */
[----:B------:R-:W-:-:S06]  /*3ef0*/  FMUL.FTZ R17, R20, R17 ;  /* 0x0000001114117220 */ /* 0x000fcc0000410000 */
[----:B------:R-:W1:Y:S01]  /*3f00*/  F2F.BF16.F32 R12, R12 ;  /* 0x0000000c000c7304 */ /* 0x000e620000202000 */
[C---:B------:R-:W-:Y:S01]  /*3f10*/  IMAD.U32 R19, R15.reuse, 0x10000, RZ ;  /* 0x000100000f137824 */ /* 0x040fe200078e00ff */
[----:B------:R-:W-:Y:S01]  /*3f20*/  PRMT R15, R15, 0x7632, R15 ;  /* 0x000076320f0f7816 */ /* 0x000fe2000000000f */
[----:B--2---:R-:W-:-:S05]  /*3f30*/  IMAD.U32 R21, R21, 0x10000, RZ ;  /* 0x0001000015157824 */ /* 0x004fca00078e00ff */
[----:B------:R-:W2:Y:S01]  /*3f40*/  F2F.BF16.F32 R14, R17 ;  /* 0x00000011000e7304 */ /* 0x000ea20000202000 */
[----:B0-----:R-:W-:Y:S02]  /*3f50*/  IMAD.U32 R16, R16, 0x10000, RZ ;  /* 0x0001000010107824 */ /* 0x001fe400078e00ff */
[----:B------:R-:W-:-:S05]  /*3f60*/  IMAD.U32 R15, R15, 0x10000, RZ ;  /* 0x000100000f0f7824 */ /* 0x000fca00078e00ff */
[----:B----4-:R-:W0:Y:S01]  /*3f70*/  MUFU.RCP R3, R3 ;  /* 0x0000000300037308 */ /* 0x010e220000001000 */
[----:B-1----:R-:W-:Y:S02]  /*3f80*/  IMAD.U32 R12, R12, 0x10000, RZ ;  /* 0x000100000c0c7824 */ /* 0x002fe400078e00ff */
[----:B------:R-:W-:Y:S01]  /*3f90*/  FMUL.FTZ R18, R21, R18 ;  /* 0x0000001215127220 */ /* 0x000fe20000410000 */
[----:B------:R-:W-:Y:S01]  /*3fa0*/  FMUL.FTZ R16, R16, R19 ;  /* 0x0000001310107220 */ /* 0x000fe20000410000 */
[----:B------:R-:W-:Y:S01]  /*3fb0*/  FMUL.FTZ R15, R12, R15 ;  /* 0x0000000f0c0f7220 */ /* 0x000fe20000410000 */
[----:B--2---:R-:W-:-:S03]  /*3fc0*/  IMAD.U32 R14, R14, 0x10000, RZ ;  /* 0x000100000e0e7824 */ /* 0x004fc600078e00ff */
[----:B------:R-:W1:Y:S08]  /*3fd0*/  F2F.BF16.F32 R18, R18 ;  /* 0x0000001200127304 */ /* 0x000e700000202000 */
[----:B------:R-:W2:Y:S01]  /*3fe0*/  F2F.BF16.F32 R16, R16 ;  /* 0x0000001000107304 */ /* 0x000ea20000202000 */
[----:B0-----:R-:W-:-:S07]  /*3ff0*/  FMUL.FTZ R14, R14, R3 ;  /* 0x000000030e0e7220 */ /* 0x001fce0000410000 */
[----:B------:R-:W0:Y:S01]  /*4000*/  F2F.BF16.F32 R15, R15 ;  /* 0x0000000f000f7304 */ /* 0x000e220000202000 */
[----:B------:R-:W-:Y:S02]  /*4010*/  FMNMX.FTZ R14, R14, 448, PT ;  /* 0x43e000000e0e7809 */ /* 0x000fe40003810000 */
[----:B-1----:R-:W-:Y:S02]  /*4020*/  SHF.L.U32 R20, R18, 0x10, RZ ;  /* 0x0000001012147819 */ /* 0x002fe400000006ff */
[----:B------:R-:W-:Y:S01]  /*4030*/  FMNMX.FTZ R21, R14, -448, !PT ;  /* 0xc3e000000e157809 */ /* 0x000fe20007810000 */
[----:B--2---:R-:W-:-:S03]  /*4040*/  IMAD.U32 R12, R16, 0x10000, RZ ;  /* 0x00010000100c7824 */ /* 0x004fc600078e00ff */
[----:B------:R-:W-:Y:S01]  /*4050*/  LOP3.LUT R16, R21, 0x7fffffff, RZ, 0xc0, !PT ;  /* 0x7fffffff15107812 */ /* 0x000fe200078ec0ff */
[-C--:B------:R-:W-:Y:S01]  /*4060*/  FMUL.FTZ R20, R20, R3.reuse ;  /* 0x0000000314147220 */ /* 0x080fe20000410000 */
[----:B------:R-:W-:Y:S01]  /*4070*/  FMUL.FTZ R12, R12, R3 ;  /* 0x000000030c0c7220 */ /* 0x000fe20000410000 */
[----:B0-----:R-:W-:Y:S01]  /*4080*/  IMAD.U32 R22, R15, 0x10000, RZ ;  /* 0x000100000f167824 */ /* 0x001fe200078e00ff */
[----:B------:R-:W-:-:S03]  /*4090*/  ISETP.GT.U32.AND P2, PT, R16, 0x43efffff, PT ;  /* 0x43efffff1000780c */ /* 0x000fc60003f44070 */
[----:B------:R-:W-:Y:S01]  /*40a0*/  FMUL.FTZ R22, R22, R3 ;  /* 0x0000000316167220 */ /* 0x000fe20000410000 */
[----:B------:R-:W-:Y:S02]  /*40b0*/  FMNMX.FTZ R12, R12, 448, PT ;  /* 0x43e000000c0c7809 */ /* 0x000fe40003810000 */
[----:B------:R-:W-:Y:S02]  /*40c0*/  FMNMX.FTZ R3, R20, 448, PT ;  /* 0x43e0000014037809 */ /* 0x000fe40003810000 */
[----:B------:R-:W-:Y:S02]  /*40d0*/  FMNMX.FTZ R22, R22, 448, PT ;  /* 0x43e0000016167809 */ /* 0x000fe40003810000 */
[----:B------:R-:W-:Y:S02]  /*40e0*/  FMNMX.FTZ R15, R12, -448, !PT ;  /* 0xc3e000000c0f7809 */ /* 0x000fe40007810000 */
[----:B------:R-:W-:Y:S02]  /*40f0*/  FMNMX.FTZ R3, R3, -448, !PT ;  /* 0xc3e0000003037809 */ /* 0x000fe40007810000 */
[----:B------:R-:W-:-:S02]  /*4100*/  FMNMX.FTZ R12, R22, -448, !PT ;  /* 0xc3e00000160c7809 */ /* 0x000fc40007810000 */
[----:B------:R-:W-:Y:S02]  /*4110*/  LOP3.LUT R19, R3, 0x7fffffff, RZ, 0xc0, !PT ;  /* 0x7fffffff03137812 */ /* 0x000fe400078ec0ff */
[----:B------:R-:W-:Y:S02]  /*4120*/  LOP3.LUT R20, R15, 0x7fffffff, RZ, 0xc0, !PT ;  /* 0x7fffffff0f147812 */ /* 0x000fe400078ec0ff */
[----:B------:R-:W-:Y:S01]  /*4130*/  LOP3.LUT R18, R12, 0x7fffffff, RZ, 0xc0, !PT ;  /* 0x7fffffff0c127812 */ /* 0x000fe200078ec0ff */
[----:B------:R-:W-:Y:S01]  /*4140*/  IMAD.MOV.U32 R14, RZ, RZ, 0x7f ;  /* 0x0000007fff0e7424 */ /* 0x000fe200078e00ff */
[----:B------:R-:W-:Y:S02]  /*4150*/  ISETP.GT.U32.AND P0, PT, R19, 0x43efffff, PT ;  /* 0x43efffff1300780c */ /* 0x000fe40003f04070 */
[----:B------:R-:W-:Y:S02]  /*4160*/  ISETP.GT.U32.AND P3, PT, R20, 0x43efffff, PT ;  /* 0x43efffff1400780c */ /* 0x000fe40003f64070 */
[----:B------:R-:W-:-:S02]  /*4170*/  ISETP.GT.U32.AND P1, PT, R18, 0x43efffff, PT ;  /* 0x43efffff1200780c */ /* 0x000fc40003f24070 */
        /* <DEDUP_REMOVED lines=8> */
.L_x_659:
[----:B------:R-:W-:Y:S05]  /*4200*/  BSYNC.RECONVERGENT B0 ;  /* 0x0000000000007941 */ /* 0x000fea0003800200 */
.L_x_658:
        /* <DEDUP_REMOVED lines=11> */
.L_x_661:
[----:B------:R-:W-:Y:S05]  /*42c0*/  BSYNC.RECONVERGENT B0 ;  /* 0x0000000000007941 */ /* 0x000fea0003800200 */
.L_x_660:
        /* <DEDUP_REMOVED lines=11> */
.L_x_663:
[----:B------:R-:W-:Y:S05]  /*4380*/  BSYNC.RECONVERGENT B0 ;  /* 0x0000000000007941 */ /* 0x000fea0003800200 */
.L_x_662:
        /* <DEDUP_REMOVED lines=11> */
.L_x_665:
[----:B------:R-:W-:Y:S05]  /*4440*/  BSYNC.RECONVERGENT B0 ;  /* 0x0000000000007941 */ /* 0x000fea0003800200 */
.L_x_664:
[----:B------:R-:W-:Y:S02]  /*4450*/  LOP3.LUT R3, R3, 0x80, R16, 0xf8, !PT ;  /* 0x0000008003037812 */ /* 0x000fe400078ef810 */
[----:B------:R-:W-:Y:S02]  /*4460*/  PRMT R14, R14, 0x3340, R17 ;  /* 0x000033400e0e7816 */ /* 0x000fe40000000011 */
[----:B------:R-:W-:Y:S01]  /*4470*/  PRMT R15, R20, 0x3340, R3 ;  /* 0x00003340140f7816 */ /* 0x000fe20000000003 */
[C---:B------:R-:W-:Y:S02]  /*4480*/  IMAD.IADD R3, R13.reuse, 0x1, R0 ;  /* 0x000000010d037824 */ /* 0x040fe400078e0200 */
[----:B------:R-:W-:Y:S01]  /*4490*/  IMAD.WIDE.U32 R12, R13, 0x4, R4 ;  /* 0x000000040d0c7825 */ /* 0x000fe200078e0004 */
[----:B------:R-:W-:Y:S02]  /*44a0*/  PRMT R15, R14, 0x5410, R15 ;  /* 0x000054100e0f7816 */ /* 0x000fe4000000000f */
[----:B------:R-:W-:-:S03]  /*44b0*/  ISETP.GE.U32.AND P0, PT, R3, UR10, PT ;  /* 0x0000000a03007c0c */ /* 0x000fc6000bf06070 */
[----:B------:R0:W-:Y:S10]  /*44c0*/  STG.E desc[UR12][R12.64], R15 ;  /* 0x0000000f0c007986 */ /* 0x0001f4000c10190c */
[----:B------:R-:W-:Y:S05]  /*44d0*/  @P0 EXIT ;  /* 0x000000000000094d */ /* 0x000fea0003800000 */
[----:B------:R-:W-:-:S05]  /*44e0*/  HFMA2 R14, -RZ, RZ, 0, 4.76837158203125e-07 ;  /* 0x00000008ff0e7431 */ /* 0x000fca00000001ff */
        /* <DEDUP_REMOVED lines=11> */
[----:B------:R-:W-:Y:S01]  /*45a0*/  BSSY.RECONVERGENT B0, `(.L_x_666) ;  /* 0x0000043000007945 */ /* 0x000fe20003800200 */
[----:B--2---:R-:W-:Y:S02]  /*45b0*/  IMAD.U32 R18, R14, 0x10000, RZ ;  /* 0x000100000e127824 */ /* 0x004fe400078e00ff */
[----:B------:R-:W-:Y:S02]  /*45c0*/  IMAD.U32 R20, R15, 0x10000, RZ ;  /* 0x000100000f147824 */ /* 0x000fe400078e00ff */
[----:B------:R-:W-:Y:S02]  /*45d0*/  FMUL.FTZ R18, R18, UR11 ;  /* 0x0000000b12127c20 */ /* 0x000fe40008410000 */
[----:B------:R-:W-:Y:S01]  /*45e0*/  FMUL.FTZ R20, R20, UR11 ;  /* 0x0000000b14147c20 */ /* 0x000fe20008410000 */
[----:B------:R-:W-:-:S03]  /*45f0*/  PRMT R14, R14, 0x7632, R14 ;  /* 0x000076320e0e7816 */ /* 0x000fc6000000000e */
[----:B------:R-:W1:Y:S01]  /*4600*/  F2F.BF16.F32 R18, R18 ;  /* 0x0000001200127304 */ /* 0x000e620000202000 */
[----:B------:R-:W-:Y:S01]  /*4610*/  PRMT R15, R15, 0x7632, R15 ;  /* 0x000076320f0f7816 */ /* 0x000fe2000000000f */
[----:B------:R-:W-:-:S04]  /*4620*/  IMAD.U32 R14, R14, 0x10000, RZ ;  /* 0x000100000e0e7824 */ /* 0x000fc800078e00ff */
[----:B------:R-:W-:Y:S02]  /*4630*/  IMAD.U32 R15, R15, 0x10000, RZ ;  /* 0x000100000f0f7824 */ /* 0x000fe400078e00ff */
[----:B------:R-:W2:Y:S01]  /*4640*/  F2F.BF16.F32 R20, R20 ;  /* 0x0000001400147304 */ /* 0x000ea20000202000 */
[----:B0-----:R-:W-:Y:S01]  /*4650*/  FMUL.FTZ R17, R14, UR11 ;  /* 0x0000000b0e117c20 */ /* 0x001fe20008410000 */
[----:B------:R-:W-:Y:S01]  /*4660*/  FMUL.FTZ R15, R15, UR11 ;  /* 0x0000000b0f0f7c20 */ /* 0x000fe20008410000 */
[----:B---3--:R-:W-:Y:S02]  /*4670*/  IMAD.U32 R19, R12, 0x10000, RZ ;  /* 0x000100000c137824 */ /* 0x008fe400078e00ff */
[----:B-1----:R-:W-:-:S03]  /*4680*/  IMAD.U32 R18, R18, 0x10000, RZ ;  /* 0x0001000012127824 */ /* 0x002fc600078e00ff */
[----:B------:R-:W0:Y:S01]  /*4690*/  F2F.BF16.F32 R17, R17 ;  /* 0x0000001100117304 */ /* 0x000e220000202000 */
[----:B------:R-:W-:Y:S01]  /*46a0*/  FMUL.FTZ R18, R18, R19 ;  /* 0x0000001312127220 */ /* 0x000fe20000410000 */
[----:B------:R-:W-:-:S06]  /*46b0*/  SHF.L.U32 R19, R13, 0x10, RZ ;  /* 0x000000100d137819 */ /* 0x000fcc00000006ff */
[----:B------:R-:W1:Y:S01]  /*46c0*/  F2F.BF16.F32 R15, R15 ;  /* 0x0000000f000f7304 */ /* 0x000e620000202000 */
[----:B--2---:R-:W-:Y:S01]  /*46d0*/  IMAD.U32 R20, R20, 0x10000, RZ ;  /* 0x0001000014147824 */ /* 0x004fe200078e00ff */
[----:B------:R-:W-:-:S03]  /*46e0*/  PRMT R13, R12, 0x7632, R13 ;  /* 0x000076320c0d7816 */ /* 0x000fc6000000000d */
[----:B------:R-:W-:Y:S02]  /*46f0*/  FMUL.FTZ R19, R20, R19 ;  /* 0x0000001314137220 */ /* 0x000fe40000410000 */
[C---:B------:R-:W-:Y:S01]  /*4700*/  IMAD.U32 R20, R13.reuse, 0x10000, RZ ;  /* 0x000100000d147824 */ /* 0x040fe200078e00ff */
[----:B------:R-:W2:Y:S01]  /*4710*/  F2F.BF16.F32 R12, R18 ;  /* 0x00000012000c7304 */ /* 0x000ea20000202000 */
[----:B------:R-:W-:Y:S01]  /*4720*/  PRMT R13, R13, 0x7632, R13 ;  /* 0x000076320d0d7816 */ /* 0x000fe2000000000d */
[----:B0-----:R-:W-:-:S06]  /*4730*/  IMAD.U32 R17, R17, 0x10000, RZ ;  /* 0x0001000011117824 */ /* 0x001fcc00078e00ff */
[----:B----4-:R0:W3:Y:S01]  /*4740*/  MUFU.RCP R14, R16 ;  /* 0x00000010000e7308 */ /* 0x0100e20000001000 */
[----:B-1----:R-:W-:Y:S02]  /*4750*/  IMAD.U32 R15, R15, 0x10000, RZ ;  /* 0x000100000f0f7824 */ /* 0x002fe400078e00ff */
[----:B------:R-:W-:-:S05]  /*4760*/  FMUL.FTZ R17, R17, R20 ;  /* 0x0000001411117220 */ /* 0x000fca0000410000 */
[----:B------:R-:W1:Y:S01]  /*4770*/  F2F.BF16.F32 R19, R19 ;  /* 0x0000001300137304 */ /* 0x000e620000202000 */
[----:B0-----:R-:W-:-:S04]  /*4780*/  IMAD.U32 R16, R13, 0x10000, RZ ;  /* 0x000100000d107824 */ /* 0x001fc800078e00ff */
[----:B------:R-:W-:Y:S01]  /*4790*/  FMUL.FTZ R16, R15, R16 ;  /* 0x000000100f107220 */ /* 0x000fe20000410000 */
[----:B--2---:R-:W-:Y:S02]  /*47a0*/  IMAD.U32 R13, R12, 0x10000, RZ ;  /* 0x000100000c0d7824 */ /* 0x004fe400078e00ff */
[----:B------:R-:W0:Y:S02]  /*47b0*/  F2F.BF16.F32 R17, R17 ;  /* 0x0000001100117304 */ /* 0x000e240000202000 */
[----:B---3--:R-:W-:-:S06]  /*47c0*/  FMUL.FTZ R13, R13, R14 ;  /* 0x0000000e0d0d7220 */ /* 0x008fcc0000410000 */
[----:B------:R-:W2:Y:S01]  /*47d0*/  F2F.BF16.F32 R16, R16 ;  /* 0x0000001000107304 */ /* 0x000ea20000202000 */
[----:B-1----:R-:W-:Y:S01]  /*47e0*/  IMAD.U32 R21, R19, 0x10000, RZ ;  /* 0x0001000013157824 */ /* 0x002fe200078e00ff */
[----:B------:R-:W-:-:S03]  /*47f0*/  FMNMX.FTZ R13, R13, 448, PT ;  /* 0x43e000000d0d7809 */ /* 0x000fc60003810000 */
[----:B------:R-:W-:Y:S01]  /*4800*/  FMUL.FTZ R21, R21, R14 ;  /* 0x0000000e15157220 */ /* 0x000fe20000410000 */
[----:B0-----:R-:W-:-:S04]  /*4810*/  SHF.L.U32 R15, R17, 0x10, RZ ;  /* 0x00000010110f7819 */ /* 0x001fc800000006ff */
        /* <DEDUP_REMOVED lines=27> */
.L_x_667:
[----:B------:R-:W-:Y:S05]  /*49d0*/  BSYNC.RECONVERGENT B0 ;  /* 0x0000000000007941 */ /* 0x000fea0003800200 */
.L_x_666:
        /* <DEDUP_REMOVED lines=11> */
.L_x_669:
[----:B------:R-:W-:Y:S05]  /*4a90*/  BSYNC.RECONVERGENT B0 ;  /* 0x0000000000007941 */ /* 0x000fea0003800200 */
.L_x_668:
        /* <DEDUP_REMOVED lines=11> */
.L_x_671:
[----:B------:R-:W-:Y:S05]  /*4b50*/  BSYNC.RECONVERGENT B0 ;  /* 0x0000000000007941 */ /* 0x000fea0003800200 */
.L_x_670:
        /* <DEDUP_REMOVED lines=11> */
.L_x_673:
[----:B------:R-:W-:Y:S05]  /*4c10*/  BSYNC.RECONVERGENT B0 ;  /* 0x0000000000007941 */ /* 0x000fea0003800200 */
.L_x_672:
        /* <DEDUP_REMOVED lines=16> */
[----:B------:R-:W-:-:S04]  /*4d20*/  IADD3 R3, P0, PT, R3, R8, RZ ;  /* 0x0000000803037210 */ /* 0x000fc80007f1e0ff */
[----:B------:R-:W-:Y:S02]  /*4d30*/  IADD3.X R12, PT, PT, RZ, R2, RZ, P0, !PT ;  /* 0x00000002ff0c7210 */ /* 0x000fe400007fe4ff */
[----:B------:R-:W-:-:S04]  /*4d40*/  LEA R18, P0, R3, R10, 0x2 ;  /* 0x0000000a03127211 */ /* 0x000fc800078010ff */
[----:B------:R-:W-:-:S05]  /*4d50*/  LEA.HI.X R19, R3, R11, R12, 0x2, P0 ;  /* 0x0000000b03137211 */ /* 0x000fca00000f140c */
[----:B------:R0:W4:Y:S01]  /*4d60*/  LDG.E R3, desc[UR12][R18.64] ;  /* 0x0000000c12037981 */ /* 0x000122000c1e1900 */
[----:B------:R-:W-:Y:S01]  /*4d70*/  BSSY.RECONVERGENT B0, `(.L_x_674) ;  /* 0x0000043000007945 */ /* 0x000fe20003800200 */
[C---:B--2---:R-:W-:Y:S01]  /*4d80*/  IMAD.U32 R12, R16.reuse, 0x10000, RZ ;  /* 0x00010000100c7824 */ /* 0x044fe200078e00ff */
[----:B------:R-:W-:Y:S01]  /*4d90*/  PRMT R16, R16, 0x7632, R16 ;  /* 0x0000763210107816 */ /* 0x000fe20000000010 */
[C---:B------:R-:W-:Y:S02]  /*4da0*/  IMAD.U32 R21, R17.reuse, 0x10000, RZ ;  /* 0x0001000011157824 */ /* 0x040fe400078e00ff */
[----:B------:R-:W-:Y:S01]  /*4db0*/  FMUL.FTZ R20, R12, UR11 ;  /* 0x0000000b0c147c20 */ /* 0x000fe20008410000 */
[----:B------:R-:W-:Y:S01]  /*4dc0*/  PRMT R17, R17, 0x7632, R17 ;  /* 0x0000763211117816 */ /* 0x000fe20000000011 */
[----:B------:R-:W-:-:S04]  /*4dd0*/  IMAD.U32 R16, R16, 0x10000, RZ ;  /* 0x0001000010107824 */ /* 0x000fc800078e00ff */
[----:B------:R-:W1:Y:S01]  /*4de0*/  F2F.BF16.F32 R20, R20 ;  /* 0x0000001400147304 */ /* 0x000e620000202000 */
[----:B------:R-:W-:Y:S02]  /*4df0*/  IMAD.U32 R12, R17, 0x10000, RZ ;  /* 0x00010000110c7824 */ /* 0x000fe400078e00ff */
[----:B------:R-:W-:Y:S01]  /*4e00*/  FMUL.FTZ R21, R21, UR11 ;  /* 0x0000000b15157c20 */ /* 0x000fe20008410000 */
[----:B------:R-:W-:Y:S01]  /*4e10*/  FMUL.FTZ R16, R16, UR11 ;  /* 0x0000000b10107c20 */ /* 0x000fe20008410000 */
[----:B------:R-:W-:-:S04]  /*4e20*/  FMUL.FTZ R12, R12, UR11 ;  /* 0x0000000b0c0c7c20 */ /* 0x000fc80008410000 */
[----:B------:R-:W2:Y:S01]  /*4e30*/  F2F.BF16.F32 R21, R21 ;  /* 0x0000001500157304 */ /* 0x000ea20000202000 */
[C---:B---3--:R-:W-:Y:S02]  /*4e40*/  IMAD.U32 R17, R14.reuse, 0x10000, RZ ;  /* 0x000100000e117824 */ /* 0x048fe400078e00ff */
[----:B0-----:R-:W-:Y:S01]  /*4e50*/  IMAD.U32 R18, R15, 0x10000, RZ ;  /* 0x000100000f127824 */ /* 0x001fe200078e00ff */
[----:B------:R-:W-:-:S04]  /*4e60*/  PRMT R15, R14, 0x7632, R15 ;  /* 0x000076320e0f7816 */ /* 0x000fc8000000000f */
[----:B------:R-:W0:Y:S01]  /*4e70*/  F2F.BF16.F32 R16, R16 ;  /* 0x0000001000107304 */ /* 0x000e220000202000 */
[----:B-1----:R-:W-:-:S07]  /*4e80*/  IMAD.U32 R20, R20, 0x10000, RZ ;  /* 0x0001000014147824 */ /* 0x002fce00078e00ff */
[----:B------:R-:W1:Y:S01]  /*4e90*/  F2F.BF16.F32 R12, R12 ;  /* 0x0000000c000c7304 */ /* 0x000e620000202000 */
[----:B------:R-:W-:Y:S01]  /*4ea0*/  FMUL.FTZ R17, R20, R17 ;  /* 0x0000001114117220 */ /* 0x000fe20000410000 */
[C---:B------:R-:W-:Y:S01]  /*4eb0*/  IMAD.U32 R19, R15.reuse, 0x10000, RZ ;  /* 0x000100000f137824 */ /* 0x040fe200078e00ff */
[----:B------:R-:W-:-:S05]  /*4ec0*/  PRMT R15, R15, 0x7632, R15 ;  /* 0x000076320f0f7816 */ /* 0x000fca000000000f */
[----:B------:R-:W3:Y:S01]  /*4ed0*/  F2F.BF16.F32 R14, R17 ;  /* 0x00000011000e7304 */ /* 0x000ee20000202000 */
[----:B--2---:R-:W-:Y:S01]  /*4ee0*/  SHF.L.U32 R21, R21, 0x10, RZ ;  /* 0x0000001015157819 */ /* 0x004fe200000006ff */
[----:B0-----:R-:W-:Y:S02]  /*4ef0*/  IMAD.U32 R16, R16, 0x10000, RZ ;  /* 0x0001000010107824 */ /* 0x001fe400078e00ff */
[----:B------:R-:W-:-:S04]  /*4f00*/  IMAD.U32 R15, R15, 0x10000, RZ ;  /* 0x000100000f0f7824 */ /* 0x000fc800078e00ff */
[----:B----4-:R-:W0:Y:S01]  /*4f10*/  MUFU.RCP R3, R3 ;  /* 0x0000000300037308 */ /* 0x010e220000001000 */
[----:B-1----:R-:W-:Y:S02]  /*4f20*/  IMAD.U32 R12, R12, 0x10000, RZ ;  /* 0x000100000c0c7824 */ /* 0x002fe400078e00ff */
[----:B------:R-:W-:Y:S01]  /*4f30*/  FMUL.FTZ R16, R16, R19 ;  /* 0x0000001310107220 */ /* 0x000fe20000410000 */
[----:B------:R-:W-:Y:S01]  /*4f40*/  FMUL.FTZ R18, R21, R18 ;  /* 0x0000001215127220 */ /* 0x000fe20000410000 */
[----:B------:R-:W-:Y:S01]  /*4f50*/  FMUL.FTZ R15, R12, R15 ;  /* 0x0000000f0c0f7220 */ /* 0x000fe20000410000 */
[----:B---3--:R-:W-:-:S03]  /*4f60*/  IMAD.U32 R14, R14, 0x10000, RZ ;  /* 0x000100000e0e7824 */ /* 0x008fc600078e00ff */
[----:B------:R-:W1:Y:S08]  /*4f70*/  F2F.BF16.F32 R16, R16 ;  /* 0x0000001000107304 */ /* 0x000e700000202000 */
[----:B------:R-:W2:Y:S01]  /*4f80*/  F2F.BF16.F32 R15, R15 ;  /* 0x0000000f000f7304 */ /* 0x000ea20000202000 */
[----:B0-----:R-:W-:-:S07]  /*4f90*/  FMUL.FTZ R14, R14, R3 ;  /* 0x000000030e0e7220 */ /* 0x001fce0000410000 */
[----:B------:R-:W0:Y:S01]  /*4fa0*/  F2F.BF16.F32 R18, R18 ;  /* 0x0000001200127304 */ /* 0x000e220000202000 */
[----:B------:R-:W-:Y:S01]  /*4fb0*/  FMNMX.FTZ R14, R14, 448, PT ;  /* 0x43e000000e0e7809 */ /* 0x000fe20003810000 */
[----:B-1----:R-:W-:-:S03]  /*4fc0*/  IMAD.U32 R12, R16, 0x10000, RZ ;  /* 0x00010000100c7824 */ /* 0x002fc600078e00ff */
[----:B------:R-:W-:Y:S02]  /*4fd0*/  FMNMX.FTZ R21, R14, -448, !PT ;  /* 0xc3e000000e157809 */ /* 0x000fe40007810000 */
[----:B--2---:R-:W-:Y:S01]  /*4fe0*/  SHF.L.U32 R22, R15, 0x10, RZ ;  /* 0x000000100f167819 */ /* 0x004fe200000006ff */
[-C--:B------:R-:W-:Y:S01]  /*4ff0*/  FMUL.FTZ R12, R12, R3.reuse ;  /* 0x000000030c0c7220 */ /* 0x080fe20000410000 */
[----:B------:R-:W-:Y:S01]  /*5000*/  LOP3.LUT R16, R21, 0x7fffffff, RZ, 0xc0, !PT ;  /* 0x7fffffff15107812 */ /* 0x000fe200078ec0ff */
[----:B0-----:R-:W-:Y:S02]  /*5010*/  IMAD.U32 R20, R18, 0x10000, RZ ;  /* 0x0001000012147824 */ /* 0x001fe400078e00ff */
[-C--:B------:R-:W-:Y:S01]  /*5020*/  FMUL.FTZ R22, R22, R3.reuse ;  /* 0x0000000316167220 */ /* 0x080fe20000410000 */
[----:B------:R-:W-:Y:S01]  /*5030*/  ISETP.GT.U32.AND P2, PT, R16, 0x43efffff, PT ;  /* 0x43efffff1000780c */ /* 0x000fe20003f44070 */
[----:B------:R-:W-:Y:S01]  /*5040*/  FMUL.FTZ R20, R20, R3 ;  /* 0x0000000314147220 */ /* 0x000fe20000410000 */
[----:B------:R-:W-:-:S02]  /*5050*/  FMNMX.FTZ R12, R12, 448, PT ;  /* 0x43e000000c0c7809 */ /* 0x000fc40003810000 */
[----:B------:R-:W-:Y:S02]  /*5060*/  FMNMX.FTZ R22, R22, 448, PT ;  /* 0x43e0000016167809 */ /* 0x000fe40003810000 */
[----:B------:R-:W-:Y:S02]  /*5070*/  FMNMX.FTZ R3, R20, 448, PT ;  /* 0x43e0000014037809 */ /* 0x000fe40003810000 */
[----:B------:R-:W-:Y:S02]  /*5080*/  FMNMX.FTZ R15, R12, -448, !PT ;  /* 0xc3e000000c0f7809 */ /* 0x000fe40007810000 */
[----:B------:R-:W-:Y:S02]  /*5090*/  FMNMX.FTZ R3, R3, -448, !PT ;  /* 0xc3e0000003037809 */ /* 0x000fe40007810000 */
[----:B------:R-:W-:Y:S02]  /*50a0*/  FMNMX.FTZ R12, R22, -448, !PT ;  /* 0xc3e00000160c7809 */ /* 0x000fe40007810000 */
[----:B------:R-:W-:-:S02]  /*50b0*/  LOP3.LUT R19, R3, 0x7fffffff, RZ, 0xc0, !PT ;  /* 0x7fffffff03137812 */ /* 0x000fc400078ec0ff */
[----:B------:R-:W-:Y:S02]  /*50c0*/  LOP3.LUT R20, R15, 0x7fffffff, RZ, 0xc0, !PT ;  /* 0x7fffffff0f147812 */ /* 0x000fe400078ec0ff */
[----:B------:R-:W-:Y:S01]  /*50d0*/  LOP3.LUT R18, R12, 0x7fffffff, RZ, 0xc0, !PT ;  /* 0x7fffffff0c127812 */ /* 0x000fe200078ec0ff */
[----:B------:R-:W-:Y:S01]  /*50e0*/  IMAD.MOV.U32 R14, RZ, RZ, 0x7f ;  /* 0x0000007fff0e7424 */ /* 0x000fe200078e00ff */
        /* <DEDUP_REMOVED lines=11> */
.L_x_675:
[----:B------:R-:W-:Y:S05]  /*51a0*/  BSYNC.RECONVERGENT B0 ;  /* 0x0000000000007941 */ /* 0x000fea0003800200 */
.L_x_674:
        /* <DEDUP_REMOVED lines=11> */
.L_x_677:
[----:B------:R-:W-:Y:S05]  /*5260*/  BSYNC.RECONVERGENT B0 ;  /* 0x0000000000007941 */ /* 0x000fea0003800200 */
.L_x_676:
        /* <DEDUP_REMOVED lines=11> */
.L_x_679:
[----:B------:R-:W-:Y:S05]  /*5320*/  BSYNC.RECONVERGENT B0 ;  /* 0x0000000000007941 */ /* 0x000fea0003800200 */
.L_x_678:
        /* <DEDUP_REMOVED lines=10> */
.L_x_681:
[----:B------:R-:W-:Y:S05]  /*53d0*/  BSYNC.RECONVERGENT B0 ;  /* 0x0000000000007941 */ /* 0x000fea0003800200 */
.L_x_680:
[----:B------:R-:W-:-:S04]  /*53e0*/  SHF.R.U32.HI R12, RZ, 0x18, R12 ;  /* 0x00000018ff0c7819 */ /* 0x000fc8000001160c */
[----:B------:R-:W-:Y:S02]  /*53f0*/  LOP3.LUT R3, R3, 0x80, R12, 0xf8, !PT ;  /* 0x0000008003037812 */ /* 0x000fe400078ef80c */
[----:B------:R-:W-:Y:S01]  /*5400*/  PRMT R12, R14, 0x3340, R17 ;  /* 0x000033400e0c7816 */ /* 0x000fe20000000011 */
[----:B------:R-:W-:Y:S01]  /*5410*/  IMAD.WIDE.U32 R14, R13, 0x4, R4 ;  /* 0x000000040d0e7825 */ /* 0x000fe200078e0004 */
[----:B------:R-:W-:-:S04]  /*5420*/  PRMT R3, R20, 0x3340, R3 ;  /* 0x0000334014037816 */ /* 0x000fc80000000003 */
[----:B------:R-:W-:Y:S01]  /*5430*/  PRMT R17, R12, 0x5410, R3 ;  /* 0x000054100c117816 */ /* 0x000fe20000000003 */
[----:B------:R-:W-:-:S04]  /*5440*/  IMAD.IADD R3, R13, 0x1, R0 ;  /* 0x000000010d037824 */ /* 0x000fc800078e0200 */
[----:B------:R3:W-:Y:S01]  /*5450*/  STG.E desc[UR12][R14.64], R17 ;  /* 0x000000110e007986 */ /* 0x0007e2000c10190c */
[----:B------:R-:W-:-:S13]  /*5460*/  ISETP.GE.U32.AND P0, PT, R3, UR10, PT ;  /* 0x0000000a03007c0c */ /* 0x000fda000bf06070 */
[----:B---3--:R-:W-:Y:S05]  /*5470*/  @!P0 BRA `(.L_x_682) ;  /* 0xffffffe000308947 */ /* 0x008fea000383ffff */
[----:B------:R-:W-:Y:S05]  /*5480*/  EXIT ;  /* 0x000000000000794d */ /* 0x000fea0003800000 */
        .weak           $__internal_2_$__cuda_sm20_div_s64
        .type           $__internal_2_$__cuda_sm20_div_s64,@function
        .size           $__internal_2_$__cuda_sm20_div_s64,($__internal_3_$__cuda_sm20_div_u64 - $__internal_2_$__cuda_sm20_div_s64)
$__internal_2_$__cuda_sm20_div_s64:
[----:B------:R-:W-:Y:S02]  /*5490*/  IADD3 R5, P0, PT, RZ, -R6, RZ ;  /* 0x80000006ff057210 */ /* 0x000fe40007f1e0ff */
[----:B------:R-:W-:-:S03]  /*54a0*/  ISETP.GE.AND P1, PT, R16, RZ, PT ;  /* 0x000000ff1000720c */ /* 0x000fc60003f26270 */
[----:B------:R-:W-:Y:S01]  /*54b0*/  IMAD.X R7, RZ, RZ, ~R16, P0 ;  /* 0x000000ffff077224 */ /* 0x000fe200000e0e10 */
[----:B------:R-:W-:-:S04]  /*54c0*/  SEL R4, R5, R6, !P1 ;  /* 0x0000000605047207 */ /* 0x000fc80004800000 */
        /* <DEDUP_REMOVED lines=16> */
[----:B------:R-:W-:-:S03]  /*55d0*/  IADD3 R11, P3, PT, R17, R10, RZ ;  /* 0x0000000a110b7210 */ /* 0x000fc60007f7e0ff */
[----:B------:R-:W-:Y:S02]  /*55e0*/  IMAD.X R7, R7, 0x1, R9, P0 ;  /* 0x0000000107077824 */ /* 0x000fe400000e0609 */
        /* <DEDUP_REMOVED lines=12> */
[----:B------:R-:W-:Y:S02]  /*56b0*/  IMAD.X R7, R12, 0x1, R7, P0 ;  /* 0x000000010c077824 */ /* 0x000fe400000e0607 */
[----:B------:R-:W-:-:S03]  /*56c0*/  IMAD.HI.U32 R8, R10, R3, RZ ;  /* 0x000000030a087227 */ /* 0x000fc600078e00ff */
[----:B------:R-:W-:Y:S01]  /*56d0*/  IADD3.X R7, PT, PT, RZ, RZ, R7, P3, P2 ;  /* 0x000000ffff077210 */ /* 0x000fe20001fe4407 */
[----:B------:R-:W-:Y:S02]  /*56e0*/  IMAD.MOV.U32 R9, RZ, RZ, RZ ;  /* 0x000000ffff097224 */ /* 0x000fe400078e00ff */
[----:B------:R-:W-:-:S04]  /*56f0*/  IMAD.WIDE.U32 R8, RZ, R10, R8 ;  /* 0x0000000aff087225 */ /* 0x000fc800078e0008 */
[----:B------:R-:W-:-:S05]  /*5700*/  IMAD.HI.U32 R7, P0, R7, R3, R8 ;  /* 0x0000000307077227 */ /* 0x000fca0007800008 */
[----:B------:R-:W-:Y:S01]  /*5710*/  IADD3 R11, P2, PT, RZ, R7, RZ ;  /* 0x00000007ff0b7210 */ /* 0x000fe20007f5e0ff */
[----:B------:R-:W-:-:S04]  /*5720*/  IMAD.X R7, RZ, RZ, RZ, P0 ;  /* 0x000000ffff077224 */ /* 0x000fc800000e06ff */
[----:B------:R-:W-:-:S04]  /*5730*/  IMAD.WIDE.U32 R8, R11, R4, RZ ;  /* 0x000000040b087225 */ /* 0x000fc800078e00ff */
[----:B------:R-:W-:Y:S01]  /*5740*/  IMAD.X R7, RZ, RZ, R7, P2 ;  /* 0x000000ffff077224 */ /* 0x000fe200010e0607 */
[----:B------:R-:W-:Y:S01]  /*5750*/  IADD3 R15, P2, PT, -R8, R3, RZ ;  /* 0x00000003080f7210 */ /* 0x000fe20007f5e1ff */
[C---:B------:R-:W-:Y:S01]  /*5760*/  IMAD R9, R11.reuse, R5, R9 ;  /* 0x000000050b097224 */ /* 0x040fe200078e0209 */
[----:B------:R-:W-:Y:S02]  /*5770*/  IADD3 R8, P3, PT, R11, 0x1, RZ ;  /* 0x000000010b087810 */ /* 0x000fe40007f7e0ff */
[-C--:B------:R-:W-:Y:S01]  /*5780*/  ISETP.GE.U32.AND P0, PT, R15, R4.reuse, PT ;  /* 0x000000040f00720c */ /* 0x080fe20003f06070 */
[----:B------:R-:W-:Y:S02]  /*5790*/  IMAD R9, R7, R4, R9 ;  /* 0x0000000407097224 */ /* 0x000fe400078e0209 */
[----:B------:R-:W-:-:S03]  /*57a0*/  IMAD.X R10, RZ, RZ, R7, P3 ;  /* 0x000000ffff0a7224 */ /* 0x000fc600018e0607 */
        /* <DEDUP_REMOVED lines=16> */
[----:B------:R-:W-:Y:S01]  /*58b0*/  SEL R22, R5, R22, !P1 ;  /* 0x0000001605167207 */ /* 0x000fe20004800000 */
[----:B------:R-:W-:Y:S01]  /*58c0*/  IMAD.X R4, RZ, RZ, ~R23, P2 ;  /* 0x000000ffff047224 */ /* 0x000fe200010e0e17 */
[----:B------:R-:W-:Y:S01]  /*58d0*/  ISETP.NE.AND.EX P0, PT, R16, RZ, PT, P0 ;  /* 0x000000ff1000720c */ /* 0x000fe20003f05300 */
[----:B------:R-:W-:-:S03]  /*58e0*/  IMAD.MOV.U32 R5, RZ, RZ, 0x0 ;  /* 0x00000000ff057424 */ /* 0x000fc600078e00ff */
[----:B------:R-:W-:Y:S01]  /*58f0*/  SEL R23, R4, R23, !P1 ;  /* 0x0000001704177207 */ /* 0x000fe20004800000 */
[----:B------:R-:W-:Y:S01]  /*5900*/  IMAD.MOV.U32 R4, RZ, RZ, R2 ;  /* 0x000000ffff047224 */ /* 0x000fe200078e0002 */
[----:B------:R-:W-:Y:S02]  /*5910*/  SEL R22, R22, 0xffffffff, P0 ;  /* 0xffffffff16167807 */ /* 0x000fe40000000000 */
[----:B------:R-:W-:Y:S01]  /*5920*/  SEL R23, R23, 0xffffffff, P0 ;  /* 0xffffffff17177807 */ /* 0x000fe20000000000 */
[----:B------:R-:W-:Y:S06]  /*5930*/  RET.REL.NODEC R4 `(_ZN4vllm31rms_norm_per_block_quant_kernelIN3c108BFloat16ENS1_13Float8_e4m3fnELb0ELb0ELi64EEEvPT0_PfPKT_S9_PKffiiPS7_l) ;  /* 0xffffffa404b07950 */ /* 0x000fec0003c3ffff */
        .weak           $__internal_3_$__cuda_sm20_div_u64
        .type           $__internal_3_$__cuda_sm20_div_u64,@function
        .size           $__internal_3_$__cuda_sm20_div_u64,(.L_x_2854 - $__internal_3_$__cuda_sm20_div_u64)
$__internal_3_$__cuda_sm20_div_u64:
        /* <DEDUP_REMOVED lines=10> */
[----:B------:R-:W-:-:S04]  /*59e0*/  IMAD.HI.U32 R14, R12, R27, RZ ;  /* 0x0000001b0c0e7227 */ /* 0x000fc800078e00ff */
[----:B------:R-:W-:Y:S02]  /*59f0*/  IMAD.X R29, RZ, RZ, ~R15, P0 ;  /* 0x000000ffff1d7224 */ /* 0x000fe400000e0e0f */
[----:B------:R-:W-:Y:S02]  /*5a00*/  IMAD.MOV.U32 R15, RZ, RZ, R12 ;  /* 0x000000ffff0f7224 */ /* 0x000fe400078e000c */
[----:B------:R-:W-:-:S04]  /*5a10*/  IMAD.HI.U32 R25, R13, R29, RZ ;  /* 0x0000001d0d197227 */ /* 0x000fc800078e00ff */
[----:B------:R-:W-:-:S04]  /*5a20*/  IMAD.WIDE.U32 R14, P0, R12, R29, R14 ;  /* 0x0000001d0c0e7225 */ /* 0x000fc8000780000e */
[----:B------:R-:W-:Y:S02]  /*5a30*/  IMAD.X R25, R25, 0x1, R13, P0 ;  /* 0x0000000119197824 */ /* 0x000fe400000e060d */
[----:B------:R-:W-:-:S04]  /*5a40*/  IMAD.HI.U32 R14, P1, R13, R27, R14 ;  /* 0x0000001b0d0e7227 */ /* 0x000fc8000782000e */
        /* <DEDUP_REMOVED lines=29> */
[----:B------:R-:W-:-:S04]  /*5c20*/  IMAD R12, R15, R6, R13 ;  /* 0x000000060f0c7224 */ /* 0x000fc800078e020d */
[----:B------:R-:W-:Y:S01]  /*5c30*/  IMAD.X R21, R21, 0x1, ~R12, P1 ;  /* 0x0000000115157824 */ /* 0x000fe200008e0e0c */
[----:B------:R-:W-:Y:S02]  /*5c40*/  IADD3 R12, P2, PT, R25, 0x1, RZ ;  /* 0x00000001190c7810 */ /* 0x000fe40007f5e0ff */
[----:B------:R-:W-:Y:S02]  /*5c50*/  IADD3 R13, P1, PT, -R6, R27, RZ ;  /* 0x0000001b060d7210 */ /* 0x000fe40007f3e1ff */
[C---:B------:R-:W-:Y:S01]  /*5c60*/  ISETP.GE.U32.AND.EX P0, PT, R21.reuse, R16, PT, P0 ;  /* 0x000000101500720c */ /* 0x040fe20003f06100 */
[----:B------:R-:W-:Y:S02]  /*5c70*/  IMAD.X R14, RZ, RZ, R15, P2 ;  /* 0x000000ffff0e7224 */ /* 0x000fe400010e060f */
[----:B------:R-:W-:Y:S01]  /*5c80*/  IMAD.X R19, R21, 0x1, ~R16, P1 ;  /* 0x0000000115137824 */ /* 0x000fe200008e0e10 */
[----:B------:R-:W-:Y:S02]  /*5c90*/  SEL R25, R12, R25, P0 ;  /* 0x000000190c197207 */ /* 0x000fe40000000000 */
[----:B------:R-:W-:-:S02]  /*5ca0*/  SEL R13, R13, R27, P0 ;  /* 0x0000001b0d0d7207 */ /* 0x000fc40000000000 */
[----:B------:R-:W-:Y:S02]  /*5cb0*/  SEL R14, R14, R15, P0 ;  /* 0x0000000f0e0e7207 */ /* 0x000fe40000000000 */
[----:B------:R-:W-:Y:S02]  /*5cc0*/  IADD3 R12, P2, PT, R25, 0x1, RZ ;  /* 0x00000001190c7810 */ /* 0x000fe40007f5e0ff */
[----:B------:R-:W-:Y:S02]  /*5cd0*/  SEL R19, R19, R21, P0 ;  /* 0x0000001513137207 */ /* 0x000fe40000000000 */
[----:B------:R-:W-:Y:S01]  /*5ce0*/  ISETP.GE.U32.AND P0, PT, R13, R6, PT ;  /* 0x000000060d00720c */ /* 0x000fe20003f06070 */
[----:B------:R-:W-:Y:S01]  /*5cf0*/  IMAD.X R13, RZ, RZ, R14, P2 ;  /* 0x000000ffff0d7224 */ /* 0x000fe200010e060e */
[----:B------:R-:W-:Y:S02]  /*5d00*/  ISETP.NE.U32.AND P1, PT, R6, RZ, PT ;  /* 0x000000ff0600720c */ /* 0x000fe40003f25070 */
[----:B------:R-:W-:Y:S01]  /*5d10*/  ISETP.GE.U32.AND.EX P0, PT, R19, R16, PT, P0 ;  /* 0x000000101300720c */ /* 0x000fe20003f06100 */
[----:B------:R-:W-:Y:S01]  /*5d20*/  IMAD.MOV.U32 R19, RZ, RZ, 0x0 ;  /* 0x00000000ff137424 */ /* 0x000fe200078e00ff */
[----:B------:R-:W-:-:S02]  /*5d30*/  ISETP.NE.AND.EX P1, PT, R16, RZ, PT, P1 ;  /* 0x000000ff1000720c */ /* 0x000fc40003f25310 */
[----:B------:R-:W-:Y:S02]  /*5d40*/  SEL R12, R12, R25, P0 ;  /* 0x000000190c0c7207 */ /* 0x000fe40000000000 */
[----:B------:R-:W-:Y:S02]  /*5d50*/  SEL R13, R13, R14, P0 ;  /* 0x0000000e0d0d7207 */ /* 0x000fe40000000000 */
[----:B------:R-:W-:Y:S02]  /*5d60*/  SEL R12, R12, 0xffffffff, P1 ;  /* 0xffffffff0c0c7807 */ /* 0x000fe40000800000 */
[----:B------:R-:W-:Y:S01]  /*5d70*/  SEL R13, R13, 0xffffffff, P1 ;  /* 0xffffffff0d0d7807 */ /* 0x000fe20000800000 */
[----:B------:R-:W-:Y:S06]  /*5d80*/  RET.REL.NODEC R18 `(_ZN4vllm31rms_norm_per_block_quant_kernelIN3c108BFloat16ENS1_13Float8_e4m3fnELb0ELb0ELi64EEEvPT0_PfPKT_S9_PKffiiPS7_l) ;  /* 0xffffffa0129c7950 */ /* 0x000fec0003c3ffff */
.L_x_683:
        /* <DEDUP_REMOVED lines=15> */
.L_x_2854:


//--------------------- .text._ZN4vllm31rms_norm_per_block_quant_kernelIN3c108BFloat16EaLb0ELb1ELi64EEEvPT0_PfPKT_S8_PKffiiPS6_l --------------------------
	.section	.text._ZN4vllm31rms_norm_per_block_quant_kernelIN3c108BFloat16EaLb0ELb1ELi64EEEvPT0_PfPKT_S8_PKffiiPS6_l,"ax",@progbits
	.align	128
        .global         _ZN4vllm31rms_norm_per_block_quant_kernelIN3c108BFloat16EaLb0ELb1ELi64EEEvPT0_PfPKT_S8_PKffiiPS6_l
        .type           _ZN4vllm31rms_norm_per_block_quant_kernelIN3c108BFloat16EaLb0ELb1ELi64EEEvPT0_PfPKT_S8_PKffiiPS6_l,@function
        .size           _ZN4vllm31rms_norm_per_block_quant_kernelIN3c108BFloat16EaLb0ELb1ELi64EEEvPT0_PfPKT_S8_PKffiiPS6_l,(.L_x_2857 - _ZN4vllm31rms_norm_per_block_quant_kernelIN3c108BFloat16EaLb0ELb1ELi64EEEvPT0_PfPKT_S8_PKffiiPS6_l)
        .other          _ZN4vllm31rms_norm_per_block_quant_kernelIN3c108BFloat16EaLb0ELb1ELi64EEEvPT0_PfPKT_S8_PKffiiPS6_l,@"STO_CUDA_ENTRY STV_DEFAULT"
_ZN4vllm31rms_norm_per_block_quant_kernelIN3c108BFloat16EaLb0ELb1ELi64EEEvPT0_PfPKT_S8_PKffiiPS6_l:
.text._ZN4vllm31rms_norm_per_block_quant_kernelIN3c108BFloat16EaLb0ELb1ELi64EEEvPT0_PfPKT_S8_PKffiiPS6_l:
        /* <DEDUP_REMOVED lines=21> */
.L_x_686:
[----:B------:R-:W-:-:S04]  /*0150*/  IMAD.MOV.U32 R6, RZ, RZ, 0x8 ;  /* 0x00000008ff067424 */ /* 0x000fc800078e00ff */
[----:B------:R-:W-:-:S06]  /*0160*/  IMAD.WIDE.U32 R6, R3, R6, UR6 ;  /* 0x0000000603067e25 */ /* 0x000fcc000f8e0006 */
[----:B------:R-:W2:Y:S02]  /*0170*/  LDG.E.64.CONSTANT R6, desc[UR12][R6.64] ;  /* 0x0000000c06067981 */ /* 0x000ea4000c1e9b00 */
[C---:B--2---:R-:W-:Y:S01]  /*0180*/  IMAD.U32 R9, R6.reuse, 0x10000, RZ ;  /* 0x0001000006097824 */ /* 0x044fe200078e00ff */
[----:B------:R-:W-:-:S03]  /*0190*/  PRMT R5, R6, 0x7632, R5 ;  /* 0x0000763206057816 */ /* 0x000fc60000000005 */
[----:B------:R-:W-:Y:S01]  /*01a0*/  FFMA.FTZ R8, R9, R9, R4 ;  /* 0x0000000909087223 */ /* 0x000fe20000010004 */
[--C-:B0-----:R-:W-:Y:S01]  /*01b0*/  IMAD.IADD R9, R2, 0x1, R3.reuse ;  /* 0x0000000102097824 */ /* 0x101fe200078e0203 */
[----:B------:R-:W-:Y:S01]  /*01c0*/  SHF.L.U32 R5, R5, 0x10, RZ ;  /* 0x0000001005057819 */ /* 0x000fe200000006ff */
[C---:B------:R-:W-:Y:S01]  /*01d0*/  IMAD.U32 R4, R7.reuse, 0x10000, RZ ;  /* 0x0001000007047824 */ /* 0x040fe200078e00ff */
[----:B------:R-:W-:Y:S02]  /*01e0*/  PRMT R3, R7, 0x7632, R3 ;  /* 0x0000763207037816 */ /* 0x000fe40000000003 */
[----:B------:R-:W-:Y:S01]  /*01f0*/  ISETP.GE.U32.AND P0, PT, R9, UR8, PT ;  /* 0x0000000809007c0c */ /* 0x000fe2000bf06070 */
[----:B------:R-:W-:Y:S01]  /*0200*/  FFMA.FTZ R5, R5, R5, R8 ;  /* 0x0000000505057223 */ /* 0x000fe20000010008 */
[----:B------:R-:W-:-:S03]  /*0210*/  SHF.L.U32 R3, R3, 0x10, RZ ;  /* 0x0000001003037819 */ /* 0x000fc600000006ff */
[----:B------:R-:W-:-:S04]  /*0220*/  FFMA.FTZ R4, R4, R4, R5 ;  /* 0x0000000404047223 */ /* 0x000fc80000010005 */
[----:B------:R-:W-:-:S04]  /*0230*/  FFMA.FTZ R4, R3, R3, R4 ;  /* 0x0000000303047223 */ /* 0x000fc80000010004 */
[----:B------:R-:W-:Y:S05]  /*0240*/  @P0 BRA `(.L_x_685) ;  /* 0x0000000000c00947 */ /* 0x000fea0003800000 */
        /* <DEDUP_REMOVED lines=8> */
[----:B------:R-:W-:Y:S01]  /*02d0*/  FFMA.FTZ R5, R5, R5, R4 ;  /* 0x0000000505057223 */ /* 0x000fe20000010004 */
        /* <DEDUP_REMOVED lines=26> */
[C---:B--2---:R-:W-:Y:S01]  /*0480*/  PRMT R3, R6.reuse, 0x7632, R3 ;  /* 0x0000763206037816 */ /* 0x044fe20000000003 */
[----:B------:R-:W-:-:S03]  /*0490*/  IMAD.U32 R5, R6, 0x10000, RZ ;  /* 0x0001000006057824 */ /* 0x000fc600078e00ff */
[----:B------:R-:W-:Y:S01]  /*04a0*/  SHF.L.U32 R8, R3, 0x10, RZ ;  /* 0x0000001003087819 */ /* 0x000fe200000006ff */
[----:B------:R-:W-:Y:S02]  /*04b0*/  IMAD.IADD R3, R11, 0x1, R2 ;  /* 0x000000010b037824 */ /* 0x000fe400078e0202 */
[--C-:B------:R-:W-:Y:S01]  /*04c0*/  FFMA.FTZ R9, R5, R5, R4.reuse ;  /* 0x0000000505097223 */ /* 0x100fe20000010004 */
[C---:B------:R-:W-:Y:S01]  /*04d0*/  PRMT R4, R7.reuse, 0x7632, R4 ;  /* 0x0000763207047816 */ /* 0x040fe20000000004 */
[----:B------:R-:W-:Y:S01]  /*04e0*/  IMAD.U32 R5, R7, 0x10000, RZ ;  /* 0x0001000007057824 */ /* 0x000fe200078e00ff */
[----:B------:R-:W-:Y:S01]  /*04f0*/  ISETP.GE.U32.AND P0, PT, R3, UR8, PT ;  /* 0x0000000803007c0c */ /* 0x000fe2000bf06070 */
[----:B------:R-:W-:Y:S01]  /*0500*/  FFMA.FTZ R8, R8, R8, R9 ;  /* 0x0000000808087223 */ /* 0x000fe20000010009 */
[----:B------:R-:W-:-:S03]  /*0510*/  SHF.L.U32 R4, R4, 0x10, RZ ;  /* 0x0000001004047819 */ /* 0x000fc600000006ff */
[----:B------:R-:W-:-:S04]  /*0520*/  FFMA.FTZ R5, R5, R5, R8 ;  /* 0x0000000505057223 */ /* 0x000fc80000010008 */
[----:B------:R-:W-:-:S04]  /*0530*/  FFMA.FTZ R4, R4, R4, R5 ;  /* 0x0000000404047223 */ /* 0x000fc80000010005 */
[----:B------:R-:W-:Y:S05]  /*0540*/  @!P0 BRA `(.L_x_686) ;  /* 0xfffffffc00008947 */ /* 0x000fea000383ffff */
.L_x_685:
[----:B------:R-:W-:Y:S05]  /*0550*/  BSYNC.RECONVERGENT B0 ;  /* 0x0000000000007941 */ /* 0x000fea0003800200 */
.L_x_684:
        /* <DEDUP_REMOVED lines=31> */
[----:B------:R-:W0:Y:S04]  /*0750*/  LDS.128 R12, [R2+0x1020] ;  /* 0x00102000020c7984 */ /* 0x000e280000000c00 */
[----:B------:R-:W2:Y:S04]  /*0760*/  LDS.128 R16, [R2+0x1030] ;  /* 0x0010300002107984 */ /* 0x000ea80000000c00 */
[----:B------:R-:W3:Y:S01]  /*0770*/  LDS.128 R8, [R2+0x1040] ;  /* 0x0010400002087984 */ /* 0x000ee20000000c00 */
[----:B0-----:R-:W-:-:S03]  /*0780*/  FADD.FTZ R13, R4, R13 ;  /* 0x0000000d040d7221 */ /* 0x001fc60000010000 */
[----:B-1----:R-:W0:Y:S01]  /*0790*/  LDS.128 R4, [R2+0x1050] ;  /* 0x0010500002047984 */ /* 0x002e220000000c00 */
        /* <DEDUP_REMOVED lines=35> */
.L_x_688:
        /* <DEDUP_REMOVED lines=11> */
[----:B------:R-:W-:Y:S01]  /*0a80*/  @!P1 MOV R4, 0x400 ;  /* 0x0000040000049802 */ /* 0x000fe20000000f00 */
[----:B------:R-:W1:Y:S03]  /*0a90*/  SHFL.DOWN P0, R6, R2, 0x2, R5 ;  /* 0x0840000002067989 */ /* 0x000e660000000005 */
[----:B------:R-:W-:Y:S01]  /*0aa0*/  @!P1 IADD3 R4, PT, PT, R4, 0x1000, RZ ;  /* 0x0000100004049810 */ /* 0x000fe20007ffe0ff */
[----:B-1----:R-:W-:Y:S01]  /*0ab0*/  @P0 FADD R6, R2, R6 ;  /* 0x0000000602060221 */ /* 0x002fe20000000000 */
[----:B------:R-:W-:Y:S02]  /*0ac0*/  @!P1 SHF.R.U32.HI R2, RZ, 0x3, R0 ;  /* 0x00000003ff029819 */ /* 0x000fe40000011600 */
[----:B0-----:R-:W-:Y:S02]  /*0ad0*/  @!P1 LEA R9, R9, R4, 0x18 ;  /* 0x0000000409099211 */ /* 0x001fe400078ec0ff */
[----:B------:R-:W0:Y:S01]  /*0ae0*/  SHFL.DOWN P0, R7, R6, 0x4, R5 ;  /* 0x0880000006077989 */ /* 0x000e220000000005 */
[----:B------:R-:W-:-:S05]  /*0af0*/  @!P1 LOP3.LUT R2, R2, 0x7c, RZ, 0xc0, !PT ;  /* 0x0000007c02029812 */ /* 0x000fca00078ec0ff */
        /* <DEDUP_REMOVED lines=19> */
[----:B0-----:R-:W0:Y:S04]  /*0c30*/  LDS.128 R8, [R2+0x1020] ;  /* 0x0010200002087984 */ /* 0x001e280000000c00 */
        /* <DEDUP_REMOVED lines=16> */
[----:B------:R-:W-:Y:S02]  /*0d40*/  @P4 FADD.FTZ R20, R20, R15 ;  /* 0x0000000f14144221 */ /* 0x000fe40000010000 */
[----:B------:R-:W1:Y:S02]  /*0d50*/  LDS.128 R12, [R2+0x1070] ;  /* 0x00107000020c7984 */ /* 0x000e640000000c00 */
        /* <DEDUP_REMOVED lines=46> */
.L_x_690:
[----:B------:R-:W0:Y:S02]  /*1040*/  LDCU.64 UR4, c[0x0][0x3a8] ;  /* 0x00007500ff0477ac */ /* 0x000e240008000a00 */
[----:B0-----:R-:W-:-:S04]  /*1050*/  I2FP.F32.S32 R4, UR5 ;  /* 0x0000000500047c45 */ /* 0x001fc80008201400 */
[----:B------:R-:W0:Y:S02]  /*1060*/  MUFU.RCP R5, R4 ;  /* 0x0000000400057308 */ /* 0x000e240000001000 */
[----:B0-----:R-:W-:-:S06]  /*1070*/  FFMA.FTZ R20, R5, R20, UR4 ;  /* 0x0000000405147e23 */ /* 0x001fcc0008010014 */
[----:B------:R-:W0:Y:S02]  /*1080*/  MUFU.RSQ R5, R20 ;  /* 0x0000001400057308 */ /* 0x000e240000001400 */
[----:B0-----:R2:W-:Y:S02]  /*1090*/  STS [R2+0x10a4], R5 ;  /* 0x0010a40502007388 */ /* 0x0015e40000000800 */
.L_x_689:
[----:B------:R-:W-:Y:S05]  /*10a0*/  BSYNC.RECONVERGENT B0 ;  /* 0x0000000000007941 */ /* 0x000fea0003800200 */
.L_x_687:
[----:B-12---:R-:W1:Y:S01]  /*10b0*/  LDC R5, c[0x0][0x3ac] ;  /* 0x0000eb00ff057b82 */ /* 0x006e620000000800 */
[----:B------:R-:W-:Y:S01]  /*10c0*/  IABS R10, R3 ;  /* 0x00000003000a7213 */ /* 0x000fe20000000000 */
[----:B------:R-:W-:-:S06]  /*10d0*/  UMOV UR4, 0x400 ;  /* 0x0000040000047882 */ /* 0x000fcc0000000000 */
[----:B------:R-:W2:Y:S01]  /*10e0*/  S2UR UR5, SR_CgaCtaId ;  /* 0x00000000000579c3 */ /* 0x000ea20000008800 */
[----:B-1----:R-:W-:-:S04]  /*10f0*/  SHF.R.S32.HI R2, RZ, 0x1f, R5 ;  /* 0x0000001fff027819 */ /* 0x002fc80000011405 */
[----:B------:R-:W-:-:S04]  /*1100*/  LEA.HI R2, R2, R5, RZ, 0x6 ;  /* 0x0000000502027211 */ /* 0x000fc800078f30ff */
[----:B------:R-:W-:Y:S01]  /*1110*/  SHF.R.S32.HI R2, RZ, 0x6, R2 ;  /* 0x00000006ff027819 */ /* 0x000fe20000011402 */
[----:B--2---:R-:W-:-:S03]  /*1120*/  ULEA UR4, UR5, UR4, 0x18 ;  /* 0x0000000405047291 */ /* 0x004fc6000f8ec0ff */
[----:B------:R-:W-:-:S13]  /*1130*/  R2UR UR10, R2 ;  /* 0x00000000020a72ca */ /* 0x000fda00000e0000 */
[----:B------:R-:W-:Y:S01]  /*1140*/  MOV R6, UR10 ;  /* 0x0000000a00067c02 */ /* 0x000fe20008000f00 */
[----:B------:R-:W-:-:S03]  /*1150*/  UISETP.NE.AND UP0, UPT, UR10, URZ, UPT ;  /* 0x000000ff0a00728c */ /* 0x000fc6000bf05270 */
[----:B------:R-:W-:-:S04]  /*1160*/  IABS R7, R6 ;  /* 0x0000000600077213 */ /* 0x000fc80000000000 */
[----:B------:R-:W1:Y:S08]  /*1170*/  I2F.RP R2, R7 ;  /* 0x0000000700027306 */ /* 0x000e700000209400 */
[----:B-1----:R-:W1:Y:S02]  /*1180*/  MUFU.RCP R2, R2 ;  /* 0x0000000200027308 */ /* 0x002e640000001000 */
[----:B-1----:R-:W-:-:S06]  /*1190*/  VIADD R4, R2, 0xffffffe ;  /* 0x0ffffffe02047836 */ /* 0x002fcc0000000000 */
[----:B------:R1:W2:Y:S02]  /*11a0*/  F2I.FTZ.U32.TRUNC.NTZ R5, R4 ;  /* 0x0000000400057305 */ /* 0x0002a4000021f000 */
[----:B-1----:R-:W-:Y:S02]  /*11b0*/  IMAD.MOV.U32 R4, RZ, RZ, RZ ;  /* 0x000000ffff047224 */ /* 0x002fe400078e00ff */
[----:B--2---:R-:W-:-:S04]  /*11c0*/  IMAD.MOV R8, RZ, RZ, -R5 ;  /* 0x000000ffff087224 */ /* 0x004fc800078e0a05 */
[----:B0-----:R-:W-:Y:S01]  /*11d0*/  IMAD R9, R8, R7, RZ ;  /* 0x0000000708097224 */ /* 0x001fe200078e02ff */
[----:B------:R-:W-:Y:S02]  /*11e0*/  IABS R8, R6 ;  /* 0x0000000600087213 */ /* 0x000fe40000000000 */
[----:B------:R-:W-:Y:S01]  /*11f0*/  MOV R6, R10 ;  /* 0x0000000a00067202 */ /* 0x000fe20000000f00 */
[----:B------:R-:W-:Y:S01]  /*1200*/  IMAD.HI.U32 R5, R5, R9, R4 ;  /* 0x0000000905057227 */ /* 0x000fe200078e0004 */
[----:B------:R-:W-:Y:S03]  /*1210*/  BAR.SYNC.DEFER_BLOCKING 0x0 ;  /* 0x0000000000007b1d */ /* 0x000fe60000010000 */
[----:B------:R-:W-:Y:S02]  /*1220*/  IMAD.MOV R2, RZ, RZ, -R8 ;  /* 0x000000ffff027224 */ /* 0x000fe400078e0a08 */
[----:B------:R-:W-:-:S04]  /*1230*/  IMAD.HI.U32 R5, R5, R6, RZ ;  /* 0x0000000605057227 */ /* 0x000fc800078e00ff */
[----:B------:R-:W-:-:S05]  /*1240*/  IMAD R2, R5, R2, R6 ;  /* 0x0000000205027224 */ /* 0x000fca00078e0206 */
[----:B------:R-:W-:Y:S01]  /*1250*/  ISETP.GT.U32.AND P1, PT, R7, R2, PT ;  /* 0x000000020700720c */ /* 0x000fe20003f24070 */
[----:B------:R-:W0:-:S12]  /*1260*/  LDS R4, [UR4+0x10a4] ;  /* 0x0010a404ff047984 */ /* 0x000e180008000800 */
[----:B------:R-:W-:Y:S01]  /*1270*/  @!P1 IADD3 R2, PT, PT, R2, -R7, RZ ;  /* 0x8000000702029210 */ /* 0x000fe20007ffe0ff */
[----:B------:R-:W-:-:S03]  /*1280*/  @!P1 VIADD R5, R5, 0x1 ;  /* 0x0000000105059836 */ /* 0x000fc60000000000 */
[----:B------:R-:W-:Y:S02]  /*1290*/  ISETP.GE.U32.AND P0, PT, R2, R7, PT ;  /* 0x000000070200720c */ /* 0x000fe40003f06070 */
[----:B------:R-:W-:-:S11]  /*12a0*/  LOP3.LUT R2, R3, UR10, RZ, 0x3c, !PT ;  /* 0x0000000a03027c12 */ /* 0x000fd6000f8e3cff */
[----:B------:R-:W-:Y:S01]  /*12b0*/  @P0 VIADD R5, R5, 0x1 ;  /* 0x0000000105050836 */ /* 0x000fe20000000000 */
[----:B------:R-:W-:-:S04]  /*12c0*/  ISETP.GE.AND P0, PT, R2, RZ, PT ;  /* 0x000000ff0200720c */ /* 0x000fc80003f06270 */
[----:B------:R-:W-:-:S13]  /*12d0*/  R2UR UR15, R5 ;  /* 0x00000000050f72ca */ /* 0x000fda00000e0000 */
[----:B------:R-:W-:Y:S02]  /*12e0*/  @!P0 IADD3 R2, PT, PT, RZ, -UR15, RZ ;  /* 0x8000000fff028c10 */ /* 0x000fe4000fffe0ff */
[----:B0-----:R-:W-:Y:S02]  /*12f0*/  R2UR UR14, R4 ;  /* 0x00000000040e72ca */ /* 0x001fe400000e0000 */
[----:B------:R-:W-:-:S09]  /*1300*/  @!P0 R2UR UR15, R2 ;  /* 0x00000000020f82ca */ /* 0x000fd200000e0000 */
[----:B------:R-:W-:-:S04]  /*1310*/  @!UP0 ULOP3.LUT UR15, URZ, UR10, URZ, 0x33, !UPT ;  /* 0x0000000aff0f8292 */ /* 0x000fc8000f8e33ff */
[----:B------:R-:W-:-:S04]  /*1320*/  USHF.R.S32.HI UR16, URZ, 0x1f, UR15 ;  /* 0x0000001fff107899 */ /* 0x000fc8000801140f */
[----:B------:R-:W-:-:S09]  /*1330*/  UISETP.NE.U32.AND UP0, UPT, UR16, URZ, UPT ;  /* 0x000000ff1000728c */ /* 0x000fd2000bf05070 */
[----:B------:R-:W-:Y:S05]  /*1340*/  BRA.U UP0, `(.L_x_691) ;  /* 0x00000001005c7547 */ /* 0x000fea000b800000 */
[----:B------:R-:W0:Y:S01]  /*1350*/  I2F.U32.RP R2, UR15 ;  /* 0x0000000f00027d06 */ /* 0x000e220008209000 */
[----:B------:R-:W-:Y:S01]  /*1360*/  IMAD R7, RZ, RZ, -UR15 ;  /* 0x8000000fff077e24 */ /* 0x000fe2000f8e02ff */
[----:B------:R-:W-:Y:S01]  /*1370*/  ISETP.NE.U32.AND P2, PT, RZ, UR15, PT ;  /* 0x0000000fff007c0c */ /* 0x000fe2000bf45070 */
[----:B------:R-:W-:-:S05]  /*1380*/  IMAD.MOV.U32 R13, RZ, RZ, RZ ;  /* 0x000000ffff0d7224 */ /* 0x000fca00078e00ff */
[----:B0-----:R-:W0:Y:S02]  /*1390*/  MUFU.RCP R2, R2 ;  /* 0x0000000200027308 */ /* 0x001e240000001000 */
[----:B0-----:R-:W-:Y:S01]  /*13a0*/  VIADD R4, R2, 0xffffffe ;  /* 0x0ffffffe02047836 */ /* 0x001fe20000000000 */
[----:B------:R-:W-:-:S05]  /*13b0*/  MOV R2, RZ ;  /* 0x000000ff00027202 */ /* 0x000fca0000000f00 */
[----:B------:R0:W1:Y:S02]  /*13c0*/  F2I.FTZ.U32.TRUNC.NTZ R5, R4 ;  /* 0x0000000400057305 */ /* 0x000064000021f000 */
[----:B0-----:R-:W-:Y:S02]  /*13d0*/  HFMA2 R4, -RZ, RZ, 0, 0 ;  /* 0x00000000ff047431 */ /* 0x001fe400000001ff */
[----:B-1----:R-:W-:-:S04]  /*13e0*/  IMAD R7, R7, R5, RZ ;  /* 0x0000000507077224 */ /* 0x002fc800078e02ff */
[----:B------:R-:W-:-:S06]  /*13f0*/  IMAD.HI.U32 R5, R5, R7, R4 ;  /* 0x0000000705057227 */ /* 0x000fcc00078e0004 */
[----:B------:R-:W-:-:S04]  /*1400*/  IMAD.HI.U32 R12, R5, R0, RZ ;  /* 0x00000000050c7227 */ /* 0x000fc800078e00ff */
[----:B------:R-:W-:-:S04]  /*1410*/  IMAD.MOV R5, RZ, RZ, -R12 ;  /* 0x000000ffff057224 */ /* 0x000fc800078e0a0c */
[----:B------:R-:W-:-:S05]  /*1420*/  IMAD R5, R5, UR15, R0 ;  /* 0x0000000f05057c24 */ /* 0x000fca000f8e0200 */
[----:B------:R-:W-:-:S13]  /*1430*/  ISETP.GE.U32.AND P0, PT, R5, UR15, PT ;  /* 0x0000000f05007c0c */ /* 0x000fda000bf06070 */
[----:B------:R-:W-:Y:S01]  /*1440*/  @P0 VIADD R5, R5, -UR15 ;  /* 0x8000000f05050c36 */ /* 0x000fe20008000000 */
[----:B------:R-:W-:-:S04]  /*1450*/  @P0 IADD3 R12, PT, PT, R12, 0x1, RZ ;  /* 0x000000010c0c0810 */ /* 0x000fc80007ffe0ff */
[----:B------:R-:W-:-:S13]  /*1460*/  ISETP.GE.U32.AND P1, PT, R5, UR15, PT ;  /* 0x0000000f05007c0c */ /* 0x000fda000bf26070 */
[----:B------:R-:W-:Y:S01]  /*1470*/  @P1 VIADD R12, R12, 0x1 ;  /* 0x000000010c0c1836 */ /* 0x000fe20000000000 */
[----:B------:R-:W-:-:S05]  /*1480*/  @!P2 LOP3.LUT R12, RZ, UR15, RZ, 0x33, !PT ;  /* 0x0000000fff0cac12 */ /* 0x000fca000f8e33ff */
[----:B------:R-:W-:-:S04]  /*1490*/  IMAD.MOV R5, RZ, RZ, -R12 ;  /* 0x000000ffff057224 */ /* 0x000fc800078e0a0c */
[----:B------:R-:W-:Y:S01]  /*14a0*/  IMAD R4, R5, UR15, R0 ;  /* 0x0000000f05047c24 */ /* 0x000fe2000f8e0200 */
[----:B------:R-:W-:Y:S06]  /*14b0*/  BRA `(.L_x_692) ;  /* 0x00000000002c7947 */ /* 0x000fec0003800000 */
.L_x_691:
[----:B------:R-:W-:Y:S01]  /*14c0*/  IMAD.U32 R2, RZ, RZ, UR15 ;  /* 0x0000000fff027e24 */ /* 0x000fe2000f8e00ff */
[----:B------:R-:W-:-:S07]  /*14d0*/  MOV R6, 0x14f0 ;  /* 0x000014f000067802 */ /* 0x000fce0000000f00 */
[----:B------:R-:W-:Y:S05]  /*14e0*/  CALL.REL.NOINC `($__internal_4_$__cuda_sm20_div_s64) ;  /* 0x00000034007c7944 */ /* 0x000fea0003c00000 */
[----:B------:R-:W-:Y:S01]  /*14f0*/  IADD3 R7, P0, PT, RZ, -R12, RZ ;  /* 0x8000000cff077210 */ /* 0x000fe20007f1e0ff */
[----:B------:R-:W-:Y:S02]  /*1500*/  IMAD.MOV.U32 R4, RZ, RZ, R0 ;  /* 0x000000ffff047224 */ /* 0x000fe400078e0000 */
[----:B------:R-:W-:Y:S01]  /*1510*/  IMAD.MOV.U32 R5, RZ, RZ, RZ ;  /* 0x000000ffff057224 */ /* 0x000fe200078e00ff */
[----:B------:R-:W-:Y:S01]  /*1520*/  IADD3.X R2, PT, PT, RZ, ~R13, RZ, P0, !PT ;  /* 0x8000000dff027210 */ /* 0x000fe200007fe4ff */
[----:B------:R-:W-:-:S04]  /*1530*/  IMAD.WIDE.U32 R4, R7, UR15, R4 ;  /* 0x0000000f07047c25 */ /* 0x000fc8000f8e0004 */
[----:B------:R-:W-:-:S04]  /*1540*/  IMAD R2, R2, UR15, RZ ;  /* 0x0000000f02027c24 */ /* 0x000fc8000f8e02ff */
[----:B------:R-:W-:-:S05]  /*1550*/  IMAD R7, R7, UR16, R2 ;  /* 0x0000001007077c24 */ /* 0x000fca000f8e0202 */
[----:B------:R-:W-:-:S07]  /*1560*/  IADD3 R2, PT, PT, R5, R7, RZ ;  /* 0x0000000705027210 */ /* 0x000fce0007ffe0ff */
.L_x_692:
[C---:B------:R-:W-:Y:S01]  /*1570*/  IMAD.SHL.U32 R7, R12.reuse, 0x10, RZ ;  /* 0x000000100c077824 */ /* 0x040fe200078e00ff */
[----:B------:R-:W-:Y:S01]  /*1580*/  SHF.L.U64.HI R35, R12, 0x4, R13 ;  /* 0x000000040c237819 */ /* 0x000fe2000001020d */
[----:B------:R-:W-:Y:S01]  /*1590*/  USHF.R.S32.HI UR4, URZ, 0x1f, UR8 ;  /* 0x0000001fff047899 */ /* 0x000fe20008011408 */
[----:B------:R-:W0:Y:S01]  /*15a0*/  LDC R8, c[0x0][0x3ac] ;  /* 0x0000eb00ff087b82 */ /* 0x000e220000000800 */
[----:B------:R-:W1:Y:S01]  /*15b0*/  LDCU.64 UR10, c[0x0][0x398] ;  /* 0x00007300ff0a77ac */ /* 0x000e620008000a00 */
[----:B------:R-:W-:Y:S01]  /*15c0*/  IADD3 R5, P1, PT, R7, 0x10, RZ ;  /* 0x0000001007057810 */ /* 0x000fe20007f3e0ff */
[----:B------:R-:W-:Y:S01]  /*15d0*/  BSSY.RECONVERGENT B0, `(.L_x_693) ;  /* 0x0000140000007945 */ /* 0x000fe20003800200 */
[----:B------:R-:W-:Y:S01]  /*15e0*/  IMAD.MOV.U32 R32, RZ, RZ, RZ ;  /* 0x000000ffff207224 */ /* 0x000fe200078e00ff */
[----:B------:R-:W2:Y:S01]  /*15f0*/  LDCU.64 UR18, c[0x0][0x398] ;  /* 0x00007300ff1277ac */ /* 0x000ea20008000a00 */
[----:B------:R-:W-:Y:S01]  /*1600*/  ISETP.LT.U32.AND P0, PT, R5, UR8, PT ;  /* 0x0000000805007c0c */ /* 0x000fe2000bf01070 */
[----:B------:R-:W-:Y:S01]  /*1610*/  IMAD.X R6, RZ, RZ, R35, P1 ;  /* 0x000000ffff067224 */ /* 0x000fe200008e0623 */
[----:B------:R-:W-:-:S04]  /*1620*/  IADD3 R14, P1, PT, R4, R7, RZ ;  /* 0x00000007040e7210 */ /* 0x000fc80007f3e0ff */
[----:B------:R-:W-:Y:S02]  /*1630*/  ISETP.LT.AND.EX P0, PT, R6, UR4, PT, P0 ;  /* 0x0000000406007c0c */ /* 0x000fe4000bf01300 */
[----:B------:R-:W-:Y:S02]  /*1640*/  IADD3.X R35, PT, PT, R2, R35, RZ, P1, !PT ;  /* 0x0000002302237210 */ /* 0x000fe40000ffe4ff */
[----:B------:R-:W-:Y:S02]  /*1650*/  SEL R5, R5, UR8, P0 ;  /* 0x0000000805057c07 */ /* 0x000fe40008000000 */
[----:B------:R-:W-:Y:S02]  /*1660*/  SEL R6, R6, UR4, P0 ;  /* 0x0000000406067c07 */ /* 0x000fe40008000000 */
[----:B------:R-:W-:-:S04]  /*1670*/  ISETP.GE.U32.AND P0, PT, R14, R5, PT ;  /* 0x000000050e00720c */ /* 0x000fc80003f06070 */
[----:B------:R-:W-:Y:S02]  /*1680*/  ISETP.GE.AND.EX P0, PT, R35, R6, PT, P0 ;  /* 0x000000062300720c */ /* 0x000fe40003f06300 */
[----:B0-----:R-:W-:-:S04]  /*1690*/  SHF.R.S32.HI R7, RZ, 0x1f, R8 ;  /* 0x0000001fff077819 */ /* 0x001fc80000011408 */
[----:B------:R-:W-:-:S04]  /*16a0*/  LEA.HI R8, R7, R8, RZ, 0x6 ;  /* 0x0000000807087211 */ /* 0x000fc800078f30ff */
[----:B------:R-:W-:-:S03]  /*16b0*/  SHF.R.S32.HI R8, RZ, 0x6, R8 ;  /* 0x00000006ff087819 */ /* 0x000fc60000011408 */
[----:B-12---:R-:W-:Y:S05]  /*16c0*/  @P0 BRA `(.L_x_694) ;  /* 0x0000001000c00947 */ /* 0x006fea0003800000 */
[----:B------:R-:W-:Y:S01]  /*16d0*/  IADD3 R16, P1, PT, R14, UR15, RZ ;  /* 0x0000000f0e107c10 */ /* 0x000fe2000ff3e0ff */
[----:B------:R-:W-:Y:S03]  /*16e0*/  BSSY.RECONVERGENT B1, `(.L_x_695) ;  /* 0x0000025000017945 */ /* 0x000fe60003800200 */
[----:B------:R-:W-:Y:S02]  /*16f0*/  IADD3.X R11, PT, PT, R35, UR16, RZ, P1, !PT ;  /* 0x00000010230b7c10 */ /* 0x000fe40008ffe4ff */
[CC--:B------:R-:W-:Y:S02]  /*1700*/  ISETP.GE.U32.AND P0, PT, R16.reuse, R5.reuse, PT ;  /* 0x000000051000720c */ /* 0x0c0fe40003f06070 */
[----:B------:R-:W-:Y:S02]  /*1710*/  ISETP.GT.U32.AND P1, PT, R16, R5, PT ;  /* 0x000000051000720c */ /* 0x000fe40003f24070 */
[----:B------:R-:W-:-:S02]  /*1720*/  ISETP.GE.AND.EX P0, PT, R11, R6, PT, P0 ;  /* 0x000000060b00720c */ /* 0x000fc40003f06300 */
[CC--:B------:R-:W-:Y:S02]  /*1730*/  ISETP.GT.AND.EX P1, PT, R11.reuse, R6.reuse, PT, P1 ;  /* 0x000000060b00720c */ /* 0x0c0fe40003f24310 */
[----:B------:R-:W-:Y:S02]  /*1740*/  SEL R7, RZ, 0x1, P0 ;  /* 0x00000001ff077807 */ /* 0x000fe40000000000 */
[----:B------:R-:W-:Y:S02]  /*1750*/  SEL R10, R16, R5, P1 ;  /* 0x00000005100a7207 */ /* 0x000fe40000800000 */
[----:B------:R-:W-:Y:S02]  /*1760*/  SEL R9, R11, R6, P1 ;  /* 0x000000060b097207 */ /* 0x000fe40000800000 */
[----:B------:R-:W-:-:S04]  /*1770*/  IADD3 R15, P0, P1, R10, -R16, -R7 ;  /* 0x800000100a0f7210 */ /* 0x000fc8000791e807 */
[----:B------:R-:W-:-:S04]  /*1780*/  IADD3.X R9, PT, PT, R9, -0x1, ~R11, P0, P1 ;  /* 0xffffffff09097810 */ /* 0x000fc800007e2c0b */
[----:B------:R-:W-:-:S04]  /*1790*/  LOP3.LUT R10, R9, UR16, RZ, 0xfc, !PT ;  /* 0x00000010090a7c12 */ /* 0x000fc8000f8efcff */
[----:B------:R-:W-:-:S13]  /*17a0*/  ISETP.NE.U32.AND P0, PT, R10, RZ, PT ;  /* 0x000000ff0a00720c */ /* 0x000fda0003f05070 */
[----:B------:R-:W-:Y:S05]  /*17b0*/  @P0 BRA `(.L_x_696) ;  /* 0x0000000000500947 */ /* 0x000fea0003800000 */
[----:B------:R-:W0:Y:S01]  /*17c0*/  I2F.U32.RP R9, UR15 ;  /* 0x0000000f00097d06 */ /* 0x000e220008209000 */
[----:B------:R-:W-:Y:S01]  /*17d0*/  IADD3 R17, PT, PT, RZ, -UR15, RZ ;  /* 0x8000000fff117c10 */ /* 0x000fe2000fffe0ff */
[----:B------:R-:W-:Y:S01]  /*17e0*/  IMAD.MOV.U32 R10, RZ, RZ, RZ ;  /* 0x000000ffff0a7224 */ /* 0x000fe200078e00ff */
[----:B------:R-:W-:-:S05]  /*17f0*/  ISETP.NE.U32.AND P2, PT, RZ, UR15, PT ;  /* 0x0000000fff007c0c */ /* 0x000fca000bf45070 */
[----:B0-----:R-:W0:Y:S02]  /*1800*/  MUFU.RCP R9, R9 ;  /* 0x0000000900097308 */ /* 0x001e240000001000 */
[----:B0-----:R-:W-:-:S06]  /*1810*/  VIADD R11, R9, 0xffffffe ;  /* 0x0ffffffe090b7836 */ /* 0x001fcc0000000000 */
[----:B------:R-:W0:Y:S02]  /*1820*/  F2I.FTZ.U32.TRUNC.NTZ R11, R11 ;  /* 0x0000000b000b7305 */ /* 0x000e24000021f000 */
[----:B0-----:R-:W-:-:S04]  /*1830*/  IMAD R17, R17, R11, RZ ;  /* 0x0000000b11117224 */ /* 0x001fc800078e02ff */
[----:B------:R-:W-:-:S04]  /*1840*/  IMAD.HI.U32 R10, R11, R17, R10 ;  /* 0x000000110b0a7227 */ /* 0x000fc800078e000a */
[----:B------:R-:W-:Y:S02]  /*1850*/  HFMA2 R11, -RZ, RZ, 0, 0 ;  /* 0x00000000ff0b7431 */ /* 0x000fe400000001ff */
[----:B------:R-:W-:-:S04]  /*1860*/  IMAD.HI.U32 R10, R10, R15, RZ ;  /* 0x0000000f0a0a7227 */ /* 0x000fc800078e00ff */
[----:B------:R-:W-:-:S04]  /*1870*/  IMAD.MOV R16, RZ, RZ, -R10 ;  /* 0x000000ffff107224 */ /* 0x000fc800078e0a0a */
[----:B------:R-:W-:-:S05]  /*1880*/  IMAD R15, R16, UR15, R15 ;  /* 0x0000000f100f7c24 */ /* 0x000fca000f8e020f */
[----:B------:R-:W-:-:S13]  /*1890*/  ISETP.GE.U32.AND P0, PT, R15, UR15, PT ;  /* 0x0000000f0f007c0c */ /* 0x000fda000bf06070 */
[----:B------:R-:W-:Y:S01]  /*18a0*/  @P0 IADD3 R15, PT, PT, R15, -UR15, RZ ;  /* 0x8000000f0f0f0c10 */ /* 0x000fe2000fffe0ff */
[----:B------:R-:W-:-:S03]  /*18b0*/  @P0 VIADD R10, R10, 0x1 ;  /* 0x000000010a0a0836 */ /* 0x000fc60000000000 */
[----:B------:R-:W-:-:S13]  /*18c0*/  ISETP.GE.U32.AND P1, PT, R15, UR15, PT ;  /* 0x0000000f0f007c0c */ /* 0x000fda000bf26070 */
[----:B------:R-:W-:Y:S01]  /*18d0*/  @P1 VIADD R10, R10, 0x1 ;  /* 0x000000010a0a1836 */ /* 0x000fe20000000000 */
[----:B------:R-:W-:Y:S01]  /*18e0*/  @!P2 LOP3.LUT R10, RZ, UR15, RZ, 0x33, !PT ;  /* 0x0000000fff0aac12 */ /* 0x000fe2000f8e33ff */
[----:B------:R-:W-:Y:S06]  /*18f0*/  BRA `(.L_x_697) ;  /* 0x00000000000c7947 */ /* 0x000fec0003800000 */
.L_x_696:
[----:B------:R-:W-:Y:S01]  /*1900*/  IMAD.U32 R17, RZ, RZ, UR15 ;  /* 0x0000000fff117e24 */ /* 0x000fe2000f8e00ff */
[----:B------:R-:W-:-:S07]  /*1910*/  MOV R16, 0x1930 ;  /* 0x0000193000107802 */ /* 0x000fce0000000f00 */
[----:B------:R-:W-:Y:S05]  /*1920*/  CALL.REL.NOINC `($__internal_5_$__cuda_sm20_div_u64) ;  /* 0x0000003400947944 */ /* 0x000fea0003c00000 */
.L_x_697:
[----:B------:R-:W-:Y:S05]  /*1930*/  BSYNC.RECONVERGENT B1 ;  /* 0x0000000000017941 */ /* 0x000fea0003800200 */
.L_x_695:
[----:B------:R-:W-:Y:S01]  /*1940*/  IADD3 R7, P0, PT, R10, R7, RZ ;  /* 0x000000070a077210 */ /* 0x000fe20007f1e0ff */
[----:B------:R-:W-:Y:S01]  /*1950*/  BSSY.RECONVERGENT B1, `(.L_x_698) ;  /* 0x0000045000017945 */ /* 0x000fe20003800200 */
[----:B------:R-:W-:Y:S02]  /*1960*/  MOV R32, RZ ;  /* 0x000000ff00207202 */ /* 0x000fe40000000f00 */
[C---:B------:R-:W-:Y:S01]  /*1970*/  LOP3.LUT R9, R7.reuse, 0x3, RZ, 0xc0, !PT ;  /* 0x0000000307097812 */ /* 0x040fe200078ec0ff */
[----:B------:R-:W-:Y:S01]  /*1980*/  IMAD.X R10, RZ, RZ, R11, P0 ;  /* 0x000000ffff0a7224 */ /* 0x000fe200000e060b */
[----:B------:R-:W-:Y:S02]  /*1990*/  ISETP.GE.U32.AND P0, PT, R7, 0x3, PT ;  /* 0x000000030700780c */ /* 0x000fe40003f06070 */
[----:B------:R-:W-:Y:S02]  /*19a0*/  ISETP.NE.U32.AND P1, PT, R9, 0x3, PT ;  /* 0x000000030900780c */ /* 0x000fe40003f25070 */
[----:B------:R-:W-:Y:S01]  /*19b0*/  ISETP.GE.U32.AND.EX P0, PT, R10, RZ, PT, P0 ;  /* 0x000000ff0a00720c */ /* 0x000fe20003f06100 */
[----:B------:R-:W-:Y:S01]  /*19c0*/  IMAD.MOV.U32 R10, RZ, RZ, R14 ;  /* 0x000000ffff0a7224 */ /* 0x000fe200078e000e */
[----:B------:R-:W-:-:S13]  /*19d0*/  ISETP.NE.AND.EX P1, PT, RZ, RZ, PT, P1 ;  /* 0x000000ffff00720c */ /* 0x000fda0003f25310 */
[----:B------:R-:W-:Y:S05]  /*19e0*/  @!P1 BRA `(.L_x_699) ;  /* 0x0000000000ec9947 */ /* 0x000fea0003800000 */
[----:B------:R-:W-:Y:S01]  /*19f0*/  IADD3 R9, PT, PT, R7, 0x1, RZ ;  /* 0x0000000107097810 */ /* 0x000fe20007ffe0ff */
[----:B------:R-:W-:Y:S02]  /*1a00*/  HFMA2 R32, -RZ, RZ, 0, 0 ;  /* 0x00000000ff207431 */ /* 0x000fe400000001ff */
[----:B------:R-:W-:Y:S02]  /*1a10*/  IMAD.MOV.U32 R10, RZ, RZ, R14 ;  /* 0x000000ffff0a7224 */ /* 0x000fe400078e000e */
[----:B------:R-:W-:Y:S01]  /*1a20*/  IMAD.MOV.U32 R18, RZ, RZ, RZ ;  /* 0x000000ffff127224 */ /* 0x000fe200078e00ff */
[----:B------:R-:W-:Y:S01]  /*1a30*/  LOP3.LUT R9, R9, 0x3, RZ, 0xc0, !PT ;  /* 0x0000000309097812 */ /* 0x000fe200078ec0ff */
[----:B------:R-:W-:-:S07]  /*1a40*/  IMAD.MOV.U32 R7, RZ, RZ, RZ ;  /* 0x000000ffff077224 */ /* 0x000fce00078e00ff */
.L_x_700:
        /* <DEDUP_REMOVED lines=9> */
[----:B------:R-:W-:-:S03]  /*1ae0*/  IADD3 R10, P2, PT, R10, UR15, RZ ;  /* 0x0000000f0a0a7c10 */ /* 0x000fc6000ff5e0ff */
[----:B------:R-:W-:Y:S01]  /*1af0*/  IMAD.X R7, RZ, RZ, R7, P1 ;  /* 0x000000ffff077224 */ /* 0x000fe200008e0607 */
[----:B------:R-:W-:Y:S02]  /*1b00*/  ISETP.NE.U32.AND P1, PT, R18, R9, PT ;  /* 0x000000091200720c */ /* 0x000fe40003f25070 */
[----:B------:R-:W-:Y:S02]  /*1b10*/  IADD3.X R35, PT, PT, R35, UR16, RZ, P2, !PT ;  /* 0x0000001023237c10 */ /* 0x000fe400097fe4ff */
[----:B------:R-:W-:Y:S01]  /*1b20*/  ISETP.NE.AND.EX P1, PT, R7, RZ, PT, P1 ;  /* 0x000000ff0700720c */ /* 0x000fe20003f25310 */
[C---:B--2---:R-:W-:Y:S01]  /*1b30*/  IMAD.U32 R11, R16.reuse, 0x10000, RZ ;  /* 0x00010000100b7824 */ /* 0x044fe200078e00ff */
[C---:B------:R-:W-:Y:S02]  /*1b40*/  SHF.L.U32 R19, R17.reuse, 0x10, RZ ;  /* 0x0000001011137819 */ /* 0x040fe400000006ff */
[----:B------:R-:W-:Y:S01]  /*1b50*/  PRMT R17, R17, 0x7632, R17 ;  /* 0x0000763211117816 */ /* 0x000fe20000000011 */
[----:B------:R-:W-:Y:S01]  /*1b60*/  FMUL.FTZ R20, R11, UR14 ;  /* 0x0000000e0b147c20 */ /* 0x000fe20008410000 */
[----:B------:R-:W-:Y:S01]  /*1b70*/  PRMT R11, R16, 0x7632, R11 ;  /* 0x00007632100b7816 */ /* 0x000fe2000000000b */
[----:B------:R-:W-:-:S02]  /*1b80*/  FMUL.FTZ R19, R19, UR14 ;  /* 0x0000000e13137c20 */ /* 0x000fc40008410000 */
[----:B------:R-:W-:Y:S02]  /*1b90*/  IMAD.U32 R17, R17, 0x10000, RZ ;  /* 0x0001000011117824 */ /* 0x000fe400078e00ff */
[----:B------:R-:W-:Y:S01]  /*1ba0*/  IMAD.U32 R11, R11, 0x10000, RZ ;  /* 0x000100000b0b7824 */ /* 0x000fe200078e00ff */
[----:B------:R-:W0:Y:S01]  /*1bb0*/  F2F.BF16.F32 R20, R20 ;  /* 0x0000001400147304 */ /* 0x000e220000202000 */
[----:B------:R-:W-:Y:S02]  /*1bc0*/  FMUL.FTZ R21, R17, UR14 ;  /* 0x0000000e11157c20 */ /* 0x000fe40008410000 */
[----:B------:R-:W-:Y:S01]  /*1bd0*/  FMUL.FTZ R16, R11, UR14 ;  /* 0x0000000e0b107c20 */ /* 0x000fe20008410000 */
[C---:B---3--:R-:W-:Y:S02]  /*1be0*/  SHF.L.U32 R11, R14.reuse, 0x10, RZ ;  /* 0x000000100e0b7819 */ /* 0x048fe400000006ff */
[----:B------:R-:W-:Y:S02]  /*1bf0*/  PRMT R14, R14, 0x7632, R14 ;  /* 0x000076320e0e7816 */ /* 0x000fe4000000000e */
[----:B------:R-:W1:Y:S03]  /*1c00*/  F2F.BF16.F32 R19, R19 ;  /* 0x0000001300137304 */ /* 0x000e660000202000 */
[----:B------:R-:W-:-:S02]  /*1c10*/  IMAD.U32 R17, R14, 0x10000, RZ ;  /* 0x000100000e117824 */ /* 0x000fc400078e00ff */
[----:B0-----:R-:W-:-:S03]  /*1c20*/  IMAD.U32 R20, R20, 0x10000, RZ ;  /* 0x0001000014147824 */ /* 0x001fc600078e00ff */
[----:B------:R-:W0:Y:S01]  /*1c30*/  F2F.BF16.F32 R16, R16 ;  /* 0x0000001000107304 */ /* 0x000e220000202000 */
[----:B------:R-:W-:Y:S01]  /*1c40*/  FMUL.FTZ R11, R20, R11 ;  /* 0x0000000b140b7220 */ /* 0x000fe20000410000 */
[C---:B------:R-:W-:Y:S01]  /*1c50*/  IMAD.U32 R20, R15.reuse, 0x10000, RZ ;  /* 0x000100000f147824 */ /* 0x040fe200078e00ff */
[----:B------:R-:W-:Y:S02]  /*1c60*/  PRMT R15, R15, 0x7632, R15 ;  /* 0x000076320f0f7816 */ /* 0x000fe4000000000f */
[----:B-1----:R-:W-:-:S03]  /*1c70*/  SHF.L.U32 R19, R19, 0x10, RZ ;  /* 0x0000001013137819 */ /* 0x002fc600000006ff */
[----:B------:R-:W1:Y:S01]  /*1c80*/  F2F.BF16.F32 R21, R21 ;  /* 0x0000001500157304 */ /* 0x000e620000202000 */
[----:B------:R-:W-:Y:S01]  /*1c90*/  SHF.L.U32 R14, R15, 0x10, RZ ;  /* 0x000000100f0e7819 */ /* 0x000fe200000006ff */
[----:B------:R-:W-:Y:S01]  /*1ca0*/  FMUL.FTZ R19, R19, R20 ;  /* 0x0000001413137220 */ /* 0x000fe20000410000 */
[----:B0-----:R-:W-:-:S05]  /*1cb0*/  IMAD.U32 R16, R16, 0x10000, RZ ;  /* 0x0001000010107824 */ /* 0x001fca00078e00ff */
[----:B------:R-:W0:Y:S01]  /*1cc0*/  F2F.BF16.F32 R11, R11 ;  /* 0x0000000b000b7304 */ /* 0x000e220000202000 */
[----:B------:R-:W-:Y:S01]  /*1cd0*/  FMUL.FTZ R16, R16, R17 ;  /* 0x0000001110107220 */ /* 0x000fe20000410000 */
[----:B-1----:R-:W-:-:S06]  /*1ce0*/  IMAD.U32 R21, R21, 0x10000, RZ ;  /* 0x0001000015157824 */ /* 0x002fcc00078e00ff */
[----:B------:R-:W-:Y:S01]  /*1cf0*/  F2F.BF16.F32 R19, R19 ;  /* 0x0000001300137304 */ /* 0x000fe20000202000 */
[----:B------:R-:W-:Y:S01]  /*1d00*/  FMUL.FTZ R21, R21, R14 ;  /* 0x0000000e15157220 */ /* 0x000fe20000410000 */
[----:B0-----:R-:W-:-:S06]  /*1d10*/  IMAD.U32 R11, R11, 0x10000, RZ ;  /* 0x000100000b0b7824 */ /* 0x001fcc00078e00ff */
[----:B------:R-:W0:Y:S08]  /*1d20*/  F2F.BF16.F32 R16, R16 ;  /* 0x0000001000107304 */ /* 0x000e300000202000 */
[----:B------:R-:W1:Y:S01]  /*1d30*/  F2F.BF16.F32 R21, R21 ;  /* 0x0000001500157304 */ /* 0x000e620000202000 */
[----:B0-----:R-:W-:-:S04]  /*1d40*/  SHF.L.U32 R14, R16, 0x10, RZ ;  /* 0x00000010100e7819 */ /* 0x001fc800000006ff */
[----:B------:R-:W-:Y:S01]  /*1d50*/  FMNMX3.FTZ R11, R32, |R11|, |R14|, !PT ;  /* 0x4000000b200b7276 */ /* 0x000fe2000781040e */
[----:B------:R-:W-:Y:S01]  /*1d60*/  IMAD.U32 R32, R19, 0x10000, RZ ;  /* 0x0001000013207824 */ /* 0x000fe200078e00ff */
[----:B-1----:R-:W-:-:S04]  /*1d70*/  SHF.L.U32 R14, R21, 0x10, RZ ;  /* 0x00000010150e7819 */ /* 0x002fc800000006ff */
[----:B------:R-:W-:Y:S01]  /*1d80*/  FMNMX3.FTZ R32, R11, |R32|, |R14|, !PT ;  /* 0x400000200b207276 */ /* 0x000fe2000781040e */
[----:B------:R-:W-:Y:S06]  /*1d90*/  @P1 BRA `(.L_x_700) ;  /* 0xfffffffc002c1947 */ /* 0x000fec000383ffff */
.L_x_699:
[----:B------:R-:W-:Y:S05]  /*1da0*/  BSYNC.RECONVERGENT B1 ;  /* 0x0000000000017941 */ /* 0x000fea0003800200 */
.L_x_698:
[----:B------:R-:W-:Y:S05]  /*1db0*/  @!P0 BRA `(.L_x_694) ;  /* 0x0000000c00048947 */ /* 0x000fea0003800000 */
[----:B------:R-:W-:Y:S01]  /*1dc0*/  IMAD.U32 R9, RZ, RZ, UR15 ;  /* 0x0000000fff097e24 */ /* 0x000fe2000f8e00ff */
[----:B------:R-:W-:Y:S01]  /*1dd0*/  MOV R7, UR15 ;  /* 0x0000000f00077c02 */ /* 0x000fe20008000f00 */
[----:B------:R-:W-:Y:S01]  /*1de0*/  IMAD.U32 R14, RZ, RZ, UR16 ;  /* 0x00000010ff0e7e24 */ /* 0x000fe2000f8e00ff */
[----:B------:R-:W-:Y:S01]  /*1df0*/  MOV R11, UR15 ;  /* 0x0000000f000b7c02 */ /* 0x000fe20008000f00 */
[----:B------:R-:W-:Y:S02]  /*1e00*/  IMAD.U32 R16, RZ, RZ, UR16 ;  /* 0x00000010ff107e24 */ /* 0x000fe4000f8e00ff */
[----:B------:R-:W-:Y:S01]  /*1e10*/  IMAD.U32 R33, RZ, RZ, UR15 ;  /* 0x0000000fff217e24 */ /* 0x000fe2000f8e00ff */
[----:B------:R-:W-:Y:S01]  /*1e20*/  SHF.L.U64.HI R9, R9, 0x3, R14 ;  /* 0x0000000309097819 */ /* 0x000fe2000001020e */
[----:B------:R-:W-:Y:S01]  /*1e30*/  IMAD.SHL.U32 R7, R7, 0x4, RZ ;  /* 0x0000000407077824 */ /* 0x000fe200078e00ff */
[----:B------:R-:W-:Y:S01]  /*1e40*/  SHF.L.U64.HI R11, R11, 0x2, R16 ;  /* 0x000000020b0b7819 */ /* 0x000fe20000010210 */
[----:B------:R-:W-:-:S07]  /*1e50*/  IMAD.SHL.U32 R33, R33, 0x8, RZ ;  /* 0x0000000821217824 */ /* 0x000fce00078e00ff */
.L_x_701:
[C---:B------:R-:W-:Y:S02]  /*1e60*/  SHF.L.U32 R18, R10.reuse, 0x3, RZ ;  /* 0x000000030a127819 */ /* 0x040fe400000006ff */
[----:B------:R-:W-:Y:S02]  /*1e70*/  SHF.L.U64.HI R14, R10, 0x3, R35 ;  /* 0x000000030a0e7819 */ /* 0x000fe40000010223 */
[----:B------:R-:W-:-:S04]  /*1e80*/  IADD3 R16, P0, PT, R18, UR6, RZ ;  /* 0x0000000612107c10 */ /* 0x000fc8000ff1e0ff */
[----:B------:R-:W-:-:S05]  /*1e90*/  IADD3.X R17, PT, PT, R14, UR7, RZ, P0, !PT ;  /* 0x000000070e117c10 */ /* 0x000fca00087fe4ff */
[----:B------:R-:W2:Y:S01]  /*1ea0*/  LDG.E.64.CONSTANT R20, desc[UR12][R16.64] ;  /* 0x0000000c10147981 */ /* 0x000ea2000c1e9b00 */
[----:B------:R-:W-:-:S04]  /*1eb0*/  IADD3 R18, P0, PT, R18, UR18, RZ ;  /* 0x0000001212127c10 */ /* 0x000fc8000ff1e0ff */
[----:B------:R-:W-:-:S05]  /*1ec0*/  IADD3.X R19, PT, PT, R14, UR19, RZ, P0, !PT ;  /* 0x000000130e137c10 */ /* 0x000fca00087fe4ff */
[----:B------:R-:W3:Y:S01]  /*1ed0*/  LDG.E.64.CONSTANT R26, desc[UR12][R18.64] ;  /* 0x0000000c121a7981 */ /* 0x000ee2000c1e9b00 */
[----:B------:R-:W-:-:S05]  /*1ee0*/  IADD3 R28, P0, PT, R33, R16, RZ ;  /* 0x00000010211c7210 */ /* 0x000fca0007f1e0ff */
[----:B------:R-:W-:Y:S01]  /*1ef0*/  IMAD.X R29, R9, 0x1, R17, P0 ;  /* 0x00000001091d7824 */ /* 0x000fe200000e0611 */
[----:B------:R-:W-:-:S04]  /*1f00*/  IADD3 R30, P0, PT, R28, R33, RZ ;  /* 0x000000211c1e7210 */ /* 0x000fc80007f1e0ff */
[----:B------:R0:W4:Y:S01]  /*1f10*/  LDG.E.64.CONSTANT R14, desc[UR12][R28.64] ;  /* 0x0000000c1c0e7981 */ /* 0x000122000c1e9b00 */
[----:B------:R-:W-:-:S05]  /*1f20*/  IMAD.X R31, R29, 0x1, R9, P0 ;  /* 0x000000011d1f7824 */ /* 0x000fca00000e0609 */
[----:B------:R1:W5:Y:S01]  /*1f30*/  LDG.E.64.CONSTANT R24, desc[UR12][R30.64] ;  /* 0x0000000c1e187981 */ /* 0x000362000c1e9b00 */
[----:B------:R-:W-:-:S04]  /*1f40*/  IADD3 R36, P0, PT, R33, R18, RZ ;  /* 0x0000001221247210 */ /* 0x000fc80007f1e0ff */
[----:B------:R-:W-:Y:S02]  /*1f50*/  IADD3.X R37, PT, PT, R9, R19, RZ, P0, !PT ;  /* 0x0000001309257210 */ /* 0x000fe400007fe4ff */
[----:B------:R-:W-:-:S03]  /*1f60*/  IADD3 R22, P0, PT, R30, R33, RZ ;  /* 0x000000211e167210 */ /* 0x000fc60007f1e0ff */
[----:B------:R2:W5:Y:S02]  /*1f70*/  LDG.E.64.CONSTANT R16, desc[UR12][R36.64] ;  /* 0x0000000c24107981 */ /* 0x000564000c1e9b00 */
[----:B------:R-:W-:-:S06]  /*1f80*/  IMAD.X R23, R31, 0x1, R9, P0 ;  /* 0x000000011f177824 */ /* 0x000fcc00000e0609 */
[----:B------:R-:W5:Y:S01]  /*1f90*/  LDG.E.64.CONSTANT R22, desc[UR12][R22.64] ;  /* 0x0000000c16167981 */ /* 0x000f62000c1e9b00 */
[----:B0-----:R-:W-:-:S05]  /*1fa0*/  IADD3 R28, P0, PT, R36, R33, RZ ;  /* 0x00000021241c7210 */ /* 0x001fca0007f1e0ff */
[----:B------:R-:W-:-:S05]  /*1fb0*/  IMAD.X R29, R37, 0x1, R9, P0 ;  /* 0x00000001251d7824 */ /* 0x000fca00000e0609 */
[----:B------:R3:W5:Y:S01]  /*1fc0*/  LDG.E.64.CONSTANT R18, desc[UR12][R28.64] ;  /* 0x0000000c1c127981 */ /* 0x000762000c1e9b00 */
[----:B-1----:R-:W-:-:S04]  /*1fd0*/  IADD3 R30, P0, PT, R28, R33, RZ ;  /* 0x000000211c1e7210 */ /* 0x002fc80007f1e0ff */
[----:B------:R-:W-:-:S06]  /*1fe0*/  IADD3.X R31, PT, PT, R29, R9, RZ, P0, !PT ;  /* 0x000000091d1f7210 */ /* 0x000fcc00007fe4ff */
[----:B------:R-:W5:Y:S01]  /*1ff0*/  LDG.E.64.CONSTANT R30, desc[UR12][R30.64] ;  /* 0x0000000c1e1e7981 */ /* 0x000f62000c1e9b00 */
[----:B------:R-:W-:-:S04]  /*2000*/  IADD3 R10, P0, PT, R10, R7, RZ ;  /* 0x000000070a0a7210 */ /* 0x000fc80007f1e0ff */
[----:B------:R-:W-:Y:S02]  /*2010*/  IADD3.X R35, PT, PT, R35, R11, RZ, P0, !PT ;  /* 0x0000000b23237210 */ /* 0x000fe400007fe4ff */
[----:B------:R-:W-:-:S04]  /*2020*/  ISETP.GE.U32.AND P0, PT, R10, R5, PT ;  /* 0x000000050a00720c */ /* 0x000fc80003f06070 */
[----:B------:R-:W-:Y:S01]  /*2030*/  ISETP.GE.AND.EX P0, PT, R35, R6, PT, P0 ;  /* 0x000000062300720c */ /* 0x000fe20003f06300 */
[C---:B--2---:R-:W-:Y:S01]  /*2040*/  IMAD.U32 R34, R20.reuse, 0x10000, RZ ;  /* 0x0001000014227824 */ /* 0x044fe200078e00ff */
[----:B------:R-:W-:-:S03]  /*2050*/  PRMT R20, R20, 0x7632, R20 ;  /* 0x0000763214147816 */ /* 0x000fc60000000014 */
[----:B------:R-:W-:Y:S02]  /*2060*/  FMUL.FTZ R34, R34, UR14 ;  /* 0x0000000e22227c20 */ /* 0x000fe40008410000 */
[----:B------:R-:W-:-:S04]  /*2070*/  IMAD.U32 R20, R20, 0x10000, RZ ;  /* 0x0001000014147824 */ /* 0x000fc800078e00ff */
[----:B------:R-:W-:Y:S01]  /*2080*/  FMUL.FTZ R36, R20, UR14 ;  /* 0x0000000e14247c20 */ /* 0x000fe20008410000 */
[----:B------:R-:W0:Y:S01]  /*2090*/  F2F.BF16.F32 R34, R34 ;  /* 0x0000002200227304 */ /* 0x000e220000202000 */
[C---:B---3--:R-:W-:Y:S01]  /*20a0*/  IMAD.U32 R29, R26.reuse, 0x10000, RZ ;  /* 0x000100001a1d7824 */ /* 0x048fe200078e00ff */
[----:B------:R-:W-:-:S05]  /*20b0*/  PRMT R26, R26, 0x7632, R26 ;  /* 0x000076321a1a7816 */ /* 0x000fca000000001a */
[----:B------:R-:W-:Y:S01]  /*20c0*/  IMAD.U32 R37, R26, 0x10000, RZ ;  /* 0x000100001a257824 */ /* 0x000fe200078e00ff */
[----:B------:R-:W1:Y:S01]  /*20d0*/  F2F.BF16.F32 R20, R36 ;  /* 0x0000002400147304 */ /* 0x000e620000202000 */
[----:B0-----:R-:W-:-:S05]  /*20e0*/  SHF.L.U32 R28, R34, 0x10, RZ ;  /* 0x00000010221c7819 */ /* 0x001fca00000006ff */
[----:B------:R-:W-:Y:S01]  /*20f0*/  FMUL.FTZ R29, R28, R29 ;  /* 0x0000001d1c1d7220 */ /* 0x000fe20000410000 */
[C---:B------:R-:W-:Y:S01]  /*2100*/  IMAD.U32 R28, R21.reuse, 0x10000, RZ ;  /* 0x00010000151c7824 */ /* 0x040fe200078e00ff */
[----:B------:R-:W-:Y:S02]  /*2110*/  PRMT R21, R21, 0x7632, R21 ;  /* 0x0000763215157816 */ /* 0x000fe40000000015 */
[----:B-1----:R-:W-:Y:S01]  /*2120*/  SHF.L.U32 R20, R20, 0x10, RZ ;  /* 0x0000001014147819 */ /* 0x002fe200000006ff */
[----:B------:R0:W1:Y:S01]  /*2130*/  F2F.BF16.F32 R26, R29 ;  /* 0x0000001d001a7304 */ /* 0x0000620000202000 */
[----:B------:R-:W-:Y:S01]  /*2140*/  FMUL.FTZ R28, R28, UR14 ;  /* 0x0000000e1c1c7c20 */ /* 0x000fe20008410000 */
[----:B------:R-:W-:Y:S02]  /*2150*/  IMAD.U32 R21, R21, 0x10000, RZ ;  /* 0x0001000015157824 */ /* 0x000fe400078e00ff */
[----:B------:R-:W-:Y:S02]  /*2160*/  FMUL.FTZ R20, R20, R37 ;  /* 0x0000002514147220 */ /* 0x000fe40000410000 */
[----:B------:R-:W-:-:S02]  /*2170*/  FMUL.FTZ R34, R21, UR14 ;  /* 0x0000000e15227c20 */ /* 0x000fc40008410000 */
[----:B------:R-:W-:Y:S01]  /*2180*/  F2F.BF16.F32 R28, R28 ;  /* 0x0000001c001c7304 */ /* 0x000fe20000202000 */
[C---:B0-----:R-:W-:Y:S02]  /*2190*/  SHF.L.U32 R29, R27.reuse, 0x10, RZ ;  /* 0x000000101b1d7819 */ /* 0x041fe400000006ff */
[----:B------:R-:W-:Y:S02]  /*21a0*/  PRMT R27, R27, 0x7632, R27 ;  /* 0x000076321b1b7816 */ /* 0x000fe4000000001b */
[----:B-1----:R-:W-:-:S03]  /*21b0*/  SHF.L.U32 R37, R26, 0x10, RZ ;  /* 0x000000101a257819 */ /* 0x002fc600000006ff */
[----:B------:R-:W0:Y:S01]  /*21c0*/  F2F.BF16.F32 R20, R20 ;  /* 0x0000001400147304 */ /* 0x000e220000202000 */
[----:B------:R-:W-:-:S07]  /*21d0*/  IMAD.U32 R27, R27, 0x10000, RZ ;  /* 0x000100001b1b7824 */ /* 0x000fce00078e00ff */
[----:B------:R-:W1:Y:S01]  /*21e0*/  F2F.BF16.F32 R21, R34 ;  /* 0x0000002200157304 */ /* 0x000e620000202000 */
[----:B0-----:R-:W-:-:S05]  /*21f0*/  IMAD.U32 R26, R20, 0x10000, RZ ;  /* 0x00010000141a7824 */ /* 0x001fca00078e00ff */
[----:B------:R-:W-:Y:S01]  /*2200*/  FMNMX3.FTZ R20, R32, |R37|, |R26|, !PT ;  /* 0x4000002520147276 */ /* 0x000fe2000781041a */
[----:B------:R-:W-:-:S04]  /*2210*/  IMAD.U32 R26, R28, 0x10000, RZ ;  /* 0x000100001c1a7824 */ /* 0x000fc800078e00ff */
[----:B------:R-:W-:Y:S01]  /*2220*/  FMUL.FTZ R29, R26, R29 ;  /* 0x0000001d1a1d7220 */ /* 0x000fe20000410000 */
[----:B-1----:R-:W-:-:S03]  /*2230*/  IMAD.U32 R26, R21, 0x10000, RZ ;  /* 0x00010000151a7824 */ /* 0x002fc600078e00ff */
[----:B------:R5:W0:Y:S01]  /*2240*/  F2F.BF16.F32 R21, R29 ;  /* 0x0000001d00157304 */ /* 0x000a220000202000 */
[----:B------:R-:W-:Y:S01]  /*2250*/  FMUL.FTZ R28, R26, R27 ;  /* 0x0000001b1a1c7220 */ /* 0x000fe20000410000 */
[C---:B----4-:R-:W-:Y:S01]  /*2260*/  IMAD.U32 R27, R15.reuse, 0x10000, RZ ;  /* 0x000100000f1b7824 */ /* 0x050fe200078e00ff */
[----:B------:R-:W-:Y:S02]  /*2270*/  PRMT R15, R15, 0x7632, R15 ;  /* 0x000076320f0f7816 */ /* 0x000fe4000000000f */
[C---:B------:R-:W-:Y:S01]  /*2280*/  SHF.L.U32 R26, R14.reuse, 0x10, RZ ;  /* 0x000000100e1a7819 */ /* 0x040fe200000006ff */
[----:B------:R-:W-:Y:S01]  /*2290*/  FMUL.FTZ R27, R27, UR14 ;  /* 0x0000000e1b1b7c20 */ /* 0x000fe20008410000 */
[----:B------:R-:W-:Y:S01]  /*22a0*/  PRMT R14, R14, 0x7632, R14 ;  /* 0x000076320e0e7816 */ /* 0x000fe2000000000e */
[----:B------:R-:W1:Y:S01]  /*22b0*/  F2F.BF16.F32 R28, R28 ;  /* 0x0000001c001c7304 */ /* 0x000e620000202000 */
[----:B------:R-:W-:Y:S02]  /*22c0*/  IMAD.U32 R15, R15, 0x10000, RZ ;  /* 0x000100000f0f7824 */ /* 0x000fe400078e00ff */
[----:B------:R-:W-:Y:S01]  /*22d0*/  FMUL.FTZ R26, R26, UR14 ;  /* 0x0000000e1a1a7c20 */ /* 0x000fe20008410000 */
[----:B-----5:R-:W-:-:S02]  /*22e0*/  IMAD.U32 R29, R16, 0x10000, RZ ;  /* 0x00010000101d7824 */ /* 0x020fc400078e00ff */
[----:B------:R-:W-:Y:S01]  /*22f0*/  IMAD.U32 R14, R14, 0x10000, RZ ;  /* 0x000100000e0e7824 */ /* 0x000fe200078e00ff */
[----:B0-----:R-:W-:Y:S02]  /*2300*/  SHF.L.U32 R21, R21, 0x10, RZ ;  /* 0x0000001015157819 */ /* 0x001fe400000006ff */
[----:B------:R-:W0:Y:S01]  /*2310*/  F2F.BF16.F32 R26, R26 ;  /* 0x0000001a001a7304 */ /* 0x000e220000202000 */
[----:B------:R-:W-:Y:S01]  /*2320*/  FMUL.FTZ R14, R14, UR14 ;  /* 0x0000000e0e0e7c20 */ /* 0x000fe20008410000 */
[----:B-1----:R-:W-:-:S06]  /*2330*/  IMAD.U32 R28, R28, 0x10000, RZ ;  /* 0x000100001c1c7824 */ /* 0x002fcc00078e00ff */
[----:B------:R-:W-:Y:S01]  /*2340*/  F2F.BF16.F32 R14, R14 ;  /* 0x0000000e000e7304 */ /* 0x000fe20000202000 */
[----:B------:R-:W-:Y:S01]  /*2350*/  FMNMX3.FTZ R20, R20, |R21|, |R28|, !PT ;  /* 0x4000001514147276 */ /* 0x000fe2000781041c */
[----:B------:R-:W-:Y:S01]  /*2360*/  FMUL.FTZ R21, R15, UR14 ;  /* 0x0000000e0f157c20 */ /* 0x000fe20008410000 */
[----:B------:R-:W-:Y:S01]  /*2370*/  SHF.L.U32 R28, R24, 0x10, RZ ;  /* 0x00000010181c7819 */ /* 0x000fe200000006ff */
[----:B0-----:R-:W-:Y:S01]  /*2380*/  IMAD.U32 R26, R26, 0x10000, RZ ;  /* 0x000100001a1a7824 */ /* 0x001fe200078e00ff */
[----:B------:R-:W-:-:S03]  /*2390*/  PRMT R24, R24, 0x7632, R24 ;  /* 0x0000763218187816 */ /* 0x000fc60000000018 */
[----:B------:R-:W0:Y:S01]  /*23a0*/  F2F.BF16.F32 R27, R27 ;  /* 0x0000001b001b7304 */ /* 0x000e220000202000 */
[----:B------:R-:W-:Y:S01]  /*23b0*/  FMUL.FTZ R15, R28, UR14 ;  /* 0x0000000e1c0f7c20 */ /* 0x000fe20008410000 */
[C---:B------:R-:W-:Y:S01]  /*23c0*/  IMAD.U32 R28, R25.reuse, 0x10000, RZ ;  /* 0x00010000191c7824 */ /* 0x040fe200078e00ff */
[----:B------:R-:W-:Y:S01]  /*23d0*/  PRMT R25, R25, 0x7632, R25 ;  /* 0x0000763219197816 */ /* 0x000fe20000000019 */
[----:B------:R-:W-:Y:S02]  /*23e0*/  FMUL.FTZ R29, R26, R29 ;  /* 0x0000001d1a1d7220 */ /* 0x000fe40000410000 */
[----:B------:R-:W-:Y:S01]  /*23f0*/  FMUL.FTZ R32, R28, UR14 ;  /* 0x0000000e1c207c20 */ /* 0x000fe20008410000 */
[----:B------:R-:W-:Y:S01]  /*2400*/  IMAD.U32 R28, R24, 0x10000, RZ ;  /* 0x00010000181c7824 */ /* 0x000fe200078e00ff */
[----:B------:R-:W1:Y:S03]  /*2410*/  F2F.BF16.F32 R21, R21 ;  /* 0x0000001500157304 */ /* 0x000e660000202000 */
[----:B------:R-:W-:Y:S01]  /*2420*/  FMUL.FTZ R34, R28, UR14 ;  /* 0x0000000e1c227c20 */ /* 0x000fe20008410000 */
[----:B------:R-:W-:Y:S01]  /*2430*/  SHF.L.U32 R28, R25, 0x10, RZ ;  /* 0x00000010191c7819 */ /* 0x000fe200000006ff */
[----:B0-----:R-:W-:-:S03]  /*2440*/  IMAD.U32 R27, R27, 0x10000, RZ ;  /* 0x000100001b1b7824 */ /* 0x001fc600078e00ff */
[----:B------:R0:W2:Y:S01]  /*2450*/  F2F.BF16.F32 R24, R32 ;  /* 0x0000002000187304 */ /* 0x0000a20000202000 */
[----:B------:R-:W-:Y:S01]  /*2460*/  FMUL.FTZ R36, R28, UR14 ;  /* 0x0000000e1c247c20 */ /* 0x000fe20008410000 */
[C---:B------:R-:W-:Y:S02]  /*2470*/  SHF.L.U32 R28, R22.reuse, 0x10, RZ ;  /* 0x00000010161c7819 */ /* 0x040fe400000006ff */
[----:B------:R-:W-:-:S03]  /*2480*/  PRMT R22, R22, 0x7632, R22 ;  /* 0x0000763216167816 */ /* 0x000fc60000000016 */
[----:B------:R-:W-:Y:S01]  /*2490*/  FMUL.FTZ R37, R28, UR14 ;  /* 0x0000000e1c257c20 */ /* 0x000fe20008410000 */
[----:B------:R-:W-:Y:S01]  /*24a0*/  SHF.L.U32 R28, R23, 0x10, RZ ;  /* 0x00000010171c7819 */ /* 0x000fe200000006ff */
[----:B------:R3:W4:Y:S01]  /*24b0*/  F2F.BF16.F32 R25, R34 ;  /* 0x0000002200197304 */ /* 0x0007220000202000 */
[----:B------:R-:W-:Y:S01]  /*24c0*/  PRMT R23, R16, 0x7632, R23 ;  /* 0x0000763210177816 */ /* 0x000fe20000000017 */
[----:B0-----:R-:W-:Y:S01]  /*24d0*/  IMAD.U32 R32, R17, 0x10000, RZ ;  /* 0x0001000011207824 */ /* 0x001fe200078e00ff */
[----:B-1----:R-:W-:Y:S01]  /*24e0*/  SHF.L.U32 R21, R21, 0x10, RZ ;  /* 0x0000001015157819 */ /* 0x002fe200000006ff */
[----:B------:R-:W-:Y:S01]  /*24f0*/  IMAD.U32 R22, R22, 0x10000, RZ ;  /* 0x0001000016167824 */ /* 0x000fe200078e00ff */
[C---:B------:R-:W-:Y:S01]  /*2500*/  PRMT R17, R23.reuse, 0x7632, R17 ;  /* 0x0000763217117816 */ /* 0x040fe20000000011 */
[----:B------:R-:W-:Y:S02]  /*2510*/  IMAD.U32 R23, R23, 0x10000, RZ ;  /* 0x0001000017177824 */ /* 0x000fe400078e00ff */
[----:B------:R-:W-:Y:S01]  /*2520*/  FMUL.FTZ R32, R27, R32 ;  /* 0x000000201b207220 */ /* 0x000fe20000410000 */
[----:B------:R0:W1:Y:S01]  /*2530*/  F2F.BF16.F32 R26, R36 ;  /* 0x00000024001a7304 */ /* 0x0000620000202000 */
[----:B---3--:R-:W-:Y:S01]  /*2540*/  SHF.L.U32 R34, R14, 0x10, RZ ;  /* 0x000000100e227819 */ /* 0x008fe200000006ff */
[----:B------:R-:W-:Y:S01]  /*2550*/  FMUL.FTZ R14, R22, UR14 ;  /* 0x0000000e160e7c20 */ /* 0x000fe20008410000 */
[----:B--2---:R-:W-:Y:S01]  /*2560*/  SHF.L.U32 R24, R24, 0x10, RZ ;  /* 0x0000001018187819 */ /* 0x004fe200000006ff */
[----:B------:R-:W-:-:S02]  /*2570*/  FMUL.FTZ R28, R28, UR14 ;  /* 0x0000000e1c1c7c20 */ /* 0x000fc40008410000 */
[----:B------:R-:W-:Y:S01]  /*2580*/  FMUL.FTZ R22, R34, R23 ;  /* 0x0000001722167220 */ /* 0x000fe20000410000 */
[----:B------:R-:W-:Y:S01]  /*2590*/  PRMT R23, R17, 0x7632, R23 ;  /* 0x0000763211177816 */ /* 0x000fe20000000017 */
[----:B------:R2:W3:Y:S01]  /*25a0*/  F2F.BF16.F32 R27, R37 ;  /* 0x00000025001b7304 */ /* 0x0004e20000202000 */
[----:B----4-:R-:W-:Y:S01]  /*25b0*/  SHF.L.U32 R25, R25, 0x10, RZ ;  /* 0x0000001019197819 */ /* 0x010fe200000006ff */
[----:B0-----:R-:W-:Y:S02]  /*25c0*/  IMAD.U32 R36, R17, 0x10000, RZ ;  /* 0x0001000011247824 */ /* 0x001fe400078e00ff */
[----:B------:R-:W-:Y:S02]  /*25d0*/  IMAD.U32 R34, R18, 0x10000, RZ ;  /* 0x0001000012227824 */ /* 0x000fe400078e00ff */
[----:B------:R-:W-:Y:S01]  /*25e0*/  FMUL.FTZ R36, R36, UR14 ;  /* 0x0000000e24247c20 */ /* 0x000fe20008410000 */
[----:B-1----:R-:W-:Y:S01]  /*25f0*/  IMAD.U32 R26, R26, 0x10000, RZ ;  /* 0x000100001a1a7824 */ /* 0x002fe200078e00ff */
[----:B------:R0:W-:Y:S01]  /*2600*/  F2F.BF16.F32 R16, R32 ;  /* 0x0000002000107304 */ /* 0x0001e20000202000 */
[----:B--2---:R-:W-:Y:S01]  /*2610*/  IMAD.U32 R37, R19, 0x10000, RZ ;  /* 0x0001000013257824 */ /* 0x004fe200078e00ff */
[----:B------:R-:W-:-:S03]  /*2620*/  PRMT R19, R18, 0x7632, R19 ;  /* 0x0000763212137816 */ /* 0x000fc60000000013 */
[----:B------:R-:W-:Y:S02]  /*2630*/  FMUL.FTZ R37, R24, R37 ;  /* 0x0000002518257220 */ /* 0x000fe40000410000 */
[----:B------:R-:W-:Y:S01]  /*2640*/  IMAD.U32 R24, R19, 0x10000, RZ ;  /* 0x0001000013187824 */ /* 0x000fe200078e00ff */
[----:B------:R-:W1:Y:S01]  /*2650*/  F2F.BF16.F32 R15, R15 ;  /* 0x0000000f000f7304 */ /* 0x000e620000202000 */
[----:B0-----:R-:W-:Y:S02]  /*2660*/  IMAD.U32 R32, R23, 0x10000, RZ ;  /* 0x0001000017207824 */ /* 0x001fe400078e00ff */
[----:B------:R-:W-:Y:S01]  /*2670*/  FMUL.FTZ R25, R25, R24 ;  /* 0x0000001819197220 */ /* 0x000fe20000410000 */
[----:B---3--:R-:W-:Y:S02]  /*2680*/  IMAD.U32 R27, R27, 0x10000, RZ ;  /* 0x000100001b1b7824 */ /* 0x008fe400078e00ff */
[----:B------:R-:W-:Y:S02]  /*2690*/  FMUL.FTZ R32, R21, R32 ;  /* 0x0000002015207220 */ /* 0x000fe40000410000 */
[----:B------:R0:W-:Y:S01]  /*26a0*/  F2F.BF16.F32 R21, R22 ;  /* 0x0000001600157304 */ /* 0x0001e20000202000 */
[----:B-1----:R-:W-:-:S07]  /*26b0*/  IMAD.U32 R23, R15, 0x10000, RZ ;  /* 0x000100000f177824 */ /* 0x002fce00078e00ff */
[----:B------:R-:W1:Y:S01]  /*26c0*/  F2F.BF16.F32 R29, R29 ;  /* 0x0000001d001d7304 */ /* 0x000e620000202000 */
[----:B0-----:R-:W-:Y:S01]  /*26d0*/  PRMT R22, R19, 0x7632, R22 ;  /* 0x0000763213167816 */ /* 0x001fe20000000016 */
[----:B------:R-:W-:-:S04]  /*26e0*/  FMUL.FTZ R23, R23, R34 ;  /* 0x0000002217177220 */ /* 0x000fc80000410000 */
[----:B------:R-:W-:Y:S02]  /*26f0*/  IMAD.U32 R24, R22, 0x10000, RZ ;  /* 0x0001000016187824 */ /* 0x000fe400078e00ff */
[----:B------:R-:W-:Y:S02]  /*2700*/  F2F.BF16.F32 R14, R14 ;  /* 0x0000000e000e7304 */ /* 0x000fe40000202000 */
[----:B------:R-:W-:Y:S01]  /*2710*/  FMUL.FTZ R26, R26, R24 ;  /* 0x000000181a1a7220 */ /* 0x000fe20000410000 */
[C---:B------:R-:W-:Y:S02]  /*2720*/  SHF.L.U32 R24, R30.reuse, 0x10, RZ ;  /* 0x000000101e187819 */ /* 0x040fe400000006ff */
[----:B------:R-:W-:Y:S01]  /*2730*/  PRMT R30, R30, 0x7632, R30 ;  /* 0x000076321e1e7816 */ /* 0x000fe2000000001e */
[----:B-1----:R-:W-:Y:S02]  /*2740*/  IMAD.U32 R29, R29, 0x10000, RZ ;  /* 0x000100001d1d7824 */ /* 0x002fe400078e00ff */
[----:B------:R0:W1:Y:S01]  /*2750*/  F2F.BF16.F32 R15, R32 ;  /* 0x00000020000f7304 */ /* 0x0000620000202000 */
[----:B------:R-:W-:Y:S01]  /*2760*/  FMUL.FTZ R27, R27, R24 ;  /* 0x000000181b1b7220 */ /* 0x000fe20000410000 */
[----:B------:R-:W-:-:S05]  /*2770*/  IMAD.U32 R24, R21, 0x10000, RZ ;  /* 0x0001000015187824 */ /* 0x000fca00078e00ff */
[----:B------:R-:W-:Y:S01]  /*2780*/  FMNMX3.FTZ R20, R20, |R29|, |R24|, !PT ;  /* 0x4000001d14147276 */ /* 0x000fe20007810418 */
[----:B------:R-:W2:Y:S01]  /*2790*/  F2F.BF16.F32 R17, R36 ;  /* 0x0000002400117304 */ /* 0x000ea20000202000 */
[C---:B0-----:R-:W-:Y:S01]  /*27a0*/  IMAD.U32 R32, R31.reuse, 0x10000, RZ ;  /* 0x000100001f207824 */ /* 0x041fe200078e00ff */
[----:B------:R-:W-:Y:S02]  /*27b0*/  SHF.L.U32 R29, R30, 0x10, RZ ;  /* 0x000000101e1d7819 */ /* 0x000fe400000006ff */
[----:B------:R-:W-:Y:S02]  /*27c0*/  PRMT R31, R31, 0x7632, R31 ;  /* 0x000076321f1f7816 */ /* 0x000fe4000000001f */
[----:B-1----:R-:W-:Y:S02]  /*27d0*/  SHF.L.U32 R15, R15, 0x10, RZ ;  /* 0x000000100f0f7819 */ /* 0x002fe400000006ff */
[----:B------:R-:W0:Y:S01]  /*27e0*/  F2F.BF16.F32 R28, R28 ;  /* 0x0000001c001c7304 */ /* 0x000e220000202000 */
[----:B--2---:R-:W-:-:S07]  /*27f0*/  IMAD.U32 R17, R17, 0x10000, RZ ;  /* 0x0001000011117824 */ /* 0x004fce00078e00ff */
[----:B------:R1:W2:Y:S01]  /*2800*/  F2F.BF16.F32 R22, R25 ;  /* 0x0000001900167304 */ /* 0x0002a20000202000 */
[----:B0-----:R-:W-:-:S07]  /*2810*/  SHF.L.U32 R28, R28, 0x10, RZ ;  /* 0x000000101c1c7819 */ /* 0x001fce00000006ff */
[----:B------:R-:W0:Y:S01]  /*2820*/  F2F.BF16.F32 R18, R23 ;  /* 0x0000001700127304 */ /* 0x000e220000202000 */
[----:B-1----:R-:W-:Y:S02]  /*2830*/  IMAD.U32 R25, R16, 0x10000, RZ ;  /* 0x0001000010197824 */ /* 0x002fe400078e00ff */
[----:B------:R-:W-:Y:S02]  /*2840*/  IMAD.U32 R16, R14, 0x10000, RZ ;  /* 0x000100000e107824 */ /* 0x000fe400078e00ff */
[----:B------:R-:W-:Y:S01]  /*2850*/  FMUL.FTZ R28, R28, R32 ;  /* 0x000000201c1c7220 */ /* 0x000fe20000410000 */
[----:B------:R-:W-:Y:S01]  /*2860*/  FMNMX3.FTZ R15, R20, |R25|, |R15|, !PT ;  /* 0x40000019140f7276 */ /* 0x000fe2000781040f */
[----:B------:R-:W-:Y:S01]  /*2870*/  FMUL.FTZ R29, R16, R29 ;  /* 0x0000001d101d7220 */ /* 0x000fe20000410000 */
[----:B------:R-:W1:Y:S01]  /*2880*/  F2F.BF16.F32 R19, R37 ;  /* 0x0000002500137304 */ /* 0x000e620000202000 */
[----:B------:R-:W-:Y:S02]  /*2890*/  IMAD.U32 R16, R31, 0x10000, RZ ;  /* 0x000100001f107824 */ /* 0x000fe400078e00ff */
[----:B--2---:R-:W-:-:S02]  /*28a0*/  IMAD.U32 R22, R22, 0x10000, RZ ;  /* 0x0001000016167824 */ /* 0x004fc400078e00ff */
[----:B------:R-:W-:Y:S01]  /*28b0*/  FMUL.FTZ R20, R17, R16 ;  /* 0x0000001011147220 */ /* 0x000fe20000410000 */
[----:B0-----:R-:W-:Y:S02]  /*28c0*/  SHF.L.U32 R18, R18, 0x10, RZ ;  /* 0x0000001012127819 */ /* 0x001fe400000006ff */
[----:B------:R-:W0:Y:S02]  /*28d0*/  F2F.BF16.F32 R23, R26 ;  /* 0x0000001a00177304 */ /* 0x000e240000202000 */
[----:B------:R-:W-:Y:S01]  /*28e0*/  FMNMX3.FTZ R15, R15, |R18|, |R22|, !PT ;  /* 0x400000120f0f7276 */ /* 0x000fe20007810416 */
[----:B-1----:R-:W-:-:S05]  /*28f0*/  IMAD.U32 R16, R19, 0x10000, RZ ;  /* 0x0001000013107824 */ /* 0x002fca00078e00ff */
[----:B------:R-:W1:Y:S01]  /*2900*/  F2F.BF16.F32 R21, R27 ;  /* 0x0000001b00157304 */ /* 0x000e620000202000 */
[----:B0-----:R-:W-:-:S07]  /*2910*/  SHF.L.U32 R23, R23, 0x10, RZ ;  /* 0x0000001017177819 */ /* 0x001fce00000006ff */
[----:B------:R-:W0:Y:S01]  /*2920*/  F2F.BF16.F32 R29, R29 ;  /* 0x0000001d001d7304 */ /* 0x000e220000202000 */
[----:B------:R-:W-:Y:S01]  /*2930*/  FMNMX3.FTZ R15, R15, |R16|, |R23|, !PT ;  /* 0x400000100f0f7276 */ /* 0x000fe20007810417 */
[----:B-1----:R-:W-:-:S06]  /*2940*/  IMAD.U32 R16, R21, 0x10000, RZ ;  /* 0x0001000015107824 */ /* 0x002fcc00078e00ff */
        /* <DEDUP_REMOVED lines=8> */
.L_x_694:
[----:B------:R-:W-:Y:S05]  /*29d0*/  BSYNC.RECONVERGENT B0 ;  /* 0x0000000000007941 */ /* 0x000fea0003800200 */
.L_x_693:
        /* <DEDUP_REMOVED lines=8> */
[----:B------:R-:W-:-:S04]  /*2a60*/  LOP3.LUT R14, R14, R15, RZ, 0x3c, !PT ;  /* 0x0000000f0e0e7212 */ /* 0x000fc800078e3cff */
[----:B------:R-:W-:Y:S01]  /*2a70*/  ISETP.GE.AND P2, PT, R14, RZ, PT ;  /* 0x000000ff0e00720c */ /* 0x000fe20003f46270 */
[----:B-1----:R-:W1:Y:S01]  /*2a80*/  MUFU.RCP R7, R7 ;  /* 0x0000000700077308 */ /* 0x002e620000001000 */
[----:B0-----:R-:W-:Y:S01]  /*2a90*/  ULEA UR4, UR5, UR4, 0x18 ;  /* 0x0000000405047291 */ /* 0x001fe2000f8ec0ff */
[----:B-1----:R-:W-:Y:S01]  /*2aa0*/  IADD3 R10, PT, PT, R7, 0xffffffe, RZ ;  /* 0x0ffffffe070a7810 */ /* 0x002fe20007ffe0ff */
[----:B------:R-:W-:-:S05]  /*2ab0*/  IMAD.MOV R7, RZ, RZ, -R17 ;  /* 0x000000ffff077224 */ /* 0x000fca00078e0a11 */
[----:B------:R0:W1:Y:S02]  /*2ac0*/  F2I.FTZ.U32.TRUNC.NTZ R11, R10 ;  /* 0x0000000a000b7305 */ /* 0x000064000021f000 */
[----:B0-----:R-:W-:Y:S01]  /*2ad0*/  MOV R10, RZ ;  /* 0x000000ff000a7202 */ /* 0x001fe20000000f00 */
[----:B-1----:R-:W-:-:S04]  /*2ae0*/  IMAD.MOV R9, RZ, RZ, -R11 ;  /* 0x000000ffff097224 */ /* 0x002fc800078e0a0b */
[----:B------:R-:W-:-:S04]  /*2af0*/  IMAD R9, R9, R16, RZ ;  /* 0x0000001009097224 */ /* 0x000fc800078e02ff */
[----:B------:R-:W-:-:S06]  /*2b00*/  IMAD.HI.U32 R11, R11, R9, R10 ;  /* 0x000000090b0b7227 */ /* 0x000fcc00078e000a */
[----:B------:R-:W-:-:S04]  /*2b10*/  IMAD.HI.U32 R9, R11, R18, RZ ;  /* 0x000000120b097227 */ /* 0x000fc800078e00ff */
[----:B------:R-:W-:-:S05]  /*2b20*/  IMAD R7, R9, R7, R18 ;  /* 0x0000000709077224 */ /* 0x000fca00078e0212 */
[----:B------:R-:W-:-:S13]  /*2b30*/  ISETP.GT.U32.AND P1, PT, R16, R7, PT ;  /* 0x000000071000720c */ /* 0x000fda0003f24070 */
[----:B------:R-:W-:Y:S02]  /*2b40*/  @!P1 IMAD.IADD R7, R7, 0x1, -R16 ;  /* 0x0000000107079824 */ /* 0x000fe400078e0a10 */
[----:B------:R-:W-:Y:S01]  /*2b50*/  @!P1 VIADD R9, R9, 0x1 ;  /* 0x0000000109099836 */ /* 0x000fe20000000000 */
[----:B------:R-:W-:Y:S02]  /*2b60*/  ISETP.NE.AND P1, PT, R15, RZ, PT ;  /* 0x000000ff0f00720c */ /* 0x000fe40003f25270 */
[----:B------:R-:W-:Y:S02]  /*2b70*/  ISETP.GE.U32.AND P0, PT, R7, R16, PT ;  /* 0x000000100700720c */ /* 0x000fe40003f06070 */
[----:B------:R-:W-:-:S05]  /*2b80*/  LEA R7, R0, UR4, 0x2 ;  /* 0x0000000400077c11 */ /* 0x000fca000f8e10ff */
[----:B------:R0:W-:Y:S06]  /*2b90*/  STS [R7], R32 ;  /* 0x0000002007007388 */ /* 0x0001ec0000000800 */
[----:B------:R-:W-:-:S05]  /*2ba0*/  @P0 IADD3 R9, PT, PT, R9, 0x1, RZ ;  /* 0x0000000109090810 */ /* 0x000fca0007ffe0ff */
[----:B------:R-:W-:Y:S01]  /*2bb0*/  @!P2 IMAD.MOV R9, RZ, RZ, -R9 ;  /* 0x000000ffff09a224 */ /* 0x000fe200078e0a09 */
[----:B------:R-:W-:Y:S01]  /*2bc0*/  @!P1 LOP3.LUT R9, RZ, R15, RZ, 0x33, !PT ;  /* 0x0000000fff099212 */ /* 0x000fe200078e33ff */
[----:B------:R-:W-:Y:S03]  /*2bd0*/  BAR.SYNC.DEFER_BLOCKING 0x0 ;  /* 0x0000000000007b1d */ /* 0x000fe60000010000 */
[----:B------:R-:W-:-:S13]  /*2be0*/  ISETP.GE.AND P0, PT, R9, 0x1, PT ;  /* 0x000000010900780c */ /* 0x000fda0003f06270 */
[----:B0-----:R-:W-:Y:S05]  /*2bf0*/  @!P0 BRA `(.L_x_702) ;  /* 0x0000000400b48947 */ /* 0x001fea0003800000 */
[----:B------:R-:W0:Y:S01]  /*2c00*/  LDCU UR8, c[0x0][0x3ac] ;  /* 0x00007580ff0877ac */ /* 0x000e220008000800 */
[----:B------:R-:W-:Y:S02]  /*2c10*/  LOP3.LUT R25, R0, 0x1f, RZ, 0xc0, !PT ;  /* 0x0000001f00197812 */ /* 0x000fe400078ec0ff */
[----:B------:R-:W-:Y:S01]  /*2c20*/  SHF.R.S32.HI R20, RZ, 0x1f, R9 ;  /* 0x0000001fff147819 */ /* 0x000fe20000011409 */
[----:B------:R-:W-:Y:S01]  /*2c30*/  UMOV UR4, URZ ;  /* 0x000000ff00047c82 */ /* 0x000fe20008000000 */
[C---:B------:R-:W-:Y:S01]  /*2c40*/  IADD3 R23, P0, PT, R25.reuse, 0x4, RZ ;  /* 0x0000000419177810 */ /* 0x040fe20007f1e0ff */
[----:B------:R-:W-:Y:S01]  /*2c50*/  UMOV UR5, URZ ;  /* 0x000000ff00057c82 */ /* 0x000fe20008000000 */
[C---:B------:R-:W-:Y:S02]  /*2c60*/  IADD3 R21, P2, PT, R25.reuse, 0x1, RZ ;  /* 0x0000000119157810 */ /* 0x040fe40007f5e0ff */
[----:B------:R-:W-:Y:S01]  /*2c70*/  IADD3 R22, P1, PT, R25, 0x2, RZ ;  /* 0x0000000219167810 */ /* 0x000fe20007f3e0ff */
[----:B------:R-:W-:Y:S01]  /*2c80*/  IMAD.X R18, RZ, RZ, RZ, P0 ;  /* 0x000000ffff127224 */ /* 0x000fe200000e06ff */
[----:B------:R-:W-:Y:S01]  /*2c90*/  SHF.R.U32.HI R19, RZ, 0x5, R0 ;  /* 0x00000005ff137819 */ /* 0x000fe20000011600 */
[----:B------:R-:W-:Y:S01]  /*2ca0*/  IMAD.X R16, RZ, RZ, RZ, P2 ;  /* 0x000000ffff107224 */ /* 0x000fe200010e06ff */
[----:B------:R-:W-:Y:S01]  /*2cb0*/  IADD3.X R17, PT, PT, RZ, RZ, RZ, P1, !PT ;  /* 0x000000ffff117210 */ /* 0x000fe20000ffe4ff */
[----:B0-----:R-:W-:-:S12]  /*2cc0*/  USHF.R.S32.HI UR8, URZ, 0x1f, UR8 ;  /* 0x0000001fff087899 */ /* 0x001fd80008011408 */
.L_x_708:
[----:B------:R-:W-:Y:S01]  /*2cd0*/  HFMA2 R11, -RZ, RZ, 0, 0 ;  /* 0x00000000ff0b7431 */ /* 0x000fe200000001ff */
[----:B0-----:R-:W-:Y:S01]  /*2ce0*/  SHF.R.U32.HI R15, RZ, 0x5, R3 ;  /* 0x00000005ff0f7819 */ /* 0x001fe20000011603 */
[----:B-1----:R-:W-:Y:S01]  /*2cf0*/  IMAD.MOV.U32 R10, RZ, RZ, R19 ;  /* 0x000000ffff0a7224 */ /* 0x002fe200078e0013 */
[----:B------:R-:W-:Y:S01]  /*2d00*/  SHF.R.S32.HI R14, RZ, 0x1f, R8 ;  /* 0x0000001fff0e7819 */ /* 0x000fe20000011408 */
[----:B------:R-:W-:Y:S02]  /*2d10*/  BSSY.RECONVERGENT B0, `(.L_x_703) ;  /* 0x000005a000007945 */ /* 0x000fe40003800200 */
[----:B------:R-:W-:Y:S01]  /*2d20*/  IMAD.WIDE.U32 R10, R15, UR4, R10 ;  /* 0x000000040f0a7c25 */ /* 0x000fe2000f8e000a */
[----:B------:R-:W-:-:S03]  /*2d30*/  UIADD3 UR4, UP0, UPT, UR4, 0x1, URZ ;  /* 0x0000000104047890 */ /* 0x000fc6000ff1e0ff */
[----:B------:R-:W-:Y:S01]  /*2d40*/  IMAD R15, R15, UR5, RZ ;  /* 0x000000050f0f7c24 */ /* 0x000fe2000f8e02ff */
[----:B------:R-:W-:Y:S01]  /*2d50*/  ISETP.GE.U32.AND P1, PT, R10, R8, PT ;  /* 0x000000080a00720c */ /* 0x000fe20003f26070 */
[----:B------:R-:W-:Y:S01]  /*2d60*/  UIADD3.X UR5, UPT, UPT, URZ, UR5, URZ, UP0, !UPT ;  /* 0x00000005ff057290 */ /* 0x000fe200087fe4ff */
[----:B------:R-:W-:Y:S01]  /*2d70*/  ISETP.LE.U32.AND P0, PT, R9, UR4, PT ;  /* 0x0000000409007c0c */ /* 0x000fe2000bf03070 */
[----:B------:R-:W-:-:S04]  /*2d80*/  IMAD.IADD R15, R11, 0x1, R15 ;  /* 0x000000010b0f7824 */ /* 0x000fc800078e020f */
[----:B------:R-:W-:Y:S01]  /*2d90*/  IMAD.U32 R27, RZ, RZ, UR5 ;  /* 0x00000005ff1b7e24 */ /* 0x000fe2000f8e00ff */
[----:B------:R-:W-:-:S04]  /*2da0*/  ISETP.GE.AND.EX P1, PT, R15, R14, PT, P1 ;  /* 0x0000000e0f00720c */ /* 0x000fc80003f26310 */
[----:B------:R-:W-:-:S09]  /*2db0*/  ISETP.GE.AND.EX P0, PT, R27, R20, PT, P0 ;  /* 0x000000141b00720c */ /* 0x000fd20003f06300 */
[----:B------:R-:W-:Y:S05]  /*2dc0*/  @P1 BRA `(.L_x_704) ;  /* 0x0000000400381947 */ /* 0x000fea0003800000 */
[----:B------:R-:W0:Y:S01]  /*2dd0*/  LDCU UR10, c[0x0][0x3ac] ;  /* 0x00007580ff0a77ac */ /* 0x000e220008000800 */
[----:B------:R-:W-:Y:S01]  /*2de0*/  IMAD R27, R15, UR15, RZ ;  /* 0x0000000f0f1b7c24 */ /* 0x000fe2000f8e02ff */
[----:B------:R-:W1:Y:S01]  /*2df0*/  S2R R24, SR_CgaCtaId ;  /* 0x0000000000187919 */ /* 0x000e620000008800 */
[C---:B------:R-:W-:Y:S01]  /*2e00*/  IMAD.WIDE.U32 R14, R10.reuse, UR15, RZ ;  /* 0x0000000f0a0e7c25 */ /* 0x040fe2000f8e00ff */
[----:B------:R-:W-:Y:S03]  /*2e10*/  BSSY.RECONVERGENT B1, `(.L_x_705) ;  /* 0x000002a000017945 */ /* 0x000fe60003800200 */
[----:B------:R-:W-:Y:S01]  /*2e20*/  IMAD R29, R10, UR16, R27 ;  /* 0x000000100a1d7c24 */ /* 0x000fe2000f8e021b */
[----:B------:R-:W-:-:S04]  /*2e30*/  IADD3 R27, P2, PT, R14, UR15, RZ ;  /* 0x0000000f0e1b7c10 */ /* 0x000fc8000ff5e0ff */
[----:B------:R-:W-:Y:S02]  /*2e40*/  IADD3 R33, PT, PT, R15, R29, RZ ;  /* 0x0000001d0f217210 */ /* 0x000fe40007ffe0ff */
[----:B------:R-:W-:Y:S02]  /*2e50*/  IADD3 R15, P4, PT, R25, 0x10, RZ ;  /* 0x00000010190f7810 */ /* 0x000fe40007f9e0ff */
[----:B------:R-:W-:Y:S02]  /*2e60*/  IADD3.X R26, PT, PT, R33, UR16, RZ, P2, !PT ;  /* 0x00000010211a7c10 */ /* 0x000fe400097fe4ff */
[----:B0-----:R-:W-:Y:S01]  /*2e70*/  ISETP.LT.U32.AND P1, PT, R27, UR10, PT ;  /* 0x0000000a1b007c0c */ /* 0x001fe2000bf21070 */
[----:B------:R-:W-:-:S03]  /*2e80*/  IMAD.X R30, RZ, RZ, RZ, P4 ;  /* 0x000000ffff1e7224 */ /* 0x000fc600020e06ff */
[----:B------:R-:W-:-:S04]  /*2e90*/  ISETP.LT.AND.EX P1, PT, R26, UR8, PT, P1 ;  /* 0x000000081a007c0c */ /* 0x000fc8000bf21310 */
[----:B------:R-:W-:Y:S02]  /*2ea0*/  SEL R27, R27, UR10, P1 ;  /* 0x0000000a1b1b7c07 */ /* 0x000fe40008800000 */
[----:B------:R-:W-:Y:S02]  /*2eb0*/  SEL R26, R26, UR8, P1 ;  /* 0x000000081a1a7c07 */ /* 0x000fe40008800000 */
[-C--:B------:R-:W-:Y:S02]  /*2ec0*/  IADD3 R29, P3, PT, R27, -R14.reuse, RZ ;  /* 0x8000000e1b1d7210 */ /* 0x080fe40007f7e0ff */
[----:B------:R-:W-:Y:S02]  /*2ed0*/  IADD3 R32, P1, PT, R25, R14, RZ ;  /* 0x0000000e19207210 */ /* 0x000fe40007f3e0ff */
[----:B------:R-:W-:Y:S01]  /*2ee0*/  ISETP.LT.U32.AND P2, PT, R29, 0x20, PT ;  /* 0x000000201d00780c */ /* 0x000fe20003f41070 */
[----:B------:R-:W-:Y:S01]  /*2ef0*/  IMAD.X R31, R26, 0x1, ~R33, P3 ;  /* 0x000000011a1f7824 */ /* 0x000fe200018e0e21 */
[----:B------:R-:W-:-:S04]  /*2f00*/  IADD3 R28, P3, PT, R32, 0x20, RZ ;  /* 0x00000020201c7810 */ /* 0x000fc80007f7e0ff */
[----:B------:R-:W-:-:S04]  /*2f10*/  ISETP.LT.AND.EX P2, PT, R31, RZ, PT, P2 ;  /* 0x000000ff1f00720c */ /* 0x000fc80003f41320 */
[----:B------:R-:W-:Y:S02]  /*2f20*/  SEL R14, R29, 0x20, P2 ;  /* 0x000000201d0e7807 */ /* 0x000fe40001000000 */
[----:B------:R-:W-:Y:S02]  /*2f30*/  IADD3.X R29, PT, PT, RZ, RZ, R33, P3, P1 ;  /* 0x000000ffff1d7210 */ /* 0x000fe40001fe2421 */
[----:B------:R-:W-:Y:S02]  /*2f40*/  ISETP.GE.U32.AND P3, PT, R28, R27, PT ;  /* 0x0000001b1c00720c */ /* 0x000fe40003f66070 */
[----:B------:R-:W-:Y:S02]  /*2f50*/  ISETP.GE.U32.AND P1, PT, R15, R14, PT ;  /* 0x0000000e0f00720c */ /* 0x000fe40003f26070 */
[----:B------:R-:W-:Y:S02]  /*2f60*/  SEL R15, R31, RZ, P2 ;  /* 0x000000ff1f0f7207 */ /* 0x000fe40001000000 */
[----:B------:R-:W-:-:S02]  /*2f70*/  ISETP.GE.AND.EX P2, PT, R29, R26, PT, P3 ;  /* 0x0000001a1d00720c */ /* 0x000fc40003f46330 */
[----:B------:R-:W-:Y:S02]  /*2f80*/  MOV R31, 0x400 ;  /* 0x00000400001f7802 */ /* 0x000fe40000000f00 */
[----:B------:R-:W-:Y:S02]  /*2f90*/  ISETP.GE.AND.EX P1, PT, R30, R15, PT, P1 ;  /* 0x0000000f1e00720c */ /* 0x000fe40003f26310 */
[----:B-1----:R-:W-:-:S04]  /*2fa0*/  LEA R31, R24, R31, 0x18 ;  /* 0x0000001f181f7211 */ /* 0x002fc800078ec0ff */
[----:B------:R-:W-:-:S03]  /*2fb0*/  LEA R24, R32, R31, 0x2 ;  /* 0x0000001f20187211 */ /* 0x000fc600078e10ff */
[----:B------:R-:W-:Y:S05]  /*2fc0*/  @P2 BRA `(.L_x_706) ;  /* 0x0000000000382947 */ /* 0x000fea0003800000 */
[----:B------:R0:W1:Y:S01]  /*2fd0*/  LDS R11, [R24] ;  /* 0x00000000180b7984 */ /* 0x0000620000000800 */
[----:B------:R-:W-:Y:S02]  /*2fe0*/  IMAD R10, R10, UR15, R25 ;  /* 0x0000000f0a0a7c24 */ /* 0x000fe4000f8e0219 */
[----:B------:R-:W-:Y:S02]  /*2ff0*/  IMAD.MOV.U32 R30, RZ, RZ, R28 ;  /* 0x000000ffff1e7224 */ /* 0x000fe400078e001c */
[----:B------:R-:W-:-:S05]  /*3000*/  IMAD R10, R10, 0x4, R31 ;  /* 0x000000040a0a7824 */ /* 0x000fca00078e021f */
[----:B0-----:R-:W-:-:S07]  /*3010*/  IADD3 R10, PT, PT, R10, 0x80, RZ ;  /* 0x000000800a0a7810 */ /* 0x001fce0007ffe0ff */
.L_x_707:
        /* <DEDUP_REMOVED lines=9> */
.L_x_706:
[----:B------:R-:W-:Y:S05]  /*30b0*/  BSYNC.RECONVERGENT B1 ;  /* 0x0000000000017941 */ /* 0x000fea0003800200 */
.L_x_705:
[----:B------:R-:W-:Y:S01]  /*30c0*/  @!P1 LDS R10, [R24] ;  /* 0x00000000180a9984 */ /* 0x000fe20000000800 */
[----:B------:R-:W-:-:S03]  /*30d0*/  IADD3 R27, P2, PT, R25, 0x8, RZ ;  /* 0x00000008191b7810 */ /* 0x000fc60007f5e0ff */
[----:B0-----:R-:W0:Y:S01]  /*30e0*/  @!P1 LDS R11, [R24+0x40] ;  /* 0x00004000180b9984 */ /* 0x001e220000000800 */
[----:B------:R-:W-:Y:S02]  /*30f0*/  IADD3.X R26, PT, PT, RZ, RZ, RZ, P2, !PT ;  /* 0x000000ffff1a7210 */ /* 0x000fe400017fe4ff */
[----:B------:R-:W-:-:S04]  /*3100*/  ISETP.GE.U32.AND P2, PT, R27, R14, PT ;  /* 0x0000000e1b00720c */ /* 0x000fc80003f46070 */
[----:B------:R-:W-:Y:S02]  /*3110*/  ISETP.GE.AND.EX P2, PT, R26, R15, PT, P2 ;  /* 0x0000000f1a00720c */ /* 0x000fe40003f46320 */
[----:B0-----:R-:W-:-:S05]  /*3120*/  @!P1 FMNMX.FTZ R11, R10, R11, !PT ;  /* 0x0000000b0a0b9209 */ /* 0x001fca0007810000 */
[----:B------:R-:W-:Y:S01]  /*3130*/  @!P1 STS [R24], R11 ;  /* 0x0000000b18009388 */ /* 0x000fe20000000800 */
[----:B------:R-:W-:-:S05]  /*3140*/  ISETP.GE.U32.AND P1, PT, R23, R14, PT ;  /* 0x0000000e1700720c */ /* 0x000fca0003f26070 */
[----:B------:R-:W-:Y:S01]  /*3150*/  @!P2 LDS R10, [R24] ;  /* 0x00000000180aa984 */ /* 0x000fe20000000800 */
[----:B------:R-:W-:-:S03]  /*3160*/  ISETP.GE.AND.EX P1, PT, R18, R15, PT, P1 ;  /* 0x0000000f1200720c */ /* 0x000fc60003f26310 */
[----:B------:R-:W0:Y:S02]  /*3170*/  @!P2 LDS R27, [R24+0x20] ;  /* 0x00002000181ba984 */ /* 0x000e240000000800 */
[----:B0-----:R-:W-:-:S05]  /*3180*/  @!P2 FMNMX.FTZ R27, R10, R27, !PT ;  /* 0x0000001b0a1ba209 */ /* 0x001fca0007810000 */
[----:B------:R-:W-:Y:S01]  /*3190*/  @!P2 STS [R24], R27 ;  /* 0x0000001b1800a388 */ /* 0x000fe20000000800 */
[----:B------:R-:W-:-:S03]  /*31a0*/  ISETP.GE.U32.AND P2, PT, R22, R14, PT ;  /* 0x0000000e1600720c */ /* 0x000fc60003f46070 */
        /* <DEDUP_REMOVED lines=10> */
[----:B------:R-:W-:Y:S04]  /*3250*/  @!P2 STS [R24], R11 ;  /* 0x0000000b1800a388 */ /* 0x000fe80000000800 */
[----:B------:R-:W-:Y:S04]  /*3260*/  @!P1 LDS R10, [R24] ;  /* 0x00000000180a9984 */ /* 0x000fe80000000800 */
[----:B------:R-:W0:Y:S02]  /*3270*/  @!P1 LDS R15, [R24+0x4] ;  /* 0x00000400180f9984 */ /* 0x000e240000000800 */
[----:B0-----:R-:W-:-:S05]  /*3280*/  @!P1 FMNMX.FTZ R15, R10, R15, !PT ;  /* 0x0000000f0a0f9209 */ /* 0x001fca0007810000 */
[----:B------:R0:W-:Y:S04]  /*3290*/  @!P1 STS [R24], R15 ;  /* 0x0000000f18009388 */ /* 0x0001e80000000800 */
[----:B------:R0:W1:Y:S02]  /*32a0*/  LDS R10, [R24] ;  /* 0x00000000180a7984 */ /* 0x0000640000000800 */
.L_x_704:
[----:B------:R-:W-:Y:S05]  /*32b0*/  BSYNC.RECONVERGENT B0 ;  /* 0x0000000000007941 */ /* 0x000fea0003800200 */
.L_x_703:
[----:B------:R-:W-:Y:S05]  /*32c0*/  @!P0 BRA `(.L_x_708) ;  /* 0xfffffff800808947 */ /* 0x000fea000383ffff */
.L_x_702:
[----:B------:R-:W-:Y:S01]  /*32d0*/  IMAD.SHL.U32 R9, R12, 0x10, RZ ;  /* 0x000000100c097824 */ /* 0x000fe200078e00ff */
[----:B------:R-:W-:Y:S04]  /*32e0*/  BAR.SYNC.DEFER_BLOCKING 0x0 ;  /* 0x0000000000007b1d */ /* 0x000fe80000010000 */
[----:B------:R-:W-:Y:S02]  /*32f0*/  IADD3 R8, P0, PT, R4, R9, RZ ;  /* 0x0000000904087210 */ /* 0x000fe40007f1e0ff */
[----:B------:R-:W-:Y:S01]  /*3300*/  SHF.L.U64.HI R9, R12, 0x4, R13 ;  /* 0x000000040c097819 */ /* 0x000fe2000001020d */
[----:B------:R-:W2:Y:S01]  /*3310*/  LDCU.64 UR16, c[0x0][0x3c0] ;  /* 0x00007800ff1077ac */ /* 0x000ea20008000a00 */
[----:B------:R-:W-:Y:S01]  /*3320*/  ISETP.GE.U32.AND P1, PT, R8, R5, PT ;  /* 0x000000050800720c */ /* 0x000fe20003f26070 */
[----:B------:R-:W-:Y:S02]  /*3330*/  BSSY.RECONVERGENT B0, `(.L_x_709) ;  /* 0x000003d000007945 */ /* 0x000fe40003800200 */
[----:B------:R-:W-:Y:S01]  /*3340*/  IMAD.X R9, R2, 0x1, R9, P0 ;  /* 0x0000000102097824 */ /* 0x000fe200000e0609 */
[----:B------:R-:W-:-:S04]  /*3350*/  ISETP.NE.U32.AND P0, PT, R4, RZ, PT ;  /* 0x000000ff0400720c */ /* 0x000fc80003f05070 */
[----:B------:R-:W-:-:S04]  /*3360*/  ISETP.GE.AND.EX P1, PT, R9, R6, PT, P1 ;  /* 0x000000060900720c */ /* 0x000fc80003f26310 */
[----:B------:R-:W-:-:S13]  /*3370*/  ISETP.NE.OR.EX P0, PT, R2, RZ, P1, P0 ;  /* 0x000000ff0200720c */ /* 0x000fda0000f05700 */
[----:B--2---:R-:W-:Y:S05]  /*3380*/  @P0 BRA `(.L_x_710) ;  /* 0x0000000000dc0947 */ /* 0x004fea0003800000 */
[----:B------:R-:W2:Y:S01]  /*3390*/  LDCU.64 UR4, c[0x0][0x3a0] ;  /* 0x00007400ff0477ac */ /* 0x000ea20008000a00 */
[----:B------:R-:W3:Y:S01]  /*33a0*/  LDC.64 R8, c[0x0][0x3c0] ;  /* 0x0000f000ff087b82 */ /* 0x000ee20000000a00 */
[----:B------:R-:W4:Y:S01]  /*33b0*/  LDS R2, [R7] ;  /* 0x0000000007027984 */ /* 0x000f220000000800 */
[----:B--2---:R-:W-:-:S04]  /*33c0*/  ISETP.NE.U32.AND P0, PT, RZ, UR4, PT ;  /* 0x00000004ff007c0c */ /* 0x004fc8000bf05070 */
[----:B------:R-:W-:-:S13]  /*33d0*/  ISETP.NE.AND.EX P0, PT, RZ, UR5, PT, P0 ;  /* 0x00000005ff007c0c */ /* 0x000fda000bf05300 */
[----:B-1----:R-:W1:Y:S02]  /*33e0*/  @P0 LDC.64 R10, c[0x0][0x3a0] ;  /* 0x0000e800ff0a0b82 */ /* 0x002e640000000a00 */
[----:B-1----:R-:W4:Y:S01]  /*33f0*/  @P0 LDG.E R11, desc[UR12][R10.64] ;  /* 0x0000000c0a0b0981 */ /* 0x002f22000c1e1900 */
[----:B------:R-:W3:Y:S02]  /*3400*/  LDCU UR4, c[0x0][0x370] ;  /* 0x00006e00ff0477ac */ /* 0x000ee40008000800 */
[----:B---3--:R-:W-:-:S04]  /*3410*/  IADD3 R5, P1, PT, R8, UR4, RZ ;  /* 0x0000000408057c10 */ /* 0x008fc8000ff3e0ff */
[----:B------:R-:W-:-:S04]  /*3420*/  IADD3 R5, P2, PT, R5, -0x1, RZ ;  /* 0xffffffff05057810 */ /* 0x000fc80007f5e0ff */
[----:B------:R-:W-:-:S04]  /*3430*/  IADD3.X R4, PT, PT, RZ, -0x1, R9, P2, P1 ;  /* 0xffffffffff047810 */ /* 0x000fc800017e2409 */
[----:B------:R-:W-:-:S04]  /*3440*/  LOP3.LUT R9, R4, R9, RZ, 0xfc, !PT ;  /* 0x0000000904097212 */ /* 0x000fc800078efcff */
[----:B------:R-:W-:Y:S02]  /*3450*/  ISETP.NE.U32.AND P1, PT, R9, RZ, PT ;  /* 0x000000ff0900720c */ /* 0x000fe40003f25070 */
[----:B----4-:R-:W-:-:S05]  /*3460*/  @P0 FMNMX.FTZ R2, R2, R11, PT ;  /* 0x0000000b02020209 */ /* 0x010fca0003810000 */
[----:B------:R-:W-:-:S06]  /*3470*/  FMUL.FTZ R2, R2, 0.0078740157186985015869 ;  /* 0x3c01020402027820 */ /* 0x000fcc0000410000 */
[----:B------:R-:W-:Y:S05]  /*3480*/  @P1 BRA `(.L_x_711) ;  /* 0x0000000000501947 */ /* 0x000fea0003800000 */
[----:B------:R-:W1:Y:S01]  /*3490*/  I2F.U32.RP R9, R8 ;  /* 0x0000000800097306 */ /* 0x000e620000209000 */
[----:B------:R-:W-:-:S07]  /*34a0*/  ISETP.NE.U32.AND P1, PT, R8, RZ, PT ;  /* 0x000000ff0800720c */ /* 0x000fce0003f25070 */
[----:B-1----:R-:W1:Y:S02]  /*34b0*/  MUFU.RCP R9, R9 ;  /* 0x0000000900097308 */ /* 0x002e640000001000 */
[----:B-1----:R-:W-:-:S06]  /*34c0*/  IADD3 R6, PT, PT, R9, 0xffffffe, RZ ;  /* 0x0ffffffe09067810 */ /* 0x002fcc0007ffe0ff */
[----:B------:R1:W2:Y:S02]  /*34d0*/  F2I.FTZ.U32.TRUNC.NTZ R7, R6 ;  /* 0x0000000600077305 */ /* 0x0002a4000021f000 */
[----:B-1----:R-:W-:Y:S02]  /*34e0*/  IMAD.MOV.U32 R6, RZ, RZ, RZ ;  /* 0x000000ffff067224 */ /* 0x002fe400078e00ff */
[----:B--2---:R-:W-:-:S04]  /*34f0*/  IMAD.MOV R11, RZ, RZ, -R7 ;  /* 0x000000ffff0b7224 */ /* 0x004fc800078e0a07 */
[----:B------:R-:W-:-:S04]  /*3500*/  IMAD R11, R11, R8, RZ ;  /* 0x000000080b0b7224 */ /* 0x000fc800078e02ff */
[----:B------:R-:W-:-:S04]  /*3510*/  IMAD.HI.U32 R10, R7, R11, R6 ;  /* 0x0000000b070a7227 */ /* 0x000fc800078e0006 */
[----:B------:R-:W-:Y:S02]  /*3520*/  IMAD.MOV.U32 R7, RZ, RZ, RZ ;  /* 0x000000ffff077224 */ /* 0x000fe400078e00ff */
[----:B------:R-:W-:-:S05]  /*3530*/  IMAD.HI.U32 R10, R10, R5, RZ ;  /* 0x000000050a0a7227 */ /* 0x000fca00078e00ff */
[----:B------:R-:W-:-:S05]  /*3540*/  IADD3 R10, PT, PT, -R10, RZ, RZ ;  /* 0x000000ff0a0a7210 */ /* 0x000fca0007ffe1ff */
[----:B------:R-:W-:-:S05]  /*3550*/  IMAD R11, R8, R10, R5 ;  /* 0x0000000a080b7224 */ /* 0x000fca00078e0205 */
[----:B------:R-:W-:-:S13]  /*3560*/  ISETP.GE.U32.AND P0, PT, R11, R8, PT ;  /* 0x000000080b00720c */ /* 0x000fda0003f06070 */
[----:B------:R-:W-:-:S05]  /*3570*/  @P0 IMAD.IADD R11, R11, 0x1, -R8 ;  /* 0x000000010b0b0824 */ /* 0x000fca00078e0a08 */
[----:B------:R-:W-:-:S13]  /*3580*/  ISETP.GE.U32.AND P0, PT, R11, R8, PT ;  /* 0x000000080b00720c */ /* 0x000fda0003f06070 */
[----:B------:R-:W-:Y:S01]  /*3590*/  @P0 IMAD.IADD R11, R11, 0x1, -R8 ;  /* 0x000000010b0b0824 */ /* 0x000fe200078e0a08 */
[----:B------:R-:W-:-:S04]  /*35a0*/  @!P1 LOP3.LUT R11, RZ, R8, RZ, 0x33, !PT ;  /* 0x00000008ff0b9212 */ /* 0x000fc800078e33ff */
[----:B------:R-:W-:Y:S01]  /*35b0*/  MOV R6, R11 ;  /* 0x0000000b00067202 */ /* 0x000fe20000000f00 */
[----:B------:R-:W-:Y:S06]  /*35c0*/  BRA `(.L_x_712) ;  /* 0x0000000000187947 */ /* 0x000fec0003800000 */
.L_x_711:
[----:B------:R-:W-:Y:S01]  /*35d0*/  IMAD.MOV.U32 R14, RZ, RZ, R5 ;  /* 0x000000ffff0e7224 */ /* 0x000fe200078e0005 */
[----:B------:R-:W-:Y:S02]  /*35e0*/  MOV R7, R4 ;  /* 0x0000000400077202 */ /* 0x000fe40000000f00 */
[----:B------:R-:W-:-:S07]  /*35f0*/  MOV R6, 0x3610 ;  /* 0x0000361000067802 */ /* 0x000fce0000000f00 */
[----:B0-----:R-:W-:Y:S05]  /*3600*/  CALL.REL.NOINC `($__internal_6_$__cuda_sm20_rem_s64) ;  /* 0x0000001c00707944 */ /* 0x001fea0003c00000 */
[----:B------:R-:W-:Y:S02]  /*3610*/  IMAD.MOV.U32 R6, RZ, RZ, R10 ;  /* 0x000000ffff067224 */ /* 0x000fe400078e000a */
[----:B------:R-:W-:-:S07]  /*3620*/  IMAD.MOV.U32 R7, RZ, RZ, R11 ;  /* 0x000000ffff077224 */ /* 0x000fce00078e000b */
.L_x_712:
[----:B------:R-:W1:Y:S01]  /*3630*/  LDCU.64 UR10, c[0x0][0x388] ;  /* 0x00007100ff0a77ac */ /* 0x000e620008000a00 */
[----:B------:R-:W-:Y:S01]  /*3640*/  IADD3 R9, P0, PT, -R6, R5, RZ ;  /* 0x0000000506097210 */ /* 0x000fe20007f1e1ff */
[----:B------:R-:W-:-:S03]  /*3650*/  UMOV UR4, UR9 ;  /* 0x0000000900047c82 */ /* 0x000fc60008000000 */
[----:B------:R-:W-:Y:S01]  /*3660*/  IADD3.X R7, PT, PT, ~R7, R4, RZ, P0, !PT ;  /* 0x0000000407077210 */ /* 0x000fe200007fe5ff */
[----:B------:R-:W-:Y:S02]  /*3670*/  UMOV UR5, URZ ;  /* 0x000000ff00057c82 */ /* 0x000fe40008000000 */
[----:B------:R-:W-:-:S04]  /*3680*/  IMAD.WIDE.U32 R4, R12, R9, UR4 ;  /* 0x000000040c047e25 */ /* 0x000fc8000f8e0009 */
[----:B------:R-:W-:-:S04]  /*3690*/  IMAD R7, R7, R12, RZ ;  /* 0x0000000c07077224 */ /* 0x000fc800078e02ff */
[----:B------:R-:W-:Y:S01]  /*36a0*/  IMAD R7, R13, R9, R7 ;  /* 0x000000090d077224 */ /* 0x000fe200078e0207 */
[----:B-1----:R-:W-:-:S03]  /*36b0*/  LEA R6, P0, R4, UR10, 0x2 ;  /* 0x0000000a04067c11 */ /* 0x002fc6000f8010ff */
[----:B------:R-:W-:-:S05]  /*36c0*/  IMAD.IADD R5, R5, 0x1, R7 ;  /* 0x0000000105057824 */ /* 0x000fca00078e0207 */
[----:B------:R-:W-:Y:S02]  /*36d0*/  LEA.HI.X R7, R4, UR11, R5, 0x2, P0 ;  /* 0x0000000b04077c11 */ /* 0x000fe400080f1405 */
[----:B------:R-:W-:-:S05]  /*36e0*/  FMNMX.FTZ R5, R2, 1.1920928955078125e-07, !PT ;  /* 0x3400000002057809 */ /* 0x000fca0007810000 */
[----:B------:R2:W-:Y:S02]  /*36f0*/  STG.E desc[UR12][R6.64], R5 ;  /* 0x0000000506007986 */ /* 0x0005e4000c10190c */
.L_x_710:
[----:B------:R-:W-:Y:S05]  /*3700*/  BSYNC.RECONVERGENT B0 ;  /* 0x0000000000007941 */ /* 0x000fea0003800200 */
.L_x_709:
        /* <DEDUP_REMOVED lines=10> */
[----:B------:R-:W-:Y:S01]  /*37b0*/  IMAD.U32 R8, RZ, RZ, UR4 ;  /* 0x00000004ff087e24 */ /* 0x000fe2000f8e00ff */
[----:B------:R-:W-:-:S04]  /*37c0*/  MOV R9, UR5 ;  /* 0x0000000500097c02 */ /* 0x000fc80008000f00 */
[----:B--2---:R-:W-:Y:S01]  /*37d0*/  IMAD.U32 R5, RZ, RZ, UR8 ;  /* 0x00000008ff057e24 */ /* 0x004fe2000f8e00ff */
[----:B------:R-:W-:Y:S06]  /*37e0*/  @P0 EXIT ;  /* 0x000000000000094d */ /* 0x000fec0003800000 */
[----:B------:R-:W2:Y:S01]  /*37f0*/  LDC.64 R6, c[0x0][0x3c0] ;  /* 0x0000f000ff067b82 */ /* 0x000ea20000000a00 */
[----:B------:R-:W2:Y:S01]  /*3800*/  LDCU UR4, c[0x0][0x370] ;  /* 0x00006e00ff0477ac */ /* 0x000ea20008000800 */
[----:B------:R-:W-:Y:S01]  /*3810*/  IMAD.MOV.U32 R4, RZ, RZ, R8 ;  /* 0x000000ffff047224 */ /* 0x000fe200078e0008 */
[----:B--2---:R-:W-:-:S04]  /*3820*/  IADD3 R13, P0, PT, R6, UR4, RZ ;  /* 0x00000004060d7c10 */ /* 0x004fc8000ff1e0ff */
[----:B------:R-:W-:-:S04]  /*3830*/  IADD3 R13, P1, PT, R13, -0x1, RZ ;  /* 0xffffffff0d0d7810 */ /* 0x000fc80007f3e0ff */
[----:B------:R-:W-:-:S04]  /*3840*/  IADD3.X R2, PT, PT, RZ, -0x1, R7, P1, P0 ;  /* 0xffffffffff027810 */ /* 0x000fc80000fe0407 */
[----:B------:R-:W-:-:S04]  /*3850*/  LOP3.LUT R7, R2, R7, RZ, 0xfc, !PT ;  /* 0x0000000702077212 */ /* 0x000fc800078efcff */
[----:B------:R-:W-:-:S13]  /*3860*/  ISETP.NE.U32.AND P0, PT, R7, RZ, PT ;  /* 0x000000ff0700720c */ /* 0x000fda0003f05070 */
[----:B------:R-:W-:Y:S05]  /*3870*/  @P0 BRA `(.L_x_713) ;  /* 0x00000000004c0947 */ /* 0x000fea0003800000 */
[----:B------:R-:W2:Y:S01]  /*3880*/  I2F.U32.RP R11, R6 ;  /* 0x00000006000b7306 */ /* 0x000ea20000209000 */
[----:B------:R-:W-:-:S07]  /*3890*/  ISETP.NE.U32.AND P1, PT, R6, RZ, PT ;  /* 0x000000ff0600720c */ /* 0x000fce0003f25070 */
[----:B--2---:R-:W2:Y:S02]  /*38a0*/  MUFU.RCP R11, R11 ;  /* 0x0000000b000b7308 */ /* 0x004ea40000001000 */
[----:B--2---:R-:W-:Y:S01]  /*38b0*/  IADD3 R8, PT, PT, R11, 0xffffffe, RZ ;  /* 0x0ffffffe0b087810 */ /* 0x004fe20007ffe0ff */
[----:B------:R-:W-:-:S05]  /*38c0*/  HFMA2 R11, -RZ, RZ, 0, 0 ;  /* 0x00000000ff0b7431 */ /* 0x000fca00000001ff */
[----:B------:R2:W3:Y:S02]  /*38d0*/  F2I.FTZ.U32.TRUNC.NTZ R9, R8 ;  /* 0x0000000800097305 */ /* 0x0004e4000021f000 */
[----:B--2---:R-:W-:Y:S02]  /*38e0*/  IMAD.MOV.U32 R8, RZ, RZ, RZ ;  /* 0x000000ffff087224 */ /* 0x004fe400078e00ff */
[----:B---3--:R-:W-:-:S04]  /*38f0*/  IMAD.MOV R7, RZ, RZ, -R9 ;  /* 0x000000ffff077224 */ /* 0x008fc800078e0a09 */
[----:B------:R-:W-:-:S04]  /*3900*/  IMAD R7, R7, R6, RZ ;  /* 0x0000000607077224 */ /* 0x000fc800078e02ff */
[----:B-1----:R-:W-:-:S06]  /*3910*/  IMAD.HI.U32 R10, R9, R7, R8 ;  /* 0x00000007090a7227 */ /* 0x002fcc00078e0008 */
[----:B------:R-:W-:-:S05]  /*3920*/  IMAD.HI.U32 R7, R10, R13, RZ ;  /* 0x0000000d0a077227 */ /* 0x000fca00078e00ff */
[----:B------:R-:W-:-:S05]  /*3930*/  IADD3 R7, PT, PT, -R7, RZ, RZ ;  /* 0x000000ff07077210 */ /* 0x000fca0007ffe1ff */
[----:B------:R-:W-:-:S05]  /*3940*/  IMAD R10, R6, R7, R13 ;  /* 0x00000007060a7224 */ /* 0x000fca00078e020d */
[----:B------:R-:W-:-:S13]  /*3950*/  ISETP.GE.U32.AND P0, PT, R10, R6, PT ;  /* 0x000000060a00720c */ /* 0x000fda0003f06070 */
[----:B------:R-:W-:-:S05]  /*3960*/  @P0 IMAD.IADD R10, R10, 0x1, -R6 ;  /* 0x000000010a0a0824 */ /* 0x000fca00078e0a06 */
[----:B------:R-:W-:-:S13]  /*3970*/  ISETP.GE.U32.AND P0, PT, R10, R6, PT ;  /* 0x000000060a00720c */ /* 0x000fda0003f06070 */
[----:B------:R-:W-:Y:S01]  /*3980*/  @P0 IMAD.IADD R10, R10, 0x1, -R6 ;  /* 0x000000010a0a0824 */ /* 0x000fe200078e0a06 */
[----:B------:R-:W-:Y:S01]  /*3990*/  @!P1 LOP3.LUT R10, RZ, R6, RZ, 0x33, !PT ;  /* 0x00000006ff0a9212 */ /* 0x000fe200078e33ff */
[----:B------:R-:W-:Y:S06]  /*39a0*/  BRA `(.L_x_714) ;  /* 0x0000000000107947 */ /* 0x000fec0003800000 */
.L_x_713:
[----:B------:R-:W-:Y:S01]  /*39b0*/  IMAD.MOV.U32 R14, RZ, RZ, R13 ;  /* 0x000000ffff0e7224 */ /* 0x000fe200078e000d */
[----:B------:R-:W-:Y:S01]  /*39c0*/  MOV R6, 0x39f0 ;  /* 0x000039f000067802 */ /* 0x000fe20000000f00 */
[----:B------:R-:W-:-:S07]  /*39d0*/  IMAD.MOV.U32 R7, RZ, RZ, R2 ;  /* 0x000000ffff077224 */ /* 0x000fce00078e0002 */
[----:B01----:R-:W-:Y:S05]  /*39e0*/  CALL.REL.NOINC `($__internal_6_$__cuda_sm20_rem_s64) ;  /* 0x0000001800787944 */ /* 0x003fea0003c00000 */
.L_x_714:
[----:B------:R-:W1:Y:S01]  /*39f0*/  LDC.64 R6, c[0x0][0x398] ;  /* 0x0000e600ff067b82 */ /* 0x000e620000000a00 */
[----:B------:R-:W-:-:S04]  /*3a00*/  IADD3 R13, P0, PT, -R10, R13, RZ ;  /* 0x0000000d0a0d7210 */ /* 0x000fc80007f1e1ff */
[----:B------:R-:W-:-:S03]  /*3a10*/  IADD3.X R2, PT, PT, ~R11, R2, RZ, P0, !PT ;  /* 0x000000020b027210 */ /* 0x000fc600007fe5ff */
[----:B------:R-:W2:Y:S06]  /*3a20*/  LDC.64 R8, c[0x0][0x388] ;  /* 0x0000e200ff087b82 */ /* 0x000eac0000000a00 */
.L_x_715:
[----:B------:R-:W-:-:S04]  /*3a30*/  IMAD.MOV.U32 R17, RZ, RZ, 0x8 ;  /* 0x00000008ff117424 */ /* 0x000fc800078e00ff */
[----:B------:R-:W-:-:S06]  /*3a40*/  IMAD.WIDE.U32 R16, R0, R17, UR6 ;  /* 0x0000000600107e25 */ /* 0x000fcc000f8e0011 */
[----:B------:R-:W3:Y:S01]  /*3a50*/  LDG.E.64.CONSTANT R16, desc[UR12][R16.64] ;  /* 0x0000000c10107981 */ /* 0x000ee2000c1e9b00 */
[----:B01----:R-:W-:Y:S01]  /*3a60*/  IMAD.WIDE.U32 R14, R0, 0x8, R6 ;  /* 0x00000008000e7825 */ /* 0x003fe200078e0006 */
[----:B------:R-:W-:-:S03]  /*3a70*/  SHF.R.U32.HI R11, RZ, 0x4, R0 ;  /* 0x00000004ff0b7819 */ /* 0x000fc60000011600 */
[----:B------:R-:W-:Y:S01]  /*3a80*/  IMAD.U32 R10, RZ, RZ, UR9 ;  /* 0x00000009ff0a7e24 */ /* 0x000fe2000f8e00ff */
[----:B------:R-:W-:Y:S01]  /*3a90*/  LOP3.LUT R19, R11, 0x3ffffff, RZ, 0xc0, !PT ;  /* 0x03ffffff0b137812 */ /* 0x000fe200078ec0ff */
[----:B------:R-:W4:Y:S01]  /*3aa0*/  LDG.E.64.CONSTANT R14, desc[UR12][R14.64] ;  /* 0x0000000c0e0e7981 */ /* 0x000f22000c1e9b00 */
[----:B------:R-:W-:-:S03]  /*3ab0*/  MOV R11, RZ ;  /* 0x000000ff000b7202 */ /* 0x000fc60000000f00 */
[----:B------:R-:W-:Y:S02]  /*3ac0*/  IMAD R21, R2, R19, RZ ;  /* 0x0000001302157224 */ /* 0x000fe400078e02ff */
[----:B------:R-:W-:-:S04]  /*3ad0*/  IMAD.WIDE.U32 R18, R19, R13, R10 ;  /* 0x0000000d13127225 */ /* 0x000fc800078e000a */
[----:B------:R-:W-:Y:S01]  /*3ae0*/  IMAD.IADD R12, R19, 0x1, R21 ;  /* 0x00000001130c7824 */ /* 0x000fe200078e0215 */
[----:B--2---:R-:W-:-:S04]  /*3af0*/  LEA R20, P0, R18, R8, 0x2 ;  /* 0x0000000812147211 */ /* 0x004fc800078010ff */
[----:B------:R-:W-:-:S05]  /*3b00*/  LEA.HI.X R21, R18, R9, R12, 0x2, P0 ;  /* 0x0000000912157211 */ /* 0x000fca00000f140c */
[----:B------:R0:W2:Y:S01]  /*3b10*/  LDG.E R20, desc[UR12][R20.64] ;  /* 0x0000000c14147981 */ /* 0x0000a2000c1e1900 */
[----:B---3--:R-:W-:-:S04]  /*3b20*/  IMAD.U32 R12, R16, 0x10000, RZ ;  /* 0x00010000100c7824 */ /* 0x008fc800078e00ff */
[----:B------:R-:W-:Y:S01]  /*3b30*/  FMUL.FTZ R18, R12, UR14 ;  /* 0x0000000e0c127c20 */ /* 0x000fe20008410000 */
[C---:B------:R-:W-:Y:S02]  /*3b40*/  SHF.L.U32 R12, R17.reuse, 0x10, RZ ;  /* 0x00000010110c7819 */ /* 0x040fe400000006ff */
[----:B------:R-:W-:Y:S02]  /*3b50*/  PRMT R16, R16, 0x7632, R16 ;  /* 0x0000763210107816 */ /* 0x000fe40000000010 */
[----:B------:R-:W-:Y:S01]  /*3b60*/  PRMT R17, R17, 0x7632, R17 ;  /* 0x0000763211117816 */ /* 0x000fe20000000011 */
[----:B------:R-:W-:Y:S01]  /*3b70*/  FMUL.FTZ R19, R12, UR14 ;  /* 0x0000000e0c137c20 */ /* 0x000fe20008410000 */
[----:B------:R-:W1:Y:S01]  /*3b80*/  F2F.BF16.F32 R18, R18 ;  /* 0x0000001200127304 */ /* 0x000e620000202000 */
[----:B------:R-:W-:Y:S02]  /*3b90*/  IMAD.U32 R16, R16, 0x10000, RZ ;  /* 0x0001000010107824 */ /* 0x000fe400078e00ff */
[----:B------:R-:W-:-:S02]  /*3ba0*/  IMAD.U32 R17, R17, 0x10000, RZ ;  /* 0x0001000011117824 */ /* 0x000fc400078e00ff */
[----:B------:R-:W-:-:S03]  /*3bb0*/  FMUL.FTZ R16, R16, UR14 ;  /* 0x0000000e10107c20 */ /* 0x000fc60008410000 */
[----:B------:R-:W3:Y:S01]  /*3bc0*/  F2F.BF16.F32 R19, R19 ;  /* 0x0000001300137304 */ /* 0x000ee20000202000 */
[----:B0-----:R-:W-:Y:S01]  /*3bd0*/  FMUL.FTZ R21, R17, UR14 ;  /* 0x0000000e11157c20 */ /* 0x001fe20008410000 */
[----:B----4-:R-:W-:-:S06]  /*3be0*/  SHF.L.U32 R17, R14, 0x10, RZ ;  /* 0x000000100e117819 */ /* 0x010fcc00000006ff */
[----:B------:R-:W0:Y:S01]  /*3bf0*/  F2F.BF16.F32 R16, R16 ;  /* 0x0000001000107304 */ /* 0x000e220000202000 */
[----:B-1----:R-:W-:-:S07]  /*3c00*/  IMAD.U32 R18, R18, 0x10000, RZ ;  /* 0x0001000012127824 */ /* 0x002fce00078e00ff */
[----:B------:R-:W1:Y:S01]  /*3c10*/  F2F.BF16.F32 R21, R21 ;  /* 0x0000001500157304 */ /* 0x000e620000202000 */
[----:B------:R-:W-:Y:S01]  /*3c20*/  FMUL.FTZ R17, R18, R17 ;  /* 0x0000001112117220 */ /* 0x000fe20000410000 */
[----:B---3--:R-:W-:Y:S01]  /*3c30*/  SHF.L.U32 R19, R19, 0x10, RZ ;  /* 0x0000001013137819 */ /* 0x008fe200000006ff */
[C---:B------:R-:W-:Y:S01]  /*3c40*/  IMAD.U32 R18, R15.reuse, 0x10000, RZ ;  /* 0x000100000f127824 */ /* 0x040fe200078e00ff */
[----:B------:R-:W-:Y:S02]  /*3c50*/  PRMT R14, R14, 0x7632, R14 ;  /* 0x000076320e0e7816 */ /* 0x000fe4000000000e */
[----:B------:R-:W-:Y:S01]  /*3c60*/  PRMT R15, R15, 0x7632, R15 ;  /* 0x000076320f0f7816 */ /* 0x000fe2000000000f */
[----:B------:R-:W-:Y:S02]  /*3c70*/  FMUL.FTZ R18, R19, R18 ;  /* 0x0000001213127220 */ /* 0x000fe40000410000 */
[----:B------:R-:W-:Y:S01]  /*3c80*/  IMAD.U32 R19, R14, 0x10000, RZ ;  /* 0x000100000e137824 */ /* 0x000fe200078e00ff */
[----:B------:R-:W-:Y:S01]  /*3c90*/  SHF.L.U32 R14, R15, 0x10, RZ ;  /* 0x000000100f0e7819 */ /* 0x000fe200000006ff */
[----:B0-----:R-:W-:-:S02]  /*3ca0*/  IMAD.U32 R16, R16, 0x10000, RZ ;  /* 0x0001000010107824 */ /* 0x001fc400078e00ff */
[----:B-1----:R-:W-:Y:S01]  /*3cb0*/  IMAD.U32 R21, R21, 0x10000, RZ ;  /* 0x0001000015157824 */ /* 0x002fe200078e00ff */
[----:B------:R-:W0:Y:S01]  /*3cc0*/  F2F.BF16.F32 R18, R18 ;  /* 0x0000001200127304 */ /* 0x000e220000202000 */
[----:B------:R-:W-:Y:S02]  /*3cd0*/  FMUL.FTZ R16, R16, R19 ;  /* 0x0000001310107220 */ /* 0x000fe40000410000 */
[----:B------:R-:W-:-:S05]  /*3ce0*/  FMUL.FTZ R21, R21, R14 ;  /* 0x0000000e15157220 */ /* 0x000fca0000410000 */
[----:B--2---:R-:W-:Y:S08]  /*3cf0*/  MUFU.RCP R12, R20 ;  /* 0x00000014000c7308 */ /* 0x004ff00000001000 */
        /* <DEDUP_REMOVED lines=24> */
[----:B------:R-:W-:-:S06]  /*3e80*/  IMAD.WIDE.U32 R18, R15, R18, UR6 ;  /* 0x000000060f127e25 */ /* 0x000fcc000f8e0012 */
[----:B------:R-:W2:Y:S01]  /*3e90*/  LDG.E.64.CONSTANT R18, desc[UR12][R18.64] ;  /* 0x0000000c12127981 */ /* 0x000ea2000c1e9b00 */
[----:B------:R-:W-:Y:S01]  /*3ea0*/  SHF.R.U32.HI R0, RZ, 0x4, R15 ;  /* 0x00000004ff007819 */ /* 0x000fe2000001160f */
[----:B0-----:R-:W-:-:S03]  /*3eb0*/  IMAD.WIDE.U32 R16, R15, 0x8, R6 ;  /* 0x000000080f107825 */ /* 0x001fc600078e0006 */
[----:B------:R-:W-:-:S03]  /*3ec0*/  LOP3.LUT R21, R0, 0x3ffffff, RZ, 0xc0, !PT ;  /* 0x03ffffff00157812 */ /* 0x000fc600078ec0ff */
[----:B------:R-:W3:Y:S02]  /*3ed0*/  LDG.E.64.CONSTANT R16, desc[UR12][R16.64] ;  /* 0x0000000c10107981 */ /* 0x000ee4000c1e9b00 */
[----:B------:R-:W-:Y:S02]  /*3ee0*/  IMAD R23, R2, R21, RZ ;  /* 0x0000001502177224 */ /* 0x000fe400078e02ff */
[----:B------:R-:W-:-:S04]  /*3ef0*/  IMAD.WIDE.U32 R20, R21, R13, R10 ;  /* 0x0000000d15147225 */ /* 0x000fc800078e000a */
[----:B------:R-:W-:Y:S01]  /*3f00*/  IMAD.IADD R0, R21, 0x1, R23 ;  /* 0x0000000115007824 */ /* 0x000fe200078e0217 */
[----:B------:R-:W-:-:S04]  /*3f10*/  LEA R22, P0, R20, R8, 0x2 ;  /* 0x0000000814167211 */ /* 0x000fc800078010ff */
[----:B------:R-:W-:-:S05]  /*3f20*/  LEA.HI.X R23, R20, R9, R0, 0x2, P0 ;  /* 0x0000000914177211 */ /* 0x000fca00000f1400 */
[----:B------:R-:W4:Y:S01]  /*3f30*/  LDG.E R22, desc[UR12][R22.64] ;  /* 0x0000000c16167981 */ /* 0x000f22000c1e1900 */
[C---:B--2---:R-:W-:Y:S02]  /*3f40*/  SHF.L.U32 R0, R18.reuse, 0x10, RZ ;  /* 0x0000001012007819 */ /* 0x044fe400000006ff */
[----:B------:R-:W-:-:S03]  /*3f50*/  PRMT R18, R18, 0x7632, R18 ;  /* 0x0000763212127816 */ /* 0x000fc60000000012 */
[----:B------:R-:W-:Y:S01]  /*3f60*/  FMUL.FTZ R12, R0, UR14 ;  /* 0x0000000e000c7c20 */ /* 0x000fe20008410000 */
[C---:B------:R-:W-:Y:S02]  /*3f70*/  IMAD.U32 R0, R19.reuse, 0x10000, RZ ;  /* 0x0001000013007824 */ /* 0x040fe400078e00ff */
[----:B------:R-:W-:Y:S02]  /*3f80*/  IMAD.U32 R18, R18, 0x10000, RZ ;  /* 0x0001000012127824 */ /* 0x000fe400078e00ff */
[----:B------:R-:W-:Y:S01]  /*3f90*/  FMUL.FTZ R14, R0, UR14 ;  /* 0x0000000e000e7c20 */ /* 0x000fe20008410000 */
[----:B------:R-:W0:Y:S01]  /*3fa0*/  F2F.BF16.F32 R12, R12 ;  /* 0x0000000c000c7304 */ /* 0x000e220000202000 */
[----:B------:R-:W-:Y:S01]  /*3fb0*/  PRMT R19, R19, 0x7632, R19 ;  /* 0x0000763213137816 */ /* 0x000fe20000000013 */
[----:B------:R-:W-:-:S03]  /*3fc0*/  FMUL.FTZ R18, R18, UR14 ;  /* 0x0000000e12127c20 */ /* 0x000fc60008410000 */
[----:B------:R-:W-:-:S03]  /*3fd0*/  SHF.L.U32 R19, R19, 0x10, RZ ;  /* 0x0000001013137819 */ /* 0x000fc600000006ff */
[----:B------:R-:W1:Y:S02]  /*3fe0*/  F2F.BF16.F32 R14, R14 ;  /* 0x0000000e000e7304 */ /* 0x000e640000202000 */
[----:B------:R-:W-:Y:S01]  /*3ff0*/  FMUL.FTZ R20, R19, UR14 ;  /* 0x0000000e13147c20 */ /* 0x000fe20008410000 */
[----:B---3--:R-:W-:-:S05]  /*4000*/  IMAD.U32 R19, R16, 0x10000, RZ ;  /* 0x0001000010137824 */ /* 0x008fca00078e00ff */
[----:B------:R-:W2:Y:S01]  /*4010*/  F2F.BF16.F32 R18, R18 ;  /* 0x0000001200127304 */ /* 0x000ea20000202000 */
[----:B0-----:R-:W-:Y:S01]  /*4020*/  IMAD.U32 R12, R12, 0x10000, RZ ;  /* 0x000100000c0c7824 */ /* 0x001fe200078e00ff */
[----:B------:R-:W-:-:S03]  /*4030*/  PRMT R16, R16, 0x7632, R16 ;  /* 0x0000763210107816 */ /* 0x000fc60000000010 */
[----:B------:R-:W-:-:S03]  /*4040*/  FMUL.FTZ R12, R12, R19 ;  /* 0x000000130c0c7220 */ /* 0x000fc60000410000 */
[----:B------:R-:W0:Y:S01]  /*4050*/  F2F.BF16.F32 R20, R20 ;  /* 0x0000001400147304 */ /* 0x000e220000202000 */
[C---:B------:R-:W-:Y:S01]  /*4060*/  SHF.L.U32 R19, R17.reuse, 0x10, RZ ;  /* 0x0000001011137819 */ /* 0x040fe200000006ff */
[----:B-1----:R-:W-:Y:S01]  /*4070*/  IMAD.U32 R14, R14, 0x10000, RZ ;  /* 0x000100000e0e7824 */ /* 0x002fe200078e00ff */
[----:B------:R-:W-:-:S03]  /*4080*/  PRMT R17, R17, 0x7632, R17 ;  /* 0x0000763211117816 */ /* 0x000fc60000000011 */
[----:B------:R-:W-:Y:S01]  /*4090*/  FMUL.FTZ R14, R14, R19 ;  /* 0x000000130e0e7220 */ /* 0x000fe20000410000 */
[----:B--2---:R-:W-:Y:S01]  /*40a0*/  SHF.L.U32 R18, R18, 0x10, RZ ;  /* 0x0000001012127819 */ /* 0x004fe200000006ff */
[----:B------:R-:W-:Y:S01]  /*40b0*/  IMAD.U32 R19, R16, 0x10000, RZ ;  /* 0x0001000010137824 */ /* 0x000fe200078e00ff */
[----:B----4-:R-:W-:Y:S01]  /*40c0*/  MUFU.RCP R0, R22 ;  /* 0x0000001600007308 */ /* 0x010fe20000001000 */
[----:B------:R-:W-:Y:S02]  /*40d0*/  IMAD.U32 R17, R17, 0x10000, RZ ;  /* 0x0001000011117824 */ /* 0x000fe400078e00ff */
[----:B------:R-:W-:Y:S01]  /*40e0*/  FMUL.FTZ R18, R18, R19 ;  /* 0x0000001312127220 */ /* 0x000fe20000410000 */
[----:B0-----:R-:W-:-:S04]  /*40f0*/  IMAD.U32 R20, R20, 0x10000, RZ ;  /* 0x0001000014147824 */ /* 0x001fc800078e00ff */
[----:B------:R-:W0:Y:S01]  /*4100*/  F2F.BF16.F32 R14, R14 ;  /* 0x0000000e000e7304 */ /* 0x000e220000202000 */
[----:B------:R-:W-:-:S07]  /*4110*/  FMUL.FTZ R20, R20, R17 ;  /* 0x0000001114147220 */ /* 0x000fce0000410000 */
[----:B------:R-:W1:Y:S08]  /*4120*/  F2F.BF16.F32 R12, R12 ;  /* 0x0000000c000c7304 */ /* 0x000e700000202000 */
[----:B------:R-:W2:Y:S01]  /*4130*/  F2F.BF16.F32 R18, R18 ;  /* 0x0000001200127304 */ /* 0x000ea20000202000 */
[----:B0-----:R-:W-:-:S07]  /*4140*/  IMAD.U32 R19, R14, 0x10000, RZ ;  /* 0x000100000e137824 */ /* 0x001fce00078e00ff */
[----:B------:R-:W0:Y:S01]  /*4150*/  F2F.BF16.F32 R20, R20 ;  /* 0x0000001400147304 */ /* 0x000e220000202000 */
[----:B-1----:R-:W-:Y:S01]  /*4160*/  SHF.L.U32 R17, R12, 0x10, RZ ;  /* 0x000000100c117819 */ /* 0x002fe200000006ff */
[----:B------:R-:W-:Y:S01]  /*4170*/  FMUL.FTZ R16, R0, R19 ;  /* 0x0000001300107220 */ /* 0x000fe20000410000 */
[----:B--2---:R-:W-:-:S03]  /*4180*/  IMAD.U32 R19, R18, 0x10000, RZ ;  /* 0x0001000012137824 */ /* 0x004fc600078e00ff */
[C---:B------:R-:W-:Y:S01]  /*4190*/  FMUL.FTZ R17, R0.reuse, R17 ;  /* 0x0000001100117220 */ /* 0x040fe20000410000 */
[----:B------:R-:W-:Y:S01]  /*41a0*/  FMUL.FTZ R19, R0, R19 ;  /* 0x0000001300137220 */ /* 0x000fe20000410000 */
[----:B0-----:R-:W-:-:S04]  /*41b0*/  SHF.L.U32 R21, R20, 0x10, RZ ;  /* 0x0000001014157819 */ /* 0x001fc800000006ff */
[----:B------:R-:W-:Y:S01]  /*41c0*/  F2I.S8.NTZ R17, R17 ;  /* 0x0000001100117305 */ /* 0x000fe20000202100 */
[----:B------:R-:W-:-:S07]  /*41d0*/  FMUL.FTZ R21, R0, R21 ;  /* 0x0000001500157220 */ /* 0x000fce0000410000 */
        /* <DEDUP_REMOVED lines=19> */
[----:B------:R-:W-:-:S05]  /*4310*/  IMAD.WIDE.U32 R20, R21, R13, R10 ;  /* 0x0000000d15147225 */ /* 0x000fca00078e000a */
[----:B------:R-:W-:Y:S02]  /*4320*/  IADD3 R0, PT, PT, R21, R23, RZ ;  /* 0x0000001715007210 */ /* 0x000fe40007ffe0ff */
[----:B------:R-:W-:-:S04]  /*4330*/  LEA R22, P0, R20, R8, 0x2 ;  /* 0x0000000814167211 */ /* 0x000fc800078010ff */
[----:B------:R-:W-:-:S05]  /*4340*/  LEA.HI.X R23, R20, R9, R0, 0x2, P0 ;  /* 0x0000000914177211 */ /* 0x000fca00000f1400 */
[----:B------:R-:W4:Y:S01]  /*4350*/  LDG.E R22, desc[UR12][R22.64] ;  /* 0x0000000c16167981 */ /* 0x000f22000c1e1900 */
[C---:B--2---:R-:W-:Y:S01]  /*4360*/  IMAD.U32 R0, R18.reuse, 0x10000, RZ ;  /* 0x0001000012007824 */ /* 0x044fe200078e00ff */
[----:B------:R-:W-:-:S03]  /*4370*/  PRMT R18, R18, 0x7632, R18 ;  /* 0x0000763212127816 */ /* 0x000fc60000000012 */
[----:B------:R-:W-:Y:S01]  /*4380*/  FMUL.FTZ R12, R0, UR14 ;  /* 0x0000000e000c7c20 */ /* 0x000fe20008410000 */
[----:B------:R-:W-:Y:S01]  /*4390*/  IMAD.U32 R0, R19, 0x10000, RZ ;  /* 0x0001000013007824 */ /* 0x000fe200078e00ff */
[----:B------:R-:W-:-:S03]  /*43a0*/  SHF.L.U32 R18, R18, 0x10, RZ ;  /* 0x0000001012127819 */ /* 0x000fc600000006ff */
[----:B------:R-:W-:Y:S01]  /*43b0*/  FMUL.FTZ R16, R0, UR14 ;  /* 0x0000000e00107c20 */ /* 0x000fe20008410000 */
[----:B------:R-:W0:Y:S01]  /*43c0*/  F2F.BF16.F32 R12, R12 ;  /* 0x0000000c000c7304 */ /* 0x000e220000202000 */
[----:B------:R-:W-:Y:S01]  /*43d0*/  PRMT R19, R19, 0x7632, R19 ;  /* 0x0000763213137816 */ /* 0x000fe20000000013 */
[----:B------:R-:W-:-:S06]  /*43e0*/  FMUL.FTZ R18, R18, UR14 ;  /* 0x0000000e12127c20 */ /* 0x000fcc0008410000 */
[----:B------:R-:W1:Y:S01]  /*43f0*/  F2F.BF16.F32 R16, R16 ;  /* 0x0000001000107304 */ /* 0x000e620000202000 */
[----:B------:R-:W-:-:S04]  /*4400*/  IMAD.U32 R19, R19, 0x10000, RZ ;  /* 0x0001000013137824 */ /* 0x000fc800078e00ff */
[----:B------:R-:W-:-:S03]  /*4410*/  FMUL.FTZ R20, R19, UR14 ;  /* 0x0000000e13147c20 */ /* 0x000fc60008410000 */
[----:B------:R-:W2:Y:S01]  /*4420*/  F2F.BF16.F32 R18, R18 ;  /* 0x0000001200127304 */ /* 0x000ea20000202000 */
[----:B0-----:R-:W-:Y:S01]  /*4430*/  SHF.L.U32 R12, R12, 0x10, RZ ;  /* 0x000000100c0c7819 */ /* 0x001fe200000006ff */
[C---:B---3--:R-:W-:Y:S01]  /*4440*/  IMAD.U32 R19, R14.reuse, 0x10000, RZ ;  /* 0x000100000e137824 */ /* 0x048fe200078e00ff */
[----:B------:R-:W-:-:S03]  /*4450*/  PRMT R14, R14, 0x7632, R14 ;  /* 0x000076320e0e7816 */ /* 0x000fc6000000000e */
[----:B------:R-:W-:Y:S01]  /*4460*/  FMUL.FTZ R12, R12, R19 ;  /* 0x000000130c0c7220 */ /* 0x000fe20000410000 */
[----:B------:R-:W-:Y:S01]  /*4470*/  IMAD.U32 R19, R15, 0x10000, RZ ;  /* 0x000100000f137824 */ /* 0x000fe200078e00ff */
[----:B------:R-:W0:Y:S01]  /*4480*/  F2F.BF16.F32 R20, R20 ;  /* 0x0000001400147304 */ /* 0x000e220000202000 */
[----:B-1----:R-:W-:-:S04]  /*4490*/  IMAD.U32 R16, R16, 0x10000, RZ ;  /* 0x0001000010107824 */ /* 0x002fc800078e00ff */
[----:B------:R-:W-:Y:S01]  /*44a0*/  FMUL.FTZ R16, R16, R19 ;  /* 0x0000001310107220 */ /* 0x000fe20000410000 */
[----:B------:R-:W-:Y:S01]  /*44b0*/  SHF.L.U32 R19, R14, 0x10, RZ ;  /* 0x000000100e137819 */ /* 0x000fe200000006ff */
[----:B--2---:R-:W-:Y:S01]  /*44c0*/  IMAD.U32 R18, R18, 0x10000, RZ ;  /* 0x0001000012127824 */ /* 0x004fe200078e00ff */
[----:B------:R-:W-:-:S03]  /*44d0*/  PRMT R15, R15, 0x7632, R15 ;  /* 0x000076320f0f7816 */ /* 0x000fc6000000000f */
[----:B------:R-:W-:Y:S01]  /*44e0*/  FMUL.FTZ R18, R18, R19 ;  /* 0x0000001312127220 */ /* 0x000fe20000410000 */
[----:B------:R-:W1:Y:S01]  /*44f0*/  F2F.BF16.F32 R16, R16 ;  /* 0x0000001000107304 */ /* 0x000e620000202000 */
[----:B------:R-:W-:Y:S01]  /*4500*/  IMAD.U32 R15, R15, 0x10000, RZ ;  /* 0x000100000f0f7824 */ /* 0x000fe200078e00ff */
[----:B0-----:R-:W-:-:S06]  /*4510*/  SHF.L.U32 R20, R20, 0x10, RZ ;  /* 0x0000001014147819 */ /* 0x001fcc00000006ff */
[----:B----4-:R-:W-:Y:S01]  /*4520*/  MUFU.RCP R0, R22 ;  /* 0x0000001600007308 */ /* 0x010fe20000001000 */
[----:B------:R-:W-:-:S07]  /*4530*/  FMUL.FTZ R20, R20, R15 ;  /* 0x0000000f14147220 */ /* 0x000fce0000410000 */
[----:B------:R-:W0:Y:S08]  /*4540*/  F2F.BF16.F32 R12, R12 ;  /* 0x0000000c000c7304 */ /* 0x000e300000202000 */
[----:B------:R-:W2:Y:S01]  /*4550*/  F2F.BF16.F32 R18, R18 ;  /* 0x0000001200127304 */ /* 0x000ea20000202000 */
[----:B-1----:R-:W-:-:S07]  /*4560*/  IMAD.U32 R19, R16, 0x10000, RZ ;  /* 0x0001000010137824 */ /* 0x002fce00078e00ff */
[----:B------:R-:W1:Y:S01]  /*4570*/  F2F.BF16.F32 R20, R20 ;  /* 0x0000001400147304 */ /* 0x000e620000202000 */
[----:B0-----:R-:W-:Y:S02]  /*4580*/  IMAD.U32 R15, R12, 0x10000, RZ ;  /* 0x000100000c0f7824 */ /* 0x001fe400078e00ff */
[----:B------:R-:W-:Y:S01]  /*4590*/  FMUL.FTZ R16, R0, R19 ;  /* 0x0000001300107220 */ /* 0x000fe20000410000 */
[----:B--2---:R-:W-:Y:S01]  /*45a0*/  SHF.L.U32 R19, R18, 0x10, RZ ;  /* 0x0000001012137819 */ /* 0x004fe200000006ff */
[----:B------:R-:W-:-:S04]  /*45b0*/  FMUL.FTZ R15, R0, R15 ;  /* 0x0000000f000f7220 */ /* 0x000fc80000410000 */
[----:B------:R-:W-:Y:S02]  /*45c0*/  FMUL.FTZ R19, R0, R19 ;  /* 0x0000001300137220 */ /* 0x000fe40000410000 */
[----:B------:R-:W-:Y:S01]  /*45d0*/  F2I.S8.NTZ R15, R15 ;  /* 0x0000000f000f7305 */ /* 0x000fe20000202100 */
[----:B-1----:R-:W-:-:S07]  /*45e0*/  IMAD.U32 R21, R20, 0x10000, RZ ;  /* 0x0001000014157824 */ /* 0x002fce00078e00ff */
        /* <DEDUP_REMOVED lines=12> */
[----:B0-----:R-:W-:-:S05]  /*46b0*/  HFMA2 R14, -RZ, RZ, 0, 4.76837158203125e-07 ;  /* 0x00000008ff0e7431 */ /* 0x001fca00000001ff */
[----:B------:R-:W-:-:S06]  /*46c0*/  IMAD.WIDE.U32 R14, R17, R14, UR6 ;  /* 0x00000006110e7e25 */ /* 0x000fcc000f8e000e */
[----:B------:R-:W2:Y:S01]  /*46d0*/  LDG.E.64.CONSTANT R14, desc[UR12][R14.64] ;  /* 0x0000000c0e0e7981 */ /* 0x000ea2000c1e9b00 */
[----:B------:R-:W-:-:S04]  /*46e0*/  SHF.R.U32.HI R0, RZ, 0x4, R17 ;  /* 0x00000004ff007819 */ /* 0x000fc80000011611 */
[----:B------:R-:W-:-:S05]  /*46f0*/  LOP3.LUT R21, R0, 0x3ffffff, RZ, 0xc0, !PT ;  /* 0x03ffffff00157812 */ /* 0x000fca00078ec0ff */
[----:B------:R-:W-:-:S04]  /*4700*/  IMAD.WIDE.U32 R18, R21, R13, R10 ;  /* 0x0000000d15127225 */ /* 0x000fc800078e000a */
[----:B------:R-:W-:Y:S01]  /*4710*/  IMAD.WIDE.U32 R10, R17, 0x8, R6 ;  /* 0x00000008110a7825 */ /* 0x000fe200078e0006 */
[----:B------:R-:W-:-:S03]  /*4720*/  LEA R20, P0, R18, R8, 0x2 ;  /* 0x0000000812147211 */ /* 0x000fc600078010ff */
[----:B------:R-:W-:Y:S02]  /*4730*/  IMAD R21, R2, R21, RZ ;  /* 0x0000001502157224 */ /* 0x000fe400078e02ff */
[----:B------:R-:W3:Y:S02]  /*4740*/  LDG.E.64.CONSTANT R10, desc[UR12][R10.64] ;  /* 0x0000000c0a0a7981 */ /* 0x000ee4000c1e9b00 */
[----:B------:R-:W-:-:S05]  /*4750*/  IMAD.IADD R0, R19, 0x1, R21 ;  /* 0x0000000113007824 */ /* 0x000fca00078e0215 */
[----:B------:R-:W-:-:S05]  /*4760*/  LEA.HI.X R21, R18, R9, R0, 0x2, P0 ;  /* 0x0000000912157211 */ /* 0x000fca00000f1400 */
[----:B------:R-:W4:Y:S01]  /*4770*/  LDG.E R20, desc[UR12][R20.64] ;  /* 0x0000000c14147981 */ /* 0x000f22000c1e1900 */
[C---:B--2---:R-:W-:Y:S01]  /*4780*/  IMAD.U32 R0, R14.reuse, 0x10000, RZ ;  /* 0x000100000e007824 */ /* 0x044fe200078e00ff */
[----:B------:R-:W-:-:S03]  /*4790*/  PRMT R14, R14, 0x7632, R14 ;  /* 0x000076320e0e7816 */ /* 0x000fc6000000000e */
[----:B------:R-:W-:Y:S01]  /*47a0*/  FMUL.FTZ R12, R0, UR14 ;  /* 0x0000000e000c7c20 */ /* 0x000fe20008410000 */
[C---:B------:R-:W-:Y:S02]  /*47b0*/  SHF.L.U32 R0, R15.reuse, 0x10, RZ ;  /* 0x000000100f007819 */ /* 0x040fe400000006ff */
[----:B------:R-:W-:Y:S01]  /*47c0*/  PRMT R15, R15, 0x7632, R15 ;  /* 0x000076320f0f7816 */ /* 0x000fe2000000000f */
[----:B------:R-:W-:Y:S02]  /*47d0*/  IMAD.U32 R14, R14, 0x10000, RZ ;  /* 0x000100000e0e7824 */ /* 0x000fe400078e00ff */
[----:B------:R-:W0:Y:S01]  /*47e0*/  F2F.BF16.F32 R12, R12 ;  /* 0x0000000c000c7304 */ /* 0x000e220000202000 */
[----:B------:R-:W-:Y:S01]  /*47f0*/  FMUL.FTZ R16, R0, UR14 ;  /* 0x0000000e00107c20 */ /* 0x000fe20008410000 */
[----:B------:R-:W-:Y:S02]  /*4800*/  IMAD.U32 R15, R15, 0x10000, RZ ;  /* 0x000100000f0f7824 */ /* 0x000fe400078e00ff */
[----:B------:R-:W-:-:S02]  /*4810*/  FMUL.FTZ R14, R14, UR14 ;  /* 0x0000000e0e0e7c20 */ /* 0x000fc40008410000 */
[----:B------:R-:W-:Y:S02]  /*4820*/  FMUL.FTZ R18, R15, UR14 ;  /* 0x0000000e0f127c20 */ /* 0x000fe40008410000 */
[----:B------:R-:W1:Y:S01]  /*4830*/  F2F.BF16.F32 R16, R16 ;  /* 0x0000001000107304 */ /* 0x000e620000202000 */
[----:B---3--:R-:W-:-:S07]  /*4840*/  SHF.L.U32 R15, R10, 0x10, RZ ;  /* 0x000000100a0f7819 */ /* 0x008fce00000006ff */
[----:B------:R-:W2:Y:S01]  /*4850*/  F2F.BF16.F32 R18, R18 ;  /* 0x0000001200127304 */ /* 0x000ea20000202000 */
[----:B0-----:R-:W-:-:S07]  /*4860*/  IMAD.U32 R12, R12, 0x10000, RZ ;  /* 0x000100000c0c7824 */ /* 0x001fce00078e00ff */
[----:B------:R-:W0:Y:S01]  /*4870*/  F2F.BF16.F32 R14, R14 ;  /* 0x0000000e000e7304 */ /* 0x000e220000202000 */
[----:B------:R-:W-:Y:S01]  /*4880*/  FMUL.FTZ R12, R12, R15 ;  /* 0x0000000f0c0c7220 */ /* 0x000fe20000410000 */
[C---:B------:R-:W-:Y:S01]  /*4890*/  SHF.L.U32 R15, R11.reuse, 0x10, RZ ;  /* 0x000000100b0f7819 */ /* 0x040fe200000006ff */
[----:B-1----:R-:W-:Y:S01]  /*48a0*/  IMAD.U32 R16, R16, 0x10000, RZ ;  /* 0x0001000010107824 */ /* 0x002fe200078e00ff */
[----:B------:R-:W-:Y:S02]  /*48b0*/  PRMT R11, R11, 0x7632, R11 ;  /* 0x000076320b0b7816 */ /* 0x000fe4000000000b */
[----:B------:R-:W-:Y:S01]  /*48c0*/  PRMT R10, R10, 0x7632, R10 ;  /* 0x000076320a0a7816 */ /* 0x000fe2000000000a */
[----:B------:R-:W-:Y:S01]  /*48d0*/  FMUL.FTZ R16, R16, R15 ;  /* 0x0000000f10107220 */ /* 0x000fe20000410000 */
[----:B------:R-:W-:Y:S01]  /*48e0*/  SHF.L.U32 R11, R11, 0x10, RZ ;  /* 0x000000100b0b7819 */ /* 0x000fe200000006ff */
[----:B--2---:R-:W-:Y:S01]  /*48f0*/  IMAD.U32 R18, R18, 0x10000, RZ ;  /* 0x0001000012127824 */ /* 0x004fe200078e00ff */
[----:B------:R-:W-:Y:S01]  /*4900*/  SHF.L.U32 R15, R10, 0x10, RZ ;  /* 0x000000100a0f7819 */ /* 0x000fe200000006ff */
[----:B0-----:R-:W-:-:S02]  /*4910*/  IMAD.U32 R14, R14, 0x10000, RZ ;  /* 0x000100000e0e7824 */ /* 0x001fc400078e00ff */
[----:B------:R-:W-:Y:S01]  /*4920*/  FMUL.FTZ R18, R18, R11 ;  /* 0x0000000b12127220 */ /* 0x000fe20000410000 */
[----:B------:R-:W0:Y:S01]  /*4930*/  F2F.BF16.F32 R16, R16 ;  /* 0x0000001000107304 */ /* 0x000e220000202000 */
[----:B------:R-:W-:-:S07]  /*4940*/  FMUL.FTZ R14, R14, R15 ;  /* 0x0000000f0e0e7220 */ /* 0x000fce0000410000 */
[----:B----4-:R-:W-:Y:S08]  /*4950*/  MUFU.RCP R0, R20 ;  /* 0x0000001400007308 */ /* 0x010ff00000001000 */
[----:B------:R-:W1:Y:S08]  /*4960*/  F2F.BF16.F32 R12, R12 ;  /* 0x0000000c000c7304 */ /* 0x000e700000202000 */
[----:B------:R-:W2:Y:S08]  /*4970*/  F2F.BF16.F32 R18, R18 ;  /* 0x0000001200127304 */ /* 0x000eb00000202000 */
[----:B------:R-:W3:Y:S01]  /*4980*/  F2F.BF16.F32 R14, R14 ;  /* 0x0000000e000e7304 */ /* 0x000ee20000202000 */
[----:B0-----:R-:W-:Y:S01]  /*4990*/  IMAD.U32 R15, R16, 0x10000, RZ ;  /* 0x00010000100f7824 */ /* 0x001fe200078e00ff */
[----:B-1----:R-:W-:-:S03]  /*49a0*/  SHF.L.U32 R11, R12, 0x10, RZ ;  /* 0x000000100c0b7819 */ /* 0x002fc600000006ff */
[----:B------:R-:W-:Y:S01]  /*49b0*/  FMUL.FTZ R12, R0, R15 ;  /* 0x0000000f000c7220 */ /* 0x000fe20000410000 */
        /* <DEDUP_REMOVED lines=12> */
[----:B------:R-:W-:Y:S02]  /*4a80*/  PRMT R21, R0, 0x5410, R21 ;  /* 0x0000541000157816 */ /* 0x000fe40000000015 */
[----:B------:R-:W-:-:S03]  /*4a90*/  IADD3 R0, PT, PT, R17, R3, RZ ;  /* 0x0000000311007210 */ /* 0x000fc60007ffe0ff */
[----:B------:R3:W-:Y:S01]  /*4aa0*/  STG.E desc[UR12][R10.64], R21 ;  /* 0x000000150a007986 */ /* 0x0007e2000c10190c */
[----:B------:R-:W-:-:S13]  /*4ab0*/  ISETP.GE.U32.AND P0, PT, R0, UR11, PT ;  /* 0x0000000b00007c0c */ /* 0x000fda000bf06070 */
[----:B---3--:R-:W-:Y:S05]  /*4ac0*/  @!P0 BRA `(.L_x_715) ;  /* 0xffffffec00d88947 */ /* 0x008fea000383ffff */
[----:B------:R-:W-:Y:S05]  /*4ad0*/  EXIT ;  /* 0x000000000000794d */ /* 0x000fea0003800000 */
        .weak           $__internal_4_$__cuda_sm20_div_s64
        .type           $__internal_4_$__cuda_sm20_div_s64,@function
        .size           $__internal_4_$__cuda_sm20_div_s64,($__internal_5_$__cuda_sm20_div_u64 - $__internal_4_$__cuda_sm20_div_s64)
$__internal_4_$__cuda_sm20_div_s64:
[----:B------:R-:W-:Y:S02]  /*4ae0*/  IADD3 R5, P0, PT, RZ, -R2, RZ ;  /* 0x80000002ff057210 */ /* 0x000fe40007f1e0ff */
[----:B------:R-:W-:-:S03]  /*4af0*/  ISETP.LE.AND P1, PT, RZ, UR16, PT ;  /* 0x00000010ff007c0c */ /* 0x000fc6000bf23270 */
[----:B------:R-:W-:Y:S01]  /*4b00*/  IMAD.X R7, RZ, RZ, ~UR16, P0 ;  /* 0x80000010ff077e24 */ /* 0x000fe200080e06ff */
[----:B------:R-:W-:-:S04]  /*4b10*/  SEL R4, R5, R2, !P1 ;  /* 0x0000000205047207 */ /* 0x000fc80004800000 */
[----:B------:R-:W-:-:S04]  /*4b20*/  SEL R5, R7, UR16, !P1 ;  /* 0x0000001007057c07 */ /* 0x000fc8000c800000 */
[----:B------:R-:W0:Y:S08]  /*4b30*/  I2F.U64.RP R7, R4 ;  /* 0x0000000400077312 */ /* 0x000e300000309000 */
[----:B0-----:R-:W0:Y:S02]  /*4b40*/  MUFU.RCP R7, R7 ;  /* 0x0000000700077308 */ /* 0x001e240000001000 */
[----:B0-----:R-:W-:-:S06]  /*4b50*/  IADD3 R8, PT, PT, R7, 0x1ffffffe, RZ ;  /* 0x1ffffffe07087810 */ /* 0x001fcc0007ffe0ff */
[----:B------:R-:W0:Y:S02]  /*4b60*/  F2I.U64.TRUNC R8, R8 ;  /* 0x0000000800087311 */ /* 0x000e24000020d800 */
[----:B0-----:R-:W-:-:S04]  /*4b70*/  IMAD.WIDE.U32 R10, R8, R4, RZ ;  /* 0x00000004080a7225 */ /* 0x001fc800078e00ff */
[----:B------:R-:W-:Y:S01]  /*4b80*/  IMAD R11, R8, R5, R11 ;  /* 0x00000005080b7224 */ /* 0x000fe200078e020b */
[----:B------:R-:W-:-:S03]  /*4b90*/  IADD3 R13, P0, PT, RZ, -R10, RZ ;  /* 0x8000000aff0d7210 */ /* 0x000fc60007f1e0ff */
[----:B------:R-:W-:Y:S02]  /*4ba0*/  IMAD R11, R9, R4, R11 ;  /* 0x00000004090b7224 */ /* 0x000fe400078e020b */
[----:B------:R-:W-:-:S04]  /*4bb0*/  IMAD.HI.U32 R10, R8, R13, RZ ;  /* 0x0000000d080a7227 */ /* 0x000fc800078e00ff */
[----:B------:R-:W-:Y:S01]  /*4bc0*/  IMAD.X R15, RZ, RZ, ~R11, P0 ;  /* 0x000000ffff0f7224 */ /* 0x000fe200000e0e0b */
[----:B------:R-:W-:-:S03]  /*4bd0*/  MOV R11, R8 ;  /* 0x00000008000b7202 */ /* 0x000fc60000000f00 */
[-C--:B------:R-:W-:Y:S02]  /*4be0*/  IMAD R17, R9, R15.reuse, RZ ;  /* 0x0000000f09117224 */ /* 0x080fe400078e02ff */
[----:B------:R-:W-:-:S04]  /*4bf0*/  IMAD.WIDE.U32 R10, P0, R8, R15, R10 ;  /* 0x0000000f080a7225 */ /* 0x000fc8000780000a */
[----:B------:R-:W-:-:S04]  /*4c00*/  IMAD.HI.U32 R7, R9, R15, RZ ;  /* 0x0000000f09077227 */ /* 0x000fc800078e00ff */
[----:B------:R-:W-:-:S04]  /*4c10*/  IMAD.HI.U32 R10, P2, R9, R13, R10 ;  /* 0x0000000d090a7227 */ /* 0x000fc8000784000a */
[----:B------:R-:W-:Y:S01]  /*4c20*/  IMAD.X R7, R7, 0x1, R9, P0 ;  /* 0x0000000107077824 */ /* 0x000fe200000e0609 */
[----:B------:R-:W-:-:S04]  /*4c30*/  IADD3 R11, P3, PT, R17, R10, RZ ;  /* 0x0000000a110b7210 */ /* 0x000fc80007f7e0ff */
[----:B------:R-:W-:Y:S01]  /*4c40*/  IADD3.X R7, PT, PT, RZ, RZ, R7, P3, P2 ;  /* 0x000000ffff077210 */ /* 0x000fe20001fe4407 */
[----:B------:R-:W-:-:S04]  /*4c50*/  IMAD.WIDE.U32 R8, R11, R4, RZ ;  /* 0x000000040b087225 */ /* 0x000fc800078e00ff */
[----:B------:R-:W-:Y:S01]  /*4c60*/  IMAD R9, R11, R5, R9 ;  /* 0x000000050b097224 */ /* 0x000fe200078e0209 */
[----:B------:R-:W-:-:S03]  /*4c70*/  IADD3 R13, P0, PT, RZ, -R8, RZ ;  /* 0x80000008ff0d7210 */ /* 0x000fc60007f1e0ff */
[----:B------:R-:W-:Y:S02]  /*4c80*/  IMAD R9, R7, R4, R9 ;  /* 0x0000000407097224 */ /* 0x000fe400078e0209 */
[----:B------:R-:W-:-:S03]  /*4c90*/  IMAD.HI.U32 R10, R11, R13, RZ ;  /* 0x0000000d0b0a7227 */ /* 0x000fc600078e00ff */
[----:B------:R-:W-:Y:S01]  /*4ca0*/  IADD3.X R8, PT, PT, RZ, ~R9, RZ, P0, !PT ;  /* 0x80000009ff087210 */ /* 0x000fe200007fe4ff */
[----:B------:R-:W-:-:S04]  /*4cb0*/  HFMA2 R9, -RZ, RZ, 0, 0 ;  /* 0x00000000ff097431 */ /* 0x000fc800000001ff */
        /* <DEDUP_REMOVED lines=8> */
[----:B------:R-:W-:-:S04]  /*4d40*/  IMAD.WIDE.U32 R8, RZ, R11, R8 ;  /* 0x0000000bff087225 */ /* 0x000fc800078e0008 */
[----:B------:R-:W-:-:S05]  /*4d50*/  IMAD.HI.U32 R7, P0, R7, R0, R8 ;  /* 0x0000000007077227 */ /* 0x000fca0007800008 */
[----:B------:R-:W-:Y:S01]  /*4d60*/  IADD3 R11, P2, PT, RZ, R7, RZ ;  /* 0x00000007ff0b7210 */ /* 0x000fe20007f5e0ff */
[----:B------:R-:W-:-:S04]  /*4d70*/  IMAD.X R7, RZ, RZ, RZ, P0 ;  /* 0x000000ffff077224 */ /* 0x000fc800000e06ff */
[----:B------:R-:W-:Y:S01]  /*4d80*/  IMAD.WIDE.U32 R8, R11, R4, RZ ;  /* 0x000000040b087225 */ /* 0x000fe200078e00ff */
[----:B------:R-:W-:-:S03]  /*4d90*/  IADD3.X R7, PT, PT, RZ, R7, RZ, P2, !PT ;  /* 0x00000007ff077210 */ /* 0x000fc600017fe4ff */
[C---:B------:R-:W-:Y:S01]  /*4da0*/  IMAD R9, R11.reuse, R5, R9 ;  /* 0x000000050b097224 */ /* 0x040fe200078e0209 */
[----:B------:R-:W-:Y:S02]  /*4db0*/  IADD3 R15, P2, PT, -R8, R0, RZ ;  /* 0x00000000080f7210 */ /* 0x000fe40007f5e1ff */
[----:B------:R-:W-:Y:S01]  /*4dc0*/  IADD3 R8, P3, PT, R11, 0x1, RZ ;  /* 0x000000010b087810 */ /* 0x000fe20007f7e0ff */
[-C--:B------:R-:W-:Y:S01]  /*4dd0*/  IMAD R9, R7, R4.reuse, R9 ;  /* 0x0000000407097224 */ /* 0x080fe200078e0209 */
[----:B------:R-:W-:-:S03]  /*4de0*/  ISETP.GE.U32.AND P0, PT, R15, R4, PT ;  /* 0x000000040f00720c */ /* 0x000fc60003f06070 */
[----:B------:R-:W-:Y:S01]  /*4df0*/  IMAD.X R17, RZ, RZ, ~R9, P2 ;  /* 0x000000ffff117224 */ /* 0x000fe200010e0e09 */
[----:B------:R-:W-:Y:S01]  /*4e00*/  IADD3 R9, P2, PT, R15, -R4, RZ ;  /* 0x800000040f097210 */ /* 0x000fe20007f5e0ff */
[----:B------:R-:W-:-:S03]  /*4e10*/  IMAD.X R10, RZ, RZ, R7, P3 ;  /* 0x000000ffff0a7224 */ /* 0x000fc600018e0607 */
[CC--:B------:R-:W-:Y:S02]  /*4e20*/  ISETP.GE.U32.AND.EX P0, PT, R17.reuse, R5.reuse, PT, P0 ;  /* 0x000000051100720c */ /* 0x0c0fe40003f06100 */
[----:B------:R-:W-:Y:S02]  /*4e30*/  IADD3.X R13, PT, PT, R17, ~R5, RZ, P2, !PT ;  /* 0x80000005110d7210 */ /* 0x000fe400017fe4ff */
[----:B------:R-:W-:Y:S02]  /*4e40*/  SEL R9, R9, R15, P0 ;  /* 0x0000000f09097207 */ /* 0x000fe40000000000 */
[----:B------:R-:W-:Y:S02]  /*4e50*/  SEL R13, R13, R17, P0 ;  /* 0x000000110d0d7207 */ /* 0x000fe40000000000 */
[----:B------:R-:W-:Y:S02]  /*4e60*/  SEL R11, R8, R11, P0 ;  /* 0x0000000b080b7207 */ /* 0x000fe40000000000 */
[----:B------:R-:W-:-:S02]  /*4e70*/  ISETP.GE.U32.AND P2, PT, R9, R4, PT ;  /* 0x000000040900720c */ /* 0x000fc40003f46070 */
[----:B------:R-:W-:Y:S02]  /*4e80*/  SEL R4, R10, R7, P0 ;  /* 0x000000070a047207 */ /* 0x000fe40000000000 */
[----:B------:R-:W-:Y:S02]  /*4e90*/  IADD3 R12, P3, PT, R11, 0x1, RZ ;  /* 0x000000010b0c7810 */ /* 0x000fe40007f7e0ff */
[----:B------:R-:W-:Y:S02]  /*4ea0*/  ISETP.GE.U32.AND.EX P0, PT, R13, R5, PT, P2 ;  /* 0x000000050d00720c */ /* 0x000fe40003f06120 */
[-C--:B------:R-:W-:Y:S02]  /*4eb0*/  IADD3.X R13, PT, PT, RZ, R4.reuse, RZ, P3, !PT ;  /* 0x00000004ff0d7210 */ /* 0x080fe40001ffe4ff */
[----:B------:R-:W-:Y:S02]  /*4ec0*/  SEL R12, R12, R11, P0 ;  /* 0x0000000b0c0c7207 */ /* 0x000fe40000000000 */
[----:B------:R-:W-:-:S02]  /*4ed0*/  SEL R13, R13, R4, P0 ;  /* 0x000000040d0d7207 */ /* 0x000fc40000000000 */
[-C--:B------:R-:W-:Y:S02]  /*4ee0*/  IADD3 R5, P2, PT, RZ, -R12.reuse, RZ ;  /* 0x8000000cff057210 */ /* 0x080fe40007f5e0ff */
[----:B------:R-:W-:Y:S02]  /*4ef0*/  ISETP.NE.U32.AND P0, PT, R2, RZ, PT ;  /* 0x000000ff0200720c */ /* 0x000fe40003f05070 */
[----:B------:R-:W-:Y:S01]  /*4f00*/  MOV R7, 0x0 ;  /* 0x0000000000077802 */ /* 0x000fe20000000f00 */
[----:B------:R-:W-:Y:S01]  /*4f10*/  IMAD.X R2, RZ, RZ, ~R13, P2 ;  /* 0x000000ffff027224 */ /* 0x000fe200010e0e0d */
[----:B------:R-:W-:Y:S02]  /*4f20*/  ISETP.NE.AND.EX P0, PT, RZ, UR16, PT, P0 ;  /* 0x00000010ff007c0c */ /* 0x000fe4000bf05300 */
[----:B------:R-:W-:Y:S02]  /*4f30*/  SEL R12, R5, R12, !P1 ;  /* 0x0000000c050c7207 */ /* 0x000fe40004800000 */
[----:B------:R-:W-:-:S02]  /*4f40*/  SEL R13, R2, R13, !P1 ;  /* 0x0000000d020d7207 */ /* 0x000fc40004800000 */
[----:B------:R-:W-:Y:S02]  /*4f50*/  SEL R12, R12, 0xffffffff, P0 ;  /* 0xffffffff0c0c7807 */ /* 0x000fe40000000000 */
[----:B------:R-:W-:Y:S01]  /*4f60*/  SEL R13, R13, 0xffffffff, P0 ;  /* 0xffffffff0d0d7807 */ /* 0x000fe20000000000 */
[----:B------:R-:W-:Y:S06]  /*4f70*/  RET.REL.NODEC R6 `(_ZN4vllm31rms_norm_per_block_quant_kernelIN3c108BFloat16EaLb0ELb1ELi64EEEvPT0_PfPKT_S8_PKffiiPS6_l) ;  /* 0xffffffb006207950 */ /* 0x000fec0003c3ffff */
        .weak           $__internal_5_$__cuda_sm20_div_u64
        .type           $__internal_5_$__cuda_sm20_div_u64,@function
        .size           $__internal_5_$__cuda_sm20_div_u64,($__internal_6_$__cuda_sm20_rem_s64 - $__internal_5_$__cuda_sm20_div_u64)
$__internal_5_$__cuda_sm20_div_u64:
[----:B------:R-:W-:Y:S01]  /*4f80*/  MOV R20, R17 ;  /* 0x0000001100147202 */ /* 0x000fe20000000f00 */
[----:B------:R-:W-:-:S05]  /*4f90*/  IMAD.U32 R21, RZ, RZ, UR16 ;  /* 0x00000010ff157e24 */ /* 0x000fca000f8e00ff */
[----:B------:R-:W0:Y:S08]  /*4fa0*/  I2F.U64.RP R20, R20 ;  /* 0x0000001400147312 */ /* 0x000e300000309000 */
[----:B0-----:R-:W0:Y:S02]  /*4fb0*/  MUFU.RCP R10, R20 ;  /* 0x00000014000a7308 */ /* 0x001e240000001000 */
[----:B0-----:R-:W-:-:S06]  /*4fc0*/  VIADD R10, R10, 0x1ffffffe ;  /* 0x1ffffffe0a0a7836 */ /* 0x001fcc0000000000 */
[----:B------:R-:W0:Y:S02]  /*4fd0*/  F2I.U64.TRUNC R10, R10 ;  /* 0x0000000a000a7311 */ /* 0x000e24000020d800 */
[----:B0-----:R-:W-:-:S04]  /*4fe0*/  IMAD.WIDE.U32 R18, R10, R17, RZ ;  /* 0x000000110a127225 */ /* 0x001fc800078e00ff */
[----:B------:R-:W-:Y:S01]  /*4ff0*/  IMAD R19, R10, UR16, R19 ;  /* 0x000000100a137c24 */ /* 0x000fe2000f8e0213 */
        /* <DEDUP_REMOVED lines=13> */
[----:B------:R-:W-:Y:S01]  /*50d0*/  IMAD R11, R19, UR16, R11 ;  /* 0x00000010130b7c24 */ /* 0x000fe2000f8e020b */
        /* <DEDUP_REMOVED lines=8> */
[----:B------:R-:W-:-:S04]  /*5160*/  IADD3 R18, P2, PT, R23, R18, RZ ;  /* 0x0000001217127210 */ /* 0x000fc80007f5e0ff */
[----:B------:R-:W-:Y:S01]  /*5170*/  IADD3.X R20, PT, PT, R11, R20, RZ, P0, !PT ;  /* 0x000000140b147210 */ /* 0x000fe200007fe4ff */
        /* <DEDUP_REMOVED lines=12> */
[----:B------:R-:W-:-:S03]  /*5240*/  IMAD R11, R19, UR16, R11 ;  /* 0x00000010130b7c24 */ /* 0x000fc6000f8e020b */
[-C--:B------:R-:W-:Y:S01]  /*5250*/  ISETP.GE.U32.AND P0, PT, R22, R17.reuse, PT ;  /* 0x000000111600720c */ /* 0x080fe20003f06070 */
[----:B------:R-:W-:-:S05]  /*5260*/  IMAD R10, R18, R17, R11 ;  /* 0x00000011120a7224 */ /* 0x000fca00078e020b */
[----:B------:R-:W-:Y:S02]  /*5270*/  IADD3.X R24, PT, PT, ~R10, R9, RZ, P1, !PT ;  /* 0x000000090a187210 */ /* 0x000fe40000ffe5ff */
[----:B------:R-:W-:Y:S02]  /*5280*/  IADD3 R10, P2, PT, R19, 0x1, RZ ;  /* 0x00000001130a7810 */ /* 0x000fe40007f5e0ff */
[-C--:B------:R-:W-:Y:S02]  /*5290*/  IADD3 R20, P1, PT, -R17, R22.reuse, RZ ;  /* 0x0000001611147210 */ /* 0x080fe40007f3e1ff */
[C---:B------:R-:W-:Y:S01]  /*52a0*/  ISETP.GE.U32.AND.EX P0, PT, R24.reuse, UR16, PT, P0 ;  /* 0x0000001018007c0c */ /* 0x040fe2000bf06100 */
[----:B------:R-:W-:Y:S01]  /*52b0*/  IMAD.X R9, RZ, RZ, R18, P2 ;  /* 0x000000ffff097224 */ /* 0x000fe200010e0612 */
[----:B------:R-:W-:Y:S02]  /*52c0*/  IADD3.X R11, PT, PT, R24, ~UR16, RZ, P1, !PT ;  /* 0x80000010180b7c10 */ /* 0x000fe40008ffe4ff */
[----:B------:R-:W-:-:S02]  /*52d0*/  SEL R20, R20, R22, P0 ;  /* 0x0000001614147207 */ /* 0x000fc40000000000 */
[----:B------:R-:W-:Y:S02]  /*52e0*/  SEL R19, R10, R19, P0 ;  /* 0x000000130a137207 */ /* 0x000fe40000000000 */
[----:B------:R-:W-:Y:S02]  /*52f0*/  SEL R11, R11, R24, P0 ;  /* 0x000000180b0b7207 */ /* 0x000fe40000000000 */
[----:B------:R-:W-:Y:S02]  /*5300*/  SEL R18, R9, R18, P0 ;  /* 0x0000001209127207 */ /* 0x000fe40000000000 */
[----:B------:R-:W-:Y:S02]  /*5310*/  ISETP.GE.U32.AND P0, PT, R20, R17, PT ;  /* 0x000000111400720c */ /* 0x000fe40003f06070 */
[----:B------:R-:W-:Y:S02]  /*5320*/  IADD3 R10, P2, PT, R19, 0x1, RZ ;  /* 0x00000001130a7810 */ /* 0x000fe40007f5e0ff */
[----:B------:R-:W-:-:S02]  /*5330*/  ISETP.GE.U32.AND.EX P0, PT, R11, UR16, PT, P0 ;  /* 0x000000100b007c0c */ /* 0x000fc4000bf06100 */
[----:B------:R-:W-:Y:S01]  /*5340*/  ISETP.NE.U32.AND P1, PT, R17, RZ, PT ;  /* 0x000000ff1100720c */ /* 0x000fe20003f25070 */
[----:B------:R-:W-:Y:S01]  /*5350*/  IMAD.MOV.U32 R17, RZ, RZ, 0x0 ;  /* 0x00000000ff117424 */ /* 0x000fe200078e00ff */
[-C--:B------:R-:W-:Y:S02]  /*5360*/  IADD3.X R11, PT, PT, RZ, R18.reuse, RZ, P2, !PT ;  /* 0x00000012ff0b7210 */ /* 0x080fe400017fe4ff */
[----:B------:R-:W-:Y:S02]  /*5370*/  ISETP.NE.AND.EX P1, PT, RZ, UR16, PT, P1 ;  /* 0x00000010ff007c0c */ /* 0x000fe4000bf25310 */
[----:B------:R-:W-:Y:S02]  /*5380*/  SEL R10, R10, R19, P0 ;  /* 0x000000130a0a7207 */ /* 0x000fe40000000000 */
[----:B------:R-:W-:Y:S02]  /*5390*/  SEL R11, R11, R18, P0 ;  /* 0x000000120b0b7207 */ /* 0x000fe40000000000 */
[----:B------:R-:W-:-:S02]  /*53a0*/  SEL R10, R10, 0xffffffff, P1 ;  /* 0xffffffff0a0a7807 */ /* 0x000fc40000800000 */
[----:B------:R-:W-:Y:S01]  /*53b0*/  SEL R11, R11, 0xffffffff, P1 ;  /* 0xffffffff0b0b7807 */ /* 0x000fe20000800000 */
[----:B------:R-:W-:Y:S06]  /*53c0*/  RET.REL.NODEC R16 `(_ZN4vllm31rms_norm_per_block_quant_kernelIN3c108BFloat16EaLb0ELb1ELi64EEEvPT0_PfPKT_S8_PKffiiPS6_l) ;  /* 0xffffffac100c7950 */ /* 0x000fec0003c3ffff */
        .weak           $__internal_6_$__cuda_sm20_rem_s64
        .type           $__internal_6_$__cuda_sm20_rem_s64,@function
        .size           $__internal_6_$__cuda_sm20_rem_s64,(.L_x_2857 - $__internal_6_$__cuda_sm20_rem_s64)
$__internal_6_$__cuda_sm20_rem_s64:
[----:B------:R-:W-:Y:S02]  /*53d0*/  UIADD3 UR4, UP1, UPT, URZ, -UR16, URZ ;  /* 0x80000010ff047290 */ /* 0x000fe4000ff3e0ff */
[----:B------:R-:W-:Y:S02]  /*53e0*/  UISETP.GE.AND UP0, UPT, UR17, URZ, UPT ;  /* 0x000000ff1100728c */ /* 0x000fe4000bf06270 */
[----:B------:R-:W-:Y:S02]  /*53f0*/  UIADD3.X UR5, UPT, UPT, URZ, ~UR17, URZ, UP1, !UPT ;  /* 0x80000011ff057290 */ /* 0x000fe40008ffe4ff */
[----:B------:R-:W-:Y:S02]  /*5400*/  USEL UR4, UR4, UR16, !UP0 ;  /* 0x0000001004047287 */ /* 0x000fe4000c000000 */
[----:B------:R-:W-:-:S09]  /*5410*/  USEL UR5, UR5, UR17, !UP0 ;  /* 0x0000001105057287 */ /* 0x000fd2000c000000 */
[----:B------:R-:W0:Y:S08]  /*5420*/  I2F.U64.RP R15, UR4 ;  /* 0x00000004000f7d12 */ /* 0x000e300008309000 */
[----:B0-----:R-:W0:Y:S02]  /*5430*/  MUFU.RCP R15, R15 ;  /* 0x0000000f000f7308 */ /* 0x001e240000001000 */
[----:B0-----:R-:W-:-:S06]  /*5440*/  IADD3 R8, PT, PT, R15, 0x1ffffffe, RZ ;  /* 0x1ffffffe0f087810 */ /* 0x001fcc0007ffe0ff */
[----:B------:R-:W0:Y:S02]  /*5450*/  F2I.U64.TRUNC R8, R8 ;  /* 0x0000000800087311 */ /* 0x000e24000020d800 */
[----:B0-----:R-:W-:-:S04]  /*5460*/  IMAD.WIDE.U32 R10, R8, UR4, RZ ;  /* 0x00000004080a7c25 */ /* 0x001fc8000f8e00ff */
[----:B------:R-:W-:Y:S01]  /*5470*/  IMAD R11, R8, UR5, R11 ;  /* 0x00000005080b7c24 */ /* 0x000fe2000f8e020b */
[----:B------:R-:W-:-:S03]  /*5480*/  IADD3 R17, P0, PT, RZ, -R10, RZ ;  /* 0x8000000aff117210 */ /* 0x000fc60007f1e0ff */
[----:B------:R-:W-:Y:S02]  /*5490*/  IMAD R11, R9, UR4, R11 ;  /* 0x00000004090b7c24 */ /* 0x000fe4000f8e020b */
[----:B------:R-:W-:-:S04]  /*54a0*/  IMAD.HI.U32 R10, R8, R17, RZ ;  /* 0x00000011080a7227 */ /* 0x000fc800078e00ff */
[----:B------:R-:W-:Y:S01]  /*54b0*/  IMAD.X R19, RZ, RZ, ~R11, P0 ;  /* 0x000000ffff137224 */ /* 0x000fe200000e0e0b */
[----:B------:R-:W-:-:S03]  /*54c0*/  MOV R11, R8 ;  /* 0x00000008000b7202 */ /* 0x000fc60000000f00 */
[-C--:B------:R-:W-:Y:S02]  /*54d0*/  IMAD R15, R9, R19.reuse, RZ ;  /* 0x00000013090f7224 */ /* 0x080fe400078e02ff */
[----:B------:R-:W-:-:S04]  /*54e0*/  IMAD.WIDE.U32 R10, P0, R8, R19, R10 ;  /* 0x00000013080a7225 */ /* 0x000fc8000780000a */
[----:B------:R-:W-:-:S04]  /*54f0*/  IMAD.HI.U32 R19, R9, R19, RZ ;  /* 0x0000001309137227 */ /* 0x000fc800078e00ff */
[----:B------:R-:W-:-:S05]  /*5500*/  IMAD.HI.U32 R10, P1, R9, R17, R10 ;  /* 0x00000011090a7227 */ /* 0x000fca000782000a */
[----:B------:R-:W-:Y:S01]  /*5510*/  IADD3 R11, P2, PT, R15, R10, RZ ;  /* 0x0000000a0f0b7210 */ /* 0x000fe20007f5e0ff */
[----:B------:R-:W-:-:S04]  /*5520*/  IMAD.X R10, R19, 0x1, R9, P0 ;  /* 0x00000001130a7824 */ /* 0x000fc800000e0609 */
[----:B------:R-:W-:Y:S01]  /*5530*/  IMAD.WIDE.U32 R8, R11, UR4, RZ ;  /* 0x000000040b087c25 */ /* 0x000fe2000f8e00ff */
[----:B------:R-:W-:Y:S02]  /*5540*/  IADD3.X R15, PT, PT, RZ, RZ, R10, P2, P1 ;  /* 0x000000ffff0f7210 */ /* 0x000fe400017e240a */
[----:B------:R-:W-:Y:S01]  /*5550*/  ISETP.GE.AND P1, PT, R7, RZ, PT ;  /* 0x000000ff0700720c */ /* 0x000fe20003f26270 */
[----:B------:R-:W-:Y:S01]  /*5560*/  IMAD R10, R11, UR5, R9 ;  /* 0x000000050b0a7c24 */ /* 0x000fe2000f8e0209 */
[----:B------:R-:W-:Y:S02]  /*5570*/  IADD3 R17, P0, PT, RZ, -R8, RZ ;  /* 0x80000008ff117210 */ /* 0x000fe40007f1e0ff */
[-C--:B------:R-:W-:Y:S01]  /*5580*/  IADD3 R9, P4, PT, RZ, -R14.reuse, RZ ;  /* 0x8000000eff097210 */ /* 0x080fe20007f9e0ff */
[----:B------:R-:W-:Y:S02]  /*5590*/  IMAD R8, R15, UR4, R10 ;  /* 0x000000040f087c24 */ /* 0x000fe4000f8e020a */
[----:B------:R-:W-:Y:S01]  /*55a0*/  IMAD.HI.U32 R10, R11, R17, RZ ;  /* 0x000000110b0a7227 */ /* 0x000fe200078e00ff */
[----:B------:R-:W-:-:S02]  /*55b0*/  SEL R14, R9, R14, !P1 ;  /* 0x0000000e090e7207 */ /* 0x000fc40004800000 */
[----:B------:R-:W-:Y:S01]  /*55c0*/  IADD3.X R8, PT, PT, RZ, ~R8, RZ, P0, !PT ;  /* 0x80000008ff087210 */ /* 0x000fe200007fe4ff */
[----:B------:R-:W-:Y:S02]  /*55d0*/  IMAD.X R16, RZ, RZ, ~R7, P4 ;  /* 0x000000ffff107224 */ /* 0x000fe400020e0e07 */
[----:B------:R-:W-:Y:S02]  /*55e0*/  IMAD.MOV.U32 R9, RZ, RZ, RZ ;  /* 0x000000ffff097224 */ /* 0x000fe400078e00ff */
[----:B------:R-:W-:Y:S01]  /*55f0*/  IMAD.WIDE.U32 R10, P0, R11, R8, R10 ;  /* 0x000000080b0a7225 */ /* 0x000fe2000780000a */
[----:B------:R-:W-:-:S03]  /*5600*/  SEL R16, R16, R7, !P1 ;  /* 0x0000000710107207 */ /* 0x000fc60004800000 */
[----:B------:R-:W-:-:S04]  /*5610*/  IMAD.HI.U32 R11, P2, R15, R17, R10 ;  /* 0x000000110f0b7227 */ /* 0x000fc8000784000a */
[CC--:B------:R-:W-:Y:S02]  /*5620*/  IMAD R10, R15.reuse, R8.reuse, RZ ;  /* 0x000000080f0a7224 */ /* 0x0c0fe400078e02ff */
[----:B------:R-:W-:-:S03]  /*5630*/  IMAD.HI.U32 R8, R15, R8, RZ ;  /* 0x000000080f087227 */ /* 0x000fc600078e00ff */
[----:B------:R-:W-:Y:S02]  /*5640*/  IADD3 R11, P3, PT, R10, R11, RZ ;  /* 0x0000000b0a0b7210 */ /* 0x000fe40007f7e0ff */
[----:B------:R-:W-:-:S03]  /*5650*/  IADD3.X R15, PT, PT, R8, R15, RZ, P0, !PT ;  /* 0x0000000f080f7210 */ /* 0x000fc600007fe4ff */
[----:B------:R-:W-:Y:S01]  /*5660*/  IMAD.HI.U32 R8, R11, R14, RZ ;  /* 0x0000000e0b087227 */ /* 0x000fe200078e00ff */
[----:B------:R-:W-:-:S03]  /*5670*/  IADD3.X R15, PT, PT, RZ, RZ, R15, P3, P2 ;  /* 0x000000ffff0f7210 */ /* 0x000fc60001fe440f */
[----:B------:R-:W-:-:S04]  /*5680*/  IMAD.WIDE.U32 R8, R11, R16, R8 ;  /* 0x000000100b087225 */ /* 0x000fc800078e0008 */
[C---:B------:R-:W-:Y:S02]  /*5690*/  IMAD R11, R15.reuse, R16, RZ ;  /* 0x000000100f0b7224 */ /* 0x040fe400078e02ff */
[----:B------:R-:W-:-:S04]  /*56a0*/  IMAD.HI.U32 R8, P0, R15, R14, R8 ;  /* 0x0000000e0f087227 */ /* 0x000fc80007800008 */
[----:B------:R-:W-:Y:S01]  /*56b0*/  IMAD.HI.U32 R7, R15, R16, RZ ;  /* 0x000000100f077227 */ /* 0x000fe200078e00ff */
[----:B------:R-:W-:-:S04]  /*56c0*/  IADD3 R11, P2, PT, R11, R8, RZ ;  /* 0x000000080b0b7210 */ /* 0x000fc80007f5e0ff */
[----:B------:R-:W-:Y:S01]  /*56d0*/  IADD3.X R7, PT, PT, R7, RZ, RZ, P0, !PT ;  /* 0x000000ff07077210 */ /* 0x000fe200007fe4ff */
[----:B------:R-:W-:-:S04]  /*56e0*/  IMAD.WIDE.U32 R8, R11, UR4, RZ ;  /* 0x000000040b087c25 */ /* 0x000fc8000f8e00ff */
[----:B------:R-:W-:Y:S01]  /*56f0*/  IMAD.X R7, RZ, RZ, R7, P2 ;  /* 0x000000ffff077224 */ /* 0x000fe200010e0607 */
[----:B------:R-:W-:Y:S01]  /*5700*/  IADD3 R14, P2, PT, -R8, R14, RZ ;  /* 0x0000000e080e7210 */ /* 0x000fe20007f5e1ff */
[----:B------:R-:W-:-:S03]  /*5710*/  IMAD R10, R11, UR5, R9 ;  /* 0x000000050b0a7c24 */ /* 0x000fc6000f8e0209 */
[----:B------:R-:W-:Y:S01]  /*5720*/  ISETP.GE.U32.AND P0, PT, R14, UR4, PT ;  /* 0x000000040e007c0c */ /* 0x000fe2000bf06070 */
[----:B------:R-:W-:-:S05]  /*5730*/  IMAD R7, R7, UR4, R10 ;  /* 0x0000000407077c24 */ /* 0x000fca000f8e020a */
[----:B------:R-:W-:Y:S02]  /*5740*/  IADD3.X R9, PT, PT, ~R7, R16, RZ, P2, !PT ;  /* 0x0000001007097210 */ /* 0x000fe400017fe5ff */
[----:B------:R-:W-:Y:S02]  /*5750*/  IADD3 R7, P2, PT, R14, -UR4, RZ ;  /* 0x800000040e077c10 */ /* 0x000fe4000ff5e0ff */
[C---:B------:R-:W-:Y:S02]  /*5760*/  ISETP.GE.U32.AND.EX P0, PT, R9.reuse, UR5, PT, P0 ;  /* 0x0000000509007c0c */ /* 0x040fe4000bf06100 */
[----:B------:R-:W-:Y:S02]  /*5770*/  IADD3.X R8, PT, PT, R9, ~UR5, RZ, P2, !PT ;  /* 0x8000000509087c10 */ /* 0x000fe400097fe4ff */
[----:B------:R-:W-:Y:S02]  /*5780*/  SEL R7, R7, R14, P0 ;  /* 0x0000000e07077207 */ /* 0x000fe40000000000 */
[----:B------:R-:W-:-:S02]  /*5790*/  SEL R8, R8, R9, P0 ;  /* 0x0000000908087207 */ /* 0x000fc40000000000 */
[C---:B------:R-:W-:Y:S02]  /*57a0*/  ISETP.GE.U32.AND P0, PT, R7.reuse, UR4, PT ;  /* 0x0000000407007c0c */ /* 0x040fe4000bf06070 */
[----:B------:R-:W-:Y:S02]  /*57b0*/  IADD3 R10, P2, PT, R7, -UR4, RZ ;  /* 0x80000004070a7c10 */ /* 0x000fe4000ff5e0ff */
[C---:B------:R-:W-:Y:S02]  /*57c0*/  ISETP.GE.U32.AND.EX P0, PT, R8.reuse, UR5, PT, P0 ;  /* 0x0000000508007c0c */ /* 0x040fe4000bf06100 */
[----:B------:R-:W-:Y:S02]  /*57d0*/  IADD3.X R11, PT, PT, R8, ~UR5, RZ, P2, !PT ;  /* 0x80000005080b7c10 */ /* 0x000fe400097fe4ff */
[----:B------:R-:W-:Y:S02]  /*57e0*/  SEL R10, R10, R7, P0 ;  /* 0x000000070a0a7207 */ /* 0x000fe40000000000 */
[----:B------:R-:W-:-:S02]  /*57f0*/  SEL R11, R11, R8, P0 ;  /* 0x000000080b0b7207 */ /* 0x000fc40000000000 */
[-C--:B------:R-:W-:Y:S02]  /*5800*/  IADD3 R7, P2, PT, RZ, -R10.reuse, RZ ;  /* 0x8000000aff077210 */ /* 0x080fe40007f5e0ff */
[----:B------:R-:W-:Y:S02]  /*5810*/  ISETP.NE.U32.AND P0, PT, RZ, UR16, PT ;  /* 0x00000010ff007c0c */ /* 0x000fe4000bf05070 */
[----:B------:R-:W-:Y:S01]  /*5820*/  SEL R10, R7, R10, !P1 ;  /* 0x0000000a070a7207 */ /* 0x000fe20004800000 */
[----:B------:R-:W-:Y:S02]  /*5830*/  IMAD.X R8, RZ, RZ, ~R11, P2 ;  /* 0x000000ffff087224 */ /* 0x000fe400010e0e0b */
[----:B------:R-:W-:Y:S01]  /*5840*/  HFMA2 R7, -RZ, RZ, 0, 0 ;  /* 0x00000000ff077431 */ /* 0x000fe200000001ff */
[----:B------:R-:W-:Y:S02]  /*5850*/  ISETP.NE.AND.EX P0, PT, RZ, UR17, PT, P0 ;  /* 0x00000011ff007c0c */ /* 0x000fe4000bf05300 */
[----:B------:R-:W-:-:S02]  /*5860*/  SEL R11, R8, R11, !P1 ;  /* 0x0000000b080b7207 */ /* 0x000fc40004800000 */
[----:B------:R-:W-:Y:S02]  /*5870*/  SEL R10, R10, 0xffffffff, P0 ;  /* 0xffffffff0a0a7807 */ /* 0x000fe40000000000 */
[----:B------:R-:W-:Y:S01]  /*5880*/  SEL R11, R11, 0xffffffff, P0 ;  /* 0xffffffff0b0b7807 */ /* 0x000fe20000000000 */
[----:B------:R-:W-:Y:S06]  /*5890*/  RET.REL.NODEC R6 `(_ZN4vllm31rms_norm_per_block_quant_kernelIN3c108BFloat16EaLb0ELb1ELi64EEEvPT0_PfPKT_S8_PKffiiPS6_l) ;  /* 0xffffffa406d87950 */ /* 0x000fec0003c3ffff */
.L_x_716:
        /* <DEDUP_REMOVED lines=14> */
.L_x_2857:


//--------------------- .text._ZN4vllm31rms_norm_per_block_quant_kernelIN3c108BFloat16ENS1_13Float8_e4m3fnELb0ELb1ELi64EEEvPT0_PfPKT_S9_PKffiiPS7_l --------------------------
	.section	.text._ZN4vllm31rms_norm_per_block_quant_kernelIN3c108BFloat16ENS1_13Float8_e4m3fnELb0ELb1ELi64EEEvPT0_PfPKT_S9_PKffiiPS7_l,"ax",@progbits
	.align	128
        .global         _ZN4vllm31rms_norm_per_block_quant_kernelIN3c108BFloat16ENS1_13Float8_e4m3fnELb0ELb1ELi64EEEvPT0_PfPKT_S9_PKffiiPS7_l
        .type           _ZN4vllm31rms_norm_per_block_quant_kernelIN3c108BFloat16ENS1_13Float8_e4m3fnELb0ELb1ELi64EEEvPT0_PfPKT_S9_PKffiiPS7_l,@function
        .size           _ZN4vllm31rms_norm_per_block_quant_kernelIN3c108BFloat16ENS1_13Float8_e4m3fnELb0ELb1ELi64EEEvPT0_PfPKT_S9_PKffiiPS7_l,(.L_x_2860 - _ZN4vllm31rms_norm_per_block_quant_kernelIN3c108BFloat16ENS1_13Float8_e4m3fnELb0ELb1ELi64EEEvPT0_PfPKT_S9_PKffiiPS7_l)
        .other          _ZN4vllm31rms_norm_per_block_quant_kernelIN3c108BFloat16ENS1_13Float8_e4m3fnELb0ELb1ELi64EEEvPT0_PfPKT_S9_PKffiiPS7_l,@"STO_CUDA_ENTRY STV_DEFAULT"
_ZN4vllm31rms_norm_per_block_quant_kernelIN3c108BFloat16ENS1_13Float8_e4m3fnELb0ELb1ELi64EEEvPT0_PfPKT_S9_PKffiiPS7_l:
.text._ZN4vllm31rms_norm_per_block_quant_kernelIN3c108BFloat16ENS1_13Float8_e4m3fnELb0ELb1ELi64EEEvPT0_PfPKT_S9_PKffiiPS7_l:
        /* <DEDUP_REMOVED lines=21> */
.L_x_719:
[----:B------:R-:W-:-:S04]  /*0150*/  IMAD.MOV.U32 R6, RZ, RZ, 0x8 ;  /* 0x00000008ff067424 */ /* 0x000fc800078e00ff */
[----:B------:R-:W-:-:S06]  /*0160*/  IMAD.WIDE.U32 R6, R3, R6, UR6 ;  /* 0x0000000603067e25 */ /* 0x000fcc000f8e0006 */
[----:B------:R-:W2:Y:S02]  /*0170*/  LDG.E.64.CONSTANT R6, desc[UR12][R6.64] ;  /* 0x0000000c06067981 */ /* 0x000ea4000c1e9b00 */
[C---:B--2---:R-:W-:Y:S01]  /*0180*/  IMAD.U32 R9, R6.reuse, 0x10000, RZ ;  /* 0x0001000006097824 */ /* 0x044fe200078e00ff */
[----:B------:R-:W-:-:S03]  /*0190*/  PRMT R5, R6, 0x7632, R5 ;  /* 0x0000763206057816 */ /* 0x000fc60000000005 */
[----:B------:R-:W-:Y:S01]  /*01a0*/  FFMA.FTZ R8, R9, R9, R4 ;  /* 0x0000000909087223 */ /* 0x000fe20000010004 */
[----:B0-----:R-:W-:Y:S01]  /*01b0*/  IADD3 R9, PT, PT, R2, R3, RZ ;  /* 0x0000000302097210 */ /* 0x001fe20007ffe0ff */
[----:B------:R-:W-:Y:S01]  /*01c0*/  IMAD.U32 R5, R5, 0x10000, RZ ;  /* 0x0001000005057824 */ /* 0x000fe200078e00ff */
[C---:B------:R-:W-:Y:S01]  /*01d0*/  PRMT R3, R7.reuse, 0x7632, R3 ;  /* 0x0000763207037816 */ /* 0x040fe20000000003 */
[----:B------:R-:W-:Y:S01]  /*01e0*/  IMAD.U32 R4, R7, 0x10000, RZ ;  /* 0x0001000007047824 */ /* 0x000fe200078e00ff */
[----:B------:R-:W-:Y:S01]  /*01f0*/  ISETP.GE.U32.AND P0, PT, R9, UR8, PT ;  /* 0x0000000809007c0c */ /* 0x000fe2000bf06070 */
[----:B------:R-:W-:Y:S02]  /*0200*/  FFMA.FTZ R5, R5, R5, R8 ;  /* 0x0000000505057223 */ /* 0x000fe40000010008 */
[----:B------:R-:W-:Y:S02]  /*0210*/  IMAD.U32 R3, R3, 0x10000, RZ ;  /* 0x0001000003037824 */ /* 0x000fe400078e00ff */
        /* <DEDUP_REMOVED lines=11> */
[----:B------:R-:W-:Y:S01]  /*02d0*/  FFMA.FTZ R5, R5, R5, R4 ;  /* 0x0000000505057223 */ /* 0x000fe20000010004 */
[C---:B------:R-:W-:Y:S02]  /*02e0*/  PRMT R3, R7.reuse, 0x7632, R3 ;  /* 0x0000763207037816 */ /* 0x040fe40000000003 */
[----:B------:R-:W-:Y:S01]  /*02f0*/  SHF.L.U32 R4, R7, 0x10, RZ ;  /* 0x0000001007047819 */ /* 0x000fe200000006ff */
        /* <DEDUP_REMOVED lines=37> */
.L_x_718:
[----:B------:R-:W-:Y:S05]  /*0550*/  BSYNC.RECONVERGENT B0 ;  /* 0x0000000000007941 */ /* 0x000fea0003800200 */
.L_x_717:
        /* <DEDUP_REMOVED lines=12> */
[----:B------:R-:W-:Y:S02]  /*0620*/  @!P1 SHF.R.U32.HI R5, RZ, 0x3, R0 ;  /* 0x00000003ff059819 */ /* 0x000fe40000011600 */
[----:B------:R-:W-:Y:S02]  /*0630*/  @!P1 IADD3 R8, PT, PT, R8, 0x1000, RZ ;  /* 0x0000100008089810 */ /* 0x000fe40007ffe0ff */
[----:B------:R-:W0:Y:S01]  /*0640*/  SHFL.DOWN P0, R7, R2, 0x4, 0x1f ;  /* 0x08801f0002077f89 */ /* 0x000e220000000000 */
[----:B------:R-:W-:Y:S02]  /*0650*/  @!P1 LOP3.LUT R5, R5, 0x7c, RZ, 0xc0, !PT ;  /* 0x0000007c05059812 */ /* 0x000fe400078ec0ff */
        /* <DEDUP_REMOVED lines=55> */
.L_x_721:
        /* <DEDUP_REMOVED lines=12> */
[----:B------:R-:W1:Y:S04]  /*0a90*/  SHFL.DOWN P0, R6, R2, 0x2, R5 ;  /* 0x0840000002067989 */ /* 0x000e680000000005 */
[----:B------:R-:W-:Y:S02]  /*0aa0*/  @!P1 VIADD R4, R4, 0x1000 ;  /* 0x0000100004049836 */ /* 0x000fe40000000000 */
[----:B-1----:R-:W-:Y:S01]  /*0ab0*/  @P0 FADD R6, R2, R6 ;  /* 0x0000000602060221 */ /* 0x002fe20000000000 */
[----:B------:R-:W-:Y:S02]  /*0ac0*/  @!P1 SHF.R.U32.HI R2, RZ, 0x3, R0 ;  /* 0x00000003ff029819 */ /* 0x000fe40000011600 */
[----:B0-----:R-:W-:-:S02]  /*0ad0*/  @!P1 LEA R9, R9, R4, 0x18 ;  /* 0x0000000409099211 */ /* 0x001fc400078ec0ff */
        /* <DEDUP_REMOVED lines=20> */
[----:B------:R-:W-:-:S05]  /*0c20*/  MOV R2, UR4 ;  /* 0x0000000400027c02 */ /* 0x000fca0008000f00 */
        /* <DEDUP_REMOVED lines=65> */
.L_x_723:
[----:B------:R-:W0:Y:S02]  /*1040*/  LDCU.64 UR4, c[0x0][0x3a8] ;  /* 0x00007500ff0477ac */ /* 0x000e240008000a00 */
[----:B0-----:R-:W-:-:S04]  /*1050*/  I2FP.F32.S32 R4, UR5 ;  /* 0x0000000500047c45 */ /* 0x001fc80008201400 */
[----:B------:R-:W0:Y:S02]  /*1060*/  MUFU.RCP R5, R4 ;  /* 0x0000000400057308 */ /* 0x000e240000001000 */
[----:B0-----:R-:W-:-:S06]  /*1070*/  FFMA.FTZ R20, R5, R20, UR4 ;  /* 0x0000000405147e23 */ /* 0x001fcc0008010014 */
[----:B------:R-:W0:Y:S02]  /*1080*/  MUFU.RSQ R5, R20 ;  /* 0x0000001400057308 */ /* 0x000e240000001400 */
[----:B0-----:R2:W-:Y:S02]  /*1090*/  STS [R2+0x10a4], R5 ;  /* 0x0010a40502007388 */ /* 0x0015e40000000800 */
.L_x_722:
[----:B------:R-:W-:Y:S05]  /*10a0*/  BSYNC.RECONVERGENT B0 ;  /* 0x0000000000007941 */ /* 0x000fea0003800200 */
.L_x_720:
        /* <DEDUP_REMOVED lines=9> */
[----:B------:R-:W-:Y:S01]  /*1140*/  IMAD.U32 R6, RZ, RZ, UR10 ;  /* 0x0000000aff067e24 */ /* 0x000fe2000f8e00ff */
[----:B------:R-:W-:-:S04]  /*1150*/  UISETP.NE.AND UP0, UPT, UR10, URZ, UPT ;  /* 0x000000ff0a00728c */ /* 0x000fc8000bf05270 */
        /* <DEDUP_REMOVED lines=8> */
[----:B------:R-:W-:Y:S01]  /*11e0*/  IABS R8, R6 ;  /* 0x0000000600087213 */ /* 0x000fe20000000000 */
[----:B------:R-:W-:Y:S02]  /*11f0*/  IMAD.MOV.U32 R6, RZ, RZ, R10 ;  /* 0x000000ffff067224 */ /* 0x000fe400078e000a */
        /* <DEDUP_REMOVED lines=14> */
[----:B------:R-:W-:Y:S01]  /*12e0*/  @!P0 IMAD R2, RZ, RZ, -UR15 ;  /* 0x8000000fff028e24 */ /* 0x000fe2000f8e02ff */
[----:B0-----:R-:W-:-:S04]  /*12f0*/  R2UR UR14, R4 ;  /* 0x00000000040e72ca */ /* 0x001fc800000e0000 */
        /* <DEDUP_REMOVED lines=10> */
[----:B0-----:R-:W-:Y:S02]  /*13a0*/  VIADD R4, R2, 0xffffffe ;  /* 0x0ffffffe02047836 */ /* 0x001fe40000000000 */
[----:B------:R-:W-:-:S04]  /*13b0*/  IMAD.MOV.U32 R2, RZ, RZ, RZ ;  /* 0x000000ffff027224 */ /* 0x000fc800078e00ff */
[----:B------:R0:W1:Y:S02]  /*13c0*/  F2I.FTZ.U32.TRUNC.NTZ R5, R4 ;  /* 0x0000000400057305 */ /* 0x000064000021f000 */
[----:B0-----:R-:W-:Y:S02]  /*13d0*/  IMAD.MOV.U32 R4, RZ, RZ, RZ ;  /* 0x000000ffff047224 */ /* 0x001fe400078e00ff */
[----:B-1----:R-:W-:-:S04]  /*13e0*/  IMAD R7, R7, R5, RZ ;  /* 0x0000000507077224 */ /* 0x002fc800078e02ff */
[----:B------:R-:W-:-:S06]  /*13f0*/  IMAD.HI.U32 R5, R5, R7, R4 ;  /* 0x0000000705057227 */ /* 0x000fcc00078e0004 */
[----:B------:R-:W-:-:S05]  /*1400*/  IMAD.HI.U32 R12, R5, R0, RZ ;  /* 0x00000000050c7227 */ /* 0x000fca00078e00ff */
[----:B------:R-:W-:-:S05]  /*1410*/  IADD3 R5, PT, PT, -R12, RZ, RZ ;  /* 0x000000ff0c057210 */ /* 0x000fca0007ffe1ff */
[----:B------:R-:W-:-:S05]  /*1420*/  IMAD R5, R5, UR15, R0 ;  /* 0x0000000f05057c24 */ /* 0x000fca000f8e0200 */
[----:B------:R-:W-:-:S13]  /*1430*/  ISETP.GE.U32.AND P0, PT, R5, UR15, PT ;  /* 0x0000000f05007c0c */ /* 0x000fda000bf06070 */
[----:B------:R-:W-:Y:S02]  /*1440*/  @P0 VIADD R5, R5, -UR15 ;  /* 0x8000000f05050c36 */ /* 0x000fe40008000000 */
[----:B------:R-:W-:-:S03]  /*1450*/  @P0 VIADD R12, R12, 0x1 ;  /* 0x000000010c0c0836 */ /* 0x000fc60000000000 */
[----:B------:R-:W-:-:S13]  /*1460*/  ISETP.GE.U32.AND P1, PT, R5, UR15, PT ;  /* 0x0000000f05007c0c */ /* 0x000fda000bf26070 */
[----:B------:R-:W-:Y:S01]  /*1470*/  @P1 VIADD R12, R12, 0x1 ;  /* 0x000000010c0c1836 */ /* 0x000fe20000000000 */
[----:B------:R-:W-:-:S05]  /*1480*/  @!P2 LOP3.LUT R12, RZ, UR15, RZ, 0x33, !PT ;  /* 0x0000000fff0cac12 */ /* 0x000fca000f8e33ff */
[----:B------:R-:W-:-:S04]  /*1490*/  IMAD.MOV R5, RZ, RZ, -R12 ;  /* 0x000000ffff057224 */ /* 0x000fc800078e0a0c */
[----:B------:R-:W-:Y:S01]  /*14a0*/  IMAD R4, R5, UR15, R0 ;  /* 0x0000000f05047c24 */ /* 0x000fe2000f8e0200 */
[----:B------:R-:W-:Y:S06]  /*14b0*/  BRA `(.L_x_725) ;  /* 0x00000000002c7947 */ /* 0x000fec0003800000 */
.L_x_724:
[----:B------:R-:W-:Y:S02]  /*14c0*/  MOV R2, UR15 ;  /* 0x0000000f00027c02 */ /* 0x000fe40008000f00 */
[----:B------:R-:W-:-:S07]  /*14d0*/  MOV R6, 0x14f0 ;  /* 0x000014f000067802 */ /* 0x000fce0000000f00 */
[----:B------:R-:W-:Y:S05]  /*14e0*/  CALL.REL.NOINC `($__internal_7_$__cuda_sm20_div_s64) ;  /* 0x0000004400347944 */ /* 0x000fea0003c00000 */
[----:B------:R-:W-:Y:S01]  /*14f0*/  IADD3 R7, P0, PT, RZ, -R12, RZ ;  /* 0x8000000cff077210 */ /* 0x000fe20007f1e0ff */
[----:B------:R-:W-:Y:S02]  /*1500*/  IMAD.MOV.U32 R4, RZ, RZ, R0 ;  /* 0x000000ffff047224 */ /* 0x000fe400078e0000 */
[----:B------:R-:W-:Y:S02]  /*1510*/  IMAD.MOV.U32 R5, RZ, RZ, RZ ;  /* 0x000000ffff057224 */ /* 0x000fe400078e00ff */
[----:B------:R-:W-:Y:S02]  /*1520*/  IMAD.X R2, RZ, RZ, ~R13, P0 ;  /* 0x000000ffff027224 */ /* 0x000fe400000e0e0d */
[----:B------:R-:W-:-:S04]  /*1530*/  IMAD.WIDE.U32 R4, R7, UR15, R4 ;  /* 0x0000000f07047c25 */ /* 0x000fc8000f8e0004 */
[----:B------:R-:W-:-:S04]  /*1540*/  IMAD R2, R2, UR15, RZ ;  /* 0x0000000f02027c24 */ /* 0x000fc8000f8e02ff */
[----:B------:R-:W-:-:S04]  /*1550*/  IMAD R7, R7, UR16, R2 ;  /* 0x0000001007077c24 */ /* 0x000fc8000f8e0202 */
[----:B------:R-:W-:-:S07]  /*1560*/  IMAD.IADD R2, R5, 0x1, R7 ;  /* 0x0000000105027824 */ /* 0x000fce00078e0207 */
.L_x_725:
        /* <DEDUP_REMOVED lines=38> */
[----:B------:R-:W-:Y:S01]  /*17d0*/  IMAD R17, RZ, RZ, -UR15 ;  /* 0x8000000fff117e24 */ /* 0x000fe2000f8e02ff */
[----:B------:R-:W-:Y:S01]  /*17e0*/  ISETP.NE.U32.AND P2, PT, RZ, UR15, PT ;  /* 0x0000000fff007c0c */ /* 0x000fe2000bf45070 */
[----:B------:R-:W-:-:S05]  /*17f0*/  IMAD.MOV.U32 R10, RZ, RZ, RZ ;  /* 0x000000ffff0a7224 */ /* 0x000fca00078e00ff */
[----:B0-----:R-:W0:Y:S02]  /*1800*/  MUFU.RCP R9, R9 ;  /* 0x0000000900097308 */ /* 0x001e240000001000 */
[----:B0-----:R-:W-:-:S06]  /*1810*/  VIADD R11, R9, 0xffffffe ;  /* 0x0ffffffe090b7836 */ /* 0x001fcc0000000000 */
[----:B------:R-:W0:Y:S02]  /*1820*/  F2I.FTZ.U32.TRUNC.NTZ R11, R11 ;  /* 0x0000000b000b7305 */ /* 0x000e24000021f000 */
[----:B0-----:R-:W-:-:S04]  /*1830*/  IMAD R17, R17, R11, RZ ;  /* 0x0000000b11117224 */ /* 0x001fc800078e02ff */
[----:B------:R-:W-:-:S04]  /*1840*/  IMAD.HI.U32 R10, R11, R17, R10 ;  /* 0x000000110b0a7227 */ /* 0x000fc800078e000a */
[----:B------:R-:W-:Y:S02]  /*1850*/  IMAD.MOV.U32 R11, RZ, RZ, RZ ;  /* 0x000000ffff0b7224 */ /* 0x000fe400078e00ff */
        /* <DEDUP_REMOVED lines=8> */
[----:B------:R-:W-:Y:S01]  /*18e0*/  @!P2 LOP3.LUT R10, RZ, UR15, RZ, 0x33, !PT ;  /* 0x0000000fff0aac12 */ /* 0x000fe2000f8e33ff */
[----:B------:R-:W-:Y:S06]  /*18f0*/  BRA `(.L_x_730) ;  /* 0x00000000000c7947 */ /* 0x000fec0003800000 */
.L_x_729:
[----:B------:R-:W-:Y:S01]  /*1900*/  IMAD.U32 R17, RZ, RZ, UR15 ;  /* 0x0000000fff117e24 */ /* 0x000fe2000f8e00ff */
[----:B------:R-:W-:-:S07]  /*1910*/  MOV R16, 0x1930 ;  /* 0x0000193000107802 */ /* 0x000fce0000000f00 */
[----:B------:R-:W-:Y:S05]  /*1920*/  CALL.REL.NOINC `($__internal_8_$__cuda_sm20_div_u64) ;  /* 0x00000044004c7944 */ /* 0x000fea0003c00000 */
.L_x_730:
[----:B------:R-:W-:Y:S05]  /*1930*/  BSYNC.RECONVERGENT B1 ;  /* 0x0000000000017941 */ /* 0x000fea0003800200 */
.L_x_728:
[----:B------:R-:W-:Y:S01]  /*1940*/  IADD3 R7, P0, PT, R10, R7, RZ ;  /* 0x000000070a077210 */ /* 0x000fe20007f1e0ff */
[----:B------:R-:W-:Y:S01]  /*1950*/  BSSY.RECONVERGENT B1, `(.L_x_731) ;  /* 0x0000045000017945 */ /* 0x000fe20003800200 */
[----:B------:R-:W-:Y:S02]  /*1960*/  IMAD.MOV.U32 R32, RZ, RZ, RZ ;  /* 0x000000ffff207224 */ /* 0x000fe400078e00ff */
        /* <DEDUP_REMOVED lines=8> */
[----:B------:R-:W-:Y:S01]  /*19f0*/  VIADD R9, R7, 0x1 ;  /* 0x0000000107097836 */ /* 0x000fe20000000000 */
[----:B------:R-:W-:Y:S01]  /*1a00*/  MOV R10, R14 ;  /* 0x0000000e000a7202 */ /* 0x000fe20000000f00 */
[----:B------:R-:W-:Y:S02]  /*1a10*/  IMAD.MOV.U32 R18, RZ, RZ, RZ ;  /* 0x000000ffff127224 */ /* 0x000fe400078e00ff */
[----:B------:R-:W-:Y:S01]  /*1a20*/  IMAD.MOV.U32 R7, RZ, RZ, RZ ;  /* 0x000000ffff077224 */ /* 0x000fe200078e00ff */
[----:B------:R-:W-:Y:S01]  /*1a30*/  LOP3.LUT R9, R9, 0x3, RZ, 0xc0, !PT ;  /* 0x0000000309097812 */ /* 0x000fe200078ec0ff */
[----:B------:R-:W-:-:S07]  /*1a40*/  IMAD.MOV.U32 R32, RZ, RZ, RZ ;  /* 0x000000ffff207224 */ /* 0x000fce00078e00ff */
.L_x_733:
        /* <DEDUP_REMOVED lines=25> */
[C---:B---3--:R-:W-:Y:S01]  /*1be0*/  IMAD.U32 R11, R14.reuse, 0x10000, RZ ;  /* 0x000100000e0b7824 */ /* 0x048fe200078e00ff */
[----:B------:R-:W-:-:S03]  /*1bf0*/  PRMT R14, R14, 0x7632, R14 ;  /* 0x000076320e0e7816 */ /* 0x000fc6000000000e */
[----:B------:R-:W1:Y:S01]  /*1c00*/  F2F.BF16.F32 R21, R21 ;  /* 0x0000001500157304 */ /* 0x000e620000202000 */
[----:B------:R-:W-:Y:S01]  /*1c10*/  SHF.L.U32 R17, R14, 0x10, RZ ;  /* 0x000000100e117819 */ /* 0x000fe200000006ff */
[----:B0-----:R-:W-:-:S06]  /*1c20*/  IMAD.U32 R20, R20, 0x10000, RZ ;  /* 0x0001000014147824 */ /* 0x001fcc00078e00ff */
[----:B------:R-:W0:Y:S01]  /*1c30*/  F2F.BF16.F32 R16, R16 ;  /* 0x0000001000107304 */ /* 0x000e220000202000 */
[----:B------:R-:W-:Y:S01]  /*1c40*/  FMUL.FTZ R11, R20, R11 ;  /* 0x0000000b140b7220 */ /* 0x000fe20000410000 */
[C---:B------:R-:W-:Y:S01]  /*1c50*/  IMAD.U32 R20, R15.reuse, 0x10000, RZ ;  /* 0x000100000f147824 */ /* 0x040fe200078e00ff */
[----:B------:R-:W-:Y:S01]  /*1c60*/  PRMT R15, R15, 0x7632, R15 ;  /* 0x000076320f0f7816 */ /* 0x000fe2000000000f */
[----:B-1----:R-:W-:-:S04]  /*1c70*/  IMAD.U32 R21, R21, 0x10000, RZ ;  /* 0x0001000015157824 */ /* 0x002fc800078e00ff */
[----:B------:R-:W1:Y:S01]  /*1c80*/  F2F.BF16.F32 R19, R19 ;  /* 0x0000001300137304 */ /* 0x000e620000202000 */
[----:B------:R-:W-:-:S04]  /*1c90*/  IMAD.U32 R14, R15, 0x10000, RZ ;  /* 0x000100000f0e7824 */ /* 0x000fc800078e00ff */
[----:B------:R-:W-:Y:S01]  /*1ca0*/  FMUL.FTZ R21, R21, R14 ;  /* 0x0000000e15157220 */ /* 0x000fe20000410000 */
[----:B0-----:R-:W-:Y:S02]  /*1cb0*/  IMAD.U32 R16, R16, 0x10000, RZ ;  /* 0x0001000010107824 */ /* 0x001fe400078e00ff */
[----:B------:R-:W0:Y:S02]  /*1cc0*/  F2F.BF16.F32 R11, R11 ;  /* 0x0000000b000b7304 */ /* 0x000e240000202000 */
[----:B------:R-:W-:Y:S01]  /*1cd0*/  FMUL.FTZ R16, R16, R17 ;  /* 0x0000001110107220 */ /* 0x000fe20000410000 */
[----:B-1----:R-:W-:-:S05]  /*1ce0*/  IMAD.U32 R19, R19, 0x10000, RZ ;  /* 0x0001000013137824 */ /* 0x002fca00078e00ff */
[----:B------:R-:W-:Y:S01]  /*1cf0*/  F2F.BF16.F32 R21, R21 ;  /* 0x0000001500157304 */ /* 0x000fe20000202000 */
[----:B------:R-:W-:Y:S01]  /*1d00*/  FMUL.FTZ R19, R19, R20 ;  /* 0x0000001413137220 */ /* 0x000fe20000410000 */
[----:B0-----:R-:W-:-:S06]  /*1d10*/  IMAD.U32 R11, R11, 0x10000, RZ ;  /* 0x000100000b0b7824 */ /* 0x001fcc00078e00ff */
[----:B------:R-:W0:Y:S08]  /*1d20*/  F2F.BF16.F32 R16, R16 ;  /* 0x0000001000107304 */ /* 0x000e300000202000 */
[----:B------:R-:W1:Y:S01]  /*1d30*/  F2F.BF16.F32 R19, R19 ;  /* 0x0000001300137304 */ /* 0x000e620000202000 */
[----:B0-----:R-:W-:-:S05]  /*1d40*/  IMAD.U32 R14, R16, 0x10000, RZ ;  /* 0x00010000100e7824 */ /* 0x001fca00078e00ff */
[----:B------:R-:W-:Y:S01]  /*1d50*/  FMNMX3.FTZ R11, R32, |R11|, |R14|, !PT ;  /* 0x4000000b200b7276 */ /* 0x000fe2000781040e */
[----:B------:R-:W-:Y:S01]  /*1d60*/  IMAD.U32 R14, R21, 0x10000, RZ ;  /* 0x00010000150e7824 */ /* 0x000fe200078e00ff */
[----:B-1----:R-:W-:-:S04]  /*1d70*/  SHF.L.U32 R32, R19, 0x10, RZ ;  /* 0x0000001013207819 */ /* 0x002fc800000006ff */
[----:B------:R-:W-:Y:S01]  /*1d80*/  FMNMX3.FTZ R32, R11, |R32|, |R14|, !PT ;  /* 0x400000200b207276 */ /* 0x000fe2000781040e */
[----:B------:R-:W-:Y:S06]  /*1d90*/  @P1 BRA `(.L_x_733) ;  /* 0xfffffffc002c1947 */ /* 0x000fec000383ffff */
.L_x_732:
[----:B------:R-:W-:Y:S05]  /*1da0*/  BSYNC.RECONVERGENT B1 ;  /* 0x0000000000017941 */ /* 0x000fea0003800200 */
.L_x_731:
[----:B------:R-:W-:Y:S05]  /*1db0*/  @!P0 BRA `(.L_x_727) ;  /* 0x0000000c00048947 */ /* 0x000fea0003800000 */
[----:B------:R-:W-:Y:S01]  /*1dc0*/  IMAD.U32 R9, RZ, RZ, UR15 ;  /* 0x0000000fff097e24 */ /* 0x000fe2000f8e00ff */
[----:B------:R-:W-:Y:S01]  /*1dd0*/  MOV R7, UR15 ;  /* 0x0000000f00077c02 */ /* 0x000fe20008000f00 */
[----:B------:R-:W-:Y:S02]  /*1de0*/  IMAD.U32 R14, RZ, RZ, UR16 ;  /* 0x00000010ff0e7e24 */ /* 0x000fe4000f8e00ff */
[----:B------:R-:W-:Y:S02]  /*1df0*/  IMAD.U32 R11, RZ, RZ, UR15 ;  /* 0x0000000fff0b7e24 */ /* 0x000fe4000f8e00ff */
[----:B------:R-:W-:Y:S01]  /*1e00*/  IMAD.U32 R16, RZ, RZ, UR16 ;  /* 0x00000010ff107e24 */ /* 0x000fe2000f8e00ff */
[----:B------:R-:W-:Y:S01]  /*1e10*/  SHF.L.U64.HI R9, R9, 0x3, R14 ;  /* 0x0000000309097819 */ /* 0x000fe2000001020e */
[----:B------:R-:W-:Y:S02]  /*1e20*/  IMAD.U32 R33, RZ, RZ, UR15 ;  /* 0x0000000fff217e24 */ /* 0x000fe4000f8e00ff */
[----:B------:R-:W-:Y:S01]  /*1e30*/  IMAD.SHL.U32 R7, R7, 0x4, RZ ;  /* 0x0000000407077824 */ /* 0x000fe200078e00ff */
[----:B------:R-:W-:Y:S01]  /*1e40*/  SHF.L.U64.HI R11, R11, 0x2, R16 ;  /* 0x000000020b0b7819 */ /* 0x000fe20000010210 */
[----:B------:R-:W-:-:S07]  /*1e50*/  IMAD.SHL.U32 R33, R33, 0x8, RZ ;  /* 0x0000000821217824 */ /* 0x000fce00078e00ff */
.L_x_734:
        /* <DEDUP_REMOVED lines=12> */
[----:B------:R-:W-:Y:S01]  /*1f20*/  IMAD.X R31, R29, 0x1, R9, P0 ;  /* 0x000000011d1f7824 */ /* 0x000fe200000e0609 */
[----:B------:R-:W-:-:S04]  /*1f30*/  IADD3 R36, P0, PT, R33, R18, RZ ;  /* 0x0000001221247210 */ /* 0x000fc80007f1e0ff */
[----:B------:R1:W5:Y:S01]  /*1f40*/  LDG.E.64.CONSTANT R24, desc[UR12][R30.64] ;  /* 0x0000000c1e187981 */ /* 0x000362000c1e9b00 */
[----:B------:R-:W-:Y:S01]  /*1f50*/  IMAD.X R37, R9, 0x1, R19, P0 ;  /* 0x0000000109257824 */ /* 0x000fe200000e0613 */
[----:B------:R-:W-:-:S04]  /*1f60*/  IADD3 R22, P0, PT, R30, R33, RZ ;  /* 0x000000211e167210 */ /* 0x000fc80007f1e0ff */
[----:B------:R-:W-:Y:S01]  /*1f70*/  IADD3.X R23, PT, PT, R31, R9, RZ, P0, !PT ;  /* 0x000000091f177210 */ /* 0x000fe200007fe4ff */
[----:B------:R2:W5:Y:S05]  /*1f80*/  LDG.E.64.CONSTANT R16, desc[UR12][R36.64] ;  /* 0x0000000c24107981 */ /* 0x00056a000c1e9b00 */
[----:B------:R-:W5:Y:S01]  /*1f90*/  LDG.E.64.CONSTANT R22, desc[UR12][R22.64] ;  /* 0x0000000c16167981 */ /* 0x000f62000c1e9b00 */
[----:B0-----:R-:W-:-:S05]  /*1fa0*/  IADD3 R28, P0, PT, R36, R33, RZ ;  /* 0x00000021241c7210 */ /* 0x001fca0007f1e0ff */
[----:B------:R-:W-:-:S05]  /*1fb0*/  IMAD.X R29, R37, 0x1, R9, P0 ;  /* 0x00000001251d7824 */ /* 0x000fca00000e0609 */
[----:B------:R3:W5:Y:S01]  /*1fc0*/  LDG.E.64.CONSTANT R18, desc[UR12][R28.64] ;  /* 0x0000000c1c127981 */ /* 0x000762000c1e9b00 */
[----:B-1----:R-:W-:-:S05]  /*1fd0*/  IADD3 R30, P0, PT, R28, R33, RZ ;  /* 0x000000211c1e7210 */ /* 0x002fca0007f1e0ff */
[----:B------:R-:W-:-:S06]  /*1fe0*/  IMAD.X R31, R29, 0x1, R9, P0 ;  /* 0x000000011d1f7824 */ /* 0x000fcc00000e0609 */
[----:B------:R-:W5:Y:S01]  /*1ff0*/  LDG.E.64.CONSTANT R30, desc[UR12][R30.64] ;  /* 0x0000000c1e1e7981 */ /* 0x000f62000c1e9b00 */
[----:B------:R-:W-:-:S05]  /*2000*/  IADD3 R10, P0, PT, R10, R7, RZ ;  /* 0x000000070a0a7210 */ /* 0x000fca0007f1e0ff */
[----:B------:R-:W-:Y:S01]  /*2010*/  IMAD.X R35, R35, 0x1, R11, P0 ;  /* 0x0000000123237824 */ /* 0x000fe200000e060b */
        /* <DEDUP_REMOVED lines=9> */
[----:B------:R-:W-:-:S04]  /*20b0*/  PRMT R26, R26, 0x7632, R26 ;  /* 0x000076321a1a7816 */ /* 0x000fc8000000001a */
[----:B------:R-:W-:Y:S02]  /*20c0*/  SHF.L.U32 R37, R26, 0x10, RZ ;  /* 0x000000101a257819 */ /* 0x000fe400000006ff */
[----:B------:R-:W1:Y:S01]  /*20d0*/  F2F.BF16.F32 R20, R36 ;  /* 0x0000002400147304 */ /* 0x000e620000202000 */
[----:B0-----:R-:W-:-:S04]  /*20e0*/  IMAD.U32 R28, R34, 0x10000, RZ ;  /* 0x00010000221c7824 */ /* 0x001fc800078e00ff */
[----:B------:R-:W-:Y:S01]  /*20f0*/  FMUL.FTZ R29, R28, R29 ;  /* 0x0000001d1c1d7220 */ /* 0x000fe20000410000 */
[C---:B------:R-:W-:Y:S01]  /*2100*/  IMAD.U32 R28, R21.reuse, 0x10000, RZ ;  /* 0x00010000151c7824 */ /* 0x040fe200078e00ff */
[----:B------:R-:W-:Y:S01]  /*2110*/  PRMT R21, R21, 0x7632, R21 ;  /* 0x0000763215157816 */ /* 0x000fe20000000015 */
[----:B-1----:R-:W-:Y:S01]  /*2120*/  IMAD.U32 R20, R20, 0x10000, RZ ;  /* 0x0001000014147824 */ /* 0x002fe200078e00ff */
[----:B------:R0:W1:Y:S01]  /*2130*/  F2F.BF16.F32 R26, R29 ;  /* 0x0000001d001a7304 */ /* 0x0000620000202000 */
[----:B------:R-:W-:Y:S02]  /*2140*/  FMUL.FTZ R28, R28, UR14 ;  /* 0x0000000e1c1c7c20 */ /* 0x000fe40008410000 */
[----:B------:R-:W-:Y:S02]  /*2150*/  IMAD.U32 R21, R21, 0x10000, RZ ;  /* 0x0001000015157824 */ /* 0x000fe400078e00ff */
[----:B------:R-:W-:Y:S02]  /*2160*/  FMUL.FTZ R20, R20, R37 ;  /* 0x0000002514147220 */ /* 0x000fe40000410000 */
[----:B------:R-:W-:Y:S01]  /*2170*/  FMUL.FTZ R34, R21, UR14 ;  /* 0x0000000e15227c20 */ /* 0x000fe20008410000 */
[----:B------:R-:W-:Y:S01]  /*2180*/  F2F.BF16.F32 R28, R28 ;  /* 0x0000001c001c7304 */ /* 0x000fe20000202000 */
[----:B0-----:R-:W-:-:S02]  /*2190*/  SHF.L.U32 R29, R27, 0x10, RZ ;  /* 0x000000101b1d7819 */ /* 0x001fc400000006ff */
[----:B------:R-:W-:Y:S01]  /*21a0*/  PRMT R27, R27, 0x7632, R27 ;  /* 0x000076321b1b7816 */ /* 0x000fe2000000001b */
[----:B-1----:R-:W-:-:S04]  /*21b0*/  IMAD.U32 R37, R26, 0x10000, RZ ;  /* 0x000100001a257824 */ /* 0x002fc800078e00ff */
        /* <DEDUP_REMOVED lines=11> */
[----:B------:R-:W-:Y:S01]  /*2270*/  PRMT R15, R15, 0x7632, R15 ;  /* 0x000076320f0f7816 */ /* 0x000fe2000000000f */
[C---:B------:R-:W-:Y:S01]  /*2280*/  IMAD.U32 R26, R14.reuse, 0x10000, RZ ;  /* 0x000100000e1a7824 */ /* 0x040fe200078e00ff */
[----:B------:R-:W-:Y:S01]  /*2290*/  PRMT R14, R14, 0x7632, R14 ;  /* 0x000076320e0e7816 */ /* 0x000fe2000000000e */
[----:B------:R-:W-:Y:S02]  /*22a0*/  FMUL.FTZ R27, R27, UR14 ;  /* 0x0000000e1b1b7c20 */ /* 0x000fe40008410000 */
[----:B------:R-:W1:Y:S01]  /*22b0*/  F2F.BF16.F32 R28, R28 ;  /* 0x0000001c001c7304 */ /* 0x000e620000202000 */
[----:B------:R-:W-:Y:S02]  /*22c0*/  IMAD.U32 R15, R15, 0x10000, RZ ;  /* 0x000100000f0f7824 */ /* 0x000fe400078e00ff */
[----:B------:R-:W-:Y:S01]  /*22d0*/  FMUL.FTZ R26, R26, UR14 ;  /* 0x0000000e1a1a7c20 */ /* 0x000fe20008410000 */
[----:B------:R-:W-:Y:S01]  /*22e0*/  IMAD.U32 R14, R14, 0x10000, RZ ;  /* 0x000100000e0e7824 */ /* 0x000fe200078e00ff */
[----:B-----5:R-:W-:Y:S01]  /*22f0*/  SHF.L.U32 R29, R16, 0x10, RZ ;  /* 0x00000010101d7819 */ /* 0x020fe200000006ff */
[----:B0-----:R-:W-:-:S02]  /*2300*/  IMAD.U32 R21, R21, 0x10000, RZ ;  /* 0x0001000015157824 */ /* 0x001fc400078e00ff */
[----:B------:R-:W-:Y:S01]  /*2310*/  FMUL.FTZ R14, R14, UR14 ;  /* 0x0000000e0e0e7c20 */ /* 0x000fe20008410000 */
[----:B------:R-:W0:Y:S01]  /*2320*/  F2F.BF16.F32 R26, R26 ;  /* 0x0000001a001a7304 */ /* 0x000e220000202000 */
[----:B-1----:R-:W-:-:S07]  /*2330*/  SHF.L.U32 R28, R28, 0x10, RZ ;  /* 0x000000101c1c7819 */ /* 0x002fce00000006ff */
[----:B------:R-:W-:Y:S01]  /*2340*/  F2F.BF16.F32 R14, R14 ;  /* 0x0000000e000e7304 */ /* 0x000fe20000202000 */
[----:B------:R-:W-:Y:S01]  /*2350*/  FMNMX3.FTZ R20, R20, |R21|, |R28|, !PT ;  /* 0x4000001514147276 */ /* 0x000fe2000781041c */
[C---:B------:R-:W-:Y:S02]  /*2360*/  IMAD.U32 R28, R24.reuse, 0x10000, RZ ;  /* 0x00010000181c7824 */ /* 0x040fe400078e00ff */
[----:B------:R-:W-:Y:S01]  /*2370*/  FMUL.FTZ R21, R15, UR14 ;  /* 0x0000000e0f157c20 */ /* 0x000fe20008410000 */
[----:B------:R-:W-:Y:S01]  /*2380*/  PRMT R24, R24, 0x7632, R24 ;  /* 0x0000763218187816 */ /* 0x000fe20000000018 */
[----:B------:R-:W-:Y:S01]  /*2390*/  FMUL.FTZ R15, R28, UR14 ;  /* 0x0000000e1c0f7c20 */ /* 0x000fe20008410000 */
[C---:B------:R-:W-:Y:S01]  /*23a0*/  IMAD.U32 R28, R25.reuse, 0x10000, RZ ;  /* 0x00010000191c7824 */ /* 0x040fe200078e00ff */
[----:B------:R-:W-:Y:S01]  /*23b0*/  PRMT R25, R25, 0x7632, R25 ;  /* 0x0000763219197816 */ /* 0x000fe20000000019 */
[----:B------:R-:W1:Y:S01]  /*23c0*/  F2F.BF16.F32 R27, R27 ;  /* 0x0000001b001b7304 */ /* 0x000e620000202000 */
[----:B0-----:R-:W-:-:S02]  /*23d0*/  IMAD.U32 R26, R26, 0x10000, RZ ;  /* 0x000100001a1a7824 */ /* 0x001fc400078e00ff */
[----:B------:R-:W-:Y:S01]  /*23e0*/  FMUL.FTZ R32, R28, UR14 ;  /* 0x0000000e1c207c20 */ /* 0x000fe20008410000 */
[----:B------:R-:W-:Y:S02]  /*23f0*/  IMAD.U32 R28, R24, 0x10000, RZ ;  /* 0x00010000181c7824 */ /* 0x000fe400078e00ff */
[----:B------:R-:W-:Y:S02]  /*2400*/  FMUL.FTZ R29, R26, R29 ;  /* 0x0000001d1a1d7220 */ /* 0x000fe40000410000 */
[----:B------:R-:W-:Y:S01]  /*2410*/  FMUL.FTZ R34, R28, UR14 ;  /* 0x0000000e1c227c20 */ /* 0x000fe20008410000 */
[----:B------:R-:W-:Y:S01]  /*2420*/  IMAD.U32 R28, R25, 0x10000, RZ ;  /* 0x00010000191c7824 */ /* 0x000fe200078e00ff */
[----:B------:R-:W0:Y:S03]  /*2430*/  F2F.BF16.F32 R21, R21 ;  /* 0x0000001500157304 */ /* 0x000e260000202000 */
[----:B------:R-:W-:Y:S01]  /*2440*/  FMUL.FTZ R36, R28, UR14 ;  /* 0x0000000e1c247c20 */ /* 0x000fe20008410000 */
[C---:B------:R-:W-:Y:S01]  /*2450*/  IMAD.U32 R28, R22.reuse, 0x10000, RZ ;  /* 0x00010000161c7824 */ /* 0x040fe200078e00ff */
[----:B------:R-:W-:Y:S01]  /*2460*/  PRMT R22, R22, 0x7632, R22 ;  /* 0x0000763216167816 */ /* 0x000fe20000000016 */
[----:B-1----:R-:W-:-:S02]  /*2470*/  IMAD.U32 R27, R27, 0x10000, RZ ;  /* 0x000100001b1b7824 */ /* 0x002fc400078e00ff */
[----:B------:R-:W-:Y:S01]  /*2480*/  FMUL.FTZ R37, R28, UR14 ;  /* 0x0000000e1c257c20 */ /* 0x000fe20008410000 */
[----:B------:R-:W-:Y:S01]  /*2490*/  IMAD.U32 R28, R23, 0x10000, RZ ;  /* 0x00010000171c7824 */ /* 0x000fe200078e00ff */
[----:B------:R-:W-:Y:S01]  /*24a0*/  PRMT R23, R16, 0x7632, R23 ;  /* 0x0000763210177816 */ /* 0x000fe20000000017 */
[----:B------:R1:W2:Y:S01]  /*24b0*/  F2F.BF16.F32 R24, R32 ;  /* 0x0000002000187304 */ /* 0x0002a20000202000 */
[----:B------:R-:W-:Y:S02]  /*24c0*/  IMAD.U32 R22, R22, 0x10000, RZ ;  /* 0x0001000016167824 */ /* 0x000fe400078e00ff */
[----:B------:R-:W-:Y:S01]  /*24d0*/  FMUL.FTZ R28, R28, UR14 ;  /* 0x0000000e1c1c7c20 */ /* 0x000fe20008410000 */
[----:B0-----:R-:W-:-:S04]  /*24e0*/  IMAD.U32 R21, R21, 0x10000, RZ ;  /* 0x0001000015157824 */ /* 0x001fc800078e00ff */
[----:B------:R0:W3:Y:S01]  /*24f0*/  F2F.BF16.F32 R25, R34 ;  /* 0x0000002200197304 */ /* 0x0000e20000202000 */
[----:B-1----:R-:W-:Y:S01]  /*2500*/  IMAD.U32 R32, R17, 0x10000, RZ ;  /* 0x0001000011207824 */ /* 0x002fe200078e00ff */
[C---:B------:R-:W-:Y:S01]  /*2510*/  PRMT R17, R23.reuse, 0x7632, R17 ;  /* 0x0000763217117816 */ /* 0x040fe20000000011 */
[----:B------:R-:W-:Y:S02]  /*2520*/  IMAD.U32 R23, R23, 0x10000, RZ ;  /* 0x0001000017177824 */ /* 0x000fe400078e00ff */
[----:B------:R-:W-:Y:S01]  /*2530*/  FMUL.FTZ R32, R27, R32 ;  /* 0x000000201b207220 */ /* 0x000fe20000410000 */
[----:B--2---:R-:W-:Y:S02]  /*2540*/  IMAD.U32 R24, R24, 0x10000, RZ ;  /* 0x0001000018187824 */ /* 0x004fe400078e00ff */
[----:B------:R1:W2:Y:S01]  /*2550*/  F2F.BF16.F32 R26, R36 ;  /* 0x00000024001a7304 */ /* 0x0002a20000202000 */
[----:B0-----:R-:W-:Y:S01]  /*2560*/  SHF.L.U32 R34, R14, 0x10, RZ ;  /* 0x000000100e227819 */ /* 0x001fe200000006ff */
[----:B------:R-:W-:-:S04]  /*2570*/  FMUL.FTZ R14, R22, UR14 ;  /* 0x0000000e160e7c20 */ /* 0x000fc80008410000 */
[----:B------:R-:W-:Y:S01]  /*2580*/  FMUL.FTZ R22, R34, R23 ;  /* 0x0000001722167220 */ /* 0x000fe20000410000 */
[----:B------:R-:W-:Y:S01]  /*2590*/  PRMT R23, R17, 0x7632, R23 ;  /* 0x0000763211177816 */ /* 0x000fe20000000017 */
[----:B------:R0:W4:Y:S01]  /*25a0*/  F2F.BF16.F32 R27, R37 ;  /* 0x00000025001b7304 */ /* 0x0001220000202000 */
[----:B---3--:R-:W-:Y:S02]  /*25b0*/  IMAD.U32 R25, R25, 0x10000, RZ ;  /* 0x0001000019197824 */ /* 0x008fe400078e00ff */
[----:B-1----:R-:W-:Y:S02]  /*25c0*/  IMAD.U32 R36, R17, 0x10000, RZ ;  /* 0x0001000011247824 */ /* 0x002fe400078e00ff */
[----:B------:R-:W-:Y:S02]  /*25d0*/  IMAD.U32 R34, R18, 0x10000, RZ ;  /* 0x0001000012227824 */ /* 0x000fe400078e00ff */
[----:B--2---:R-:W-:Y:S01]  /*25e0*/  IMAD.U32 R26, R26, 0x10000, RZ ;  /* 0x000100001a1a7824 */ /* 0x004fe200078e00ff */
[----:B------:R1:W-:Y:S01]  /*25f0*/  F2F.BF16.F32 R16, R32 ;  /* 0x0000002000107304 */ /* 0x0003e20000202000 */
[----:B0-----:R-:W-:Y:S01]  /*2600*/  SHF.L.U32 R37, R19, 0x10, RZ ;  /* 0x0000001013257819 */ /* 0x001fe200000006ff */
[----:B------:R-:W-:Y:S01]  /*2610*/  FMUL.FTZ R36, R36, UR14 ;  /* 0x0000000e24247c20 */ /* 0x000fe20008410000 */
[----:B------:R-:W-:-:S03]  /*2620*/  PRMT R19, R18, 0x7632, R19 ;  /* 0x0000763212137816 */ /* 0x000fc60000000013 */
[----:B------:R-:W-:Y:S01]  /*2630*/  FMUL.FTZ R37, R24, R37 ;  /* 0x0000002518257220 */ /* 0x000fe20000410000 */
[----:B----4-:R-:W-:Y:S01]  /*2640*/  IMAD.U32 R27, R27, 0x10000, RZ ;  /* 0x000100001b1b7824 */ /* 0x010fe200078e00ff */
[----:B------:R-:W0:Y:S01]  /*2650*/  F2F.BF16.F32 R15, R15 ;  /* 0x0000000f000f7304 */ /* 0x000e220000202000 */
[----:B-1----:R-:W-:Y:S02]  /*2660*/  IMAD.U32 R32, R23, 0x10000, RZ ;  /* 0x0001000017207824 */ /* 0x002fe400078e00ff */
[----:B------:R-:W-:Y:S02]  /*2670*/  IMAD.U32 R24, R19, 0x10000, RZ ;  /* 0x0001000013187824 */ /* 0x000fe400078e00ff */
[----:B------:R-:W-:Y:S02]  /*2680*/  FMUL.FTZ R32, R21, R32 ;  /* 0x0000002015207220 */ /* 0x000fe40000410000 */
[----:B------:R-:W-:Y:S01]  /*2690*/  FMUL.FTZ R25, R25, R24 ;  /* 0x0000001819197220 */ /* 0x000fe20000410000 */
[----:B------:R1:W-:Y:S01]  /*26a0*/  F2F.BF16.F32 R21, R22 ;  /* 0x0000001600157304 */ /* 0x0003e20000202000 */
[----:B0-----:R-:W-:-:S07]  /*26b0*/  IMAD.U32 R23, R15, 0x10000, RZ ;  /* 0x000100000f177824 */ /* 0x001fce00078e00ff */
[----:B------:R-:W0:Y:S01]  /*26c0*/  F2F.BF16.F32 R29, R29 ;  /* 0x0000001d001d7304 */ /* 0x000e220000202000 */
[----:B-1----:R-:W-:Y:S01]  /*26d0*/  PRMT R22, R19, 0x7632, R22 ;  /* 0x0000763213167816 */ /* 0x002fe20000000016 */
[----:B------:R-:W-:-:S04]  /*26e0*/  FMUL.FTZ R23, R23, R34 ;  /* 0x0000002217177220 */ /* 0x000fc80000410000 */
[----:B------:R-:W-:Y:S02]  /*26f0*/  IMAD.U32 R24, R22, 0x10000, RZ ;  /* 0x0001000016187824 */ /* 0x000fe400078e00ff */
[----:B------:R-:W-:Y:S02]  /*2700*/  F2F.BF16.F32 R14, R14 ;  /* 0x0000000e000e7304 */ /* 0x000fe40000202000 */
[----:B------:R-:W-:Y:S01]  /*2710*/  FMUL.FTZ R26, R26, R24 ;  /* 0x000000181a1a7220 */ /* 0x000fe20000410000 */
[C---:B------:R-:W-:Y:S01]  /*2720*/  IMAD.U32 R24, R30.reuse, 0x10000, RZ ;  /* 0x000100001e187824 */ /* 0x040fe200078e00ff */
[----:B------:R-:W-:-:S03]  /*2730*/  PRMT R30, R30, 0x7632, R30 ;  /* 0x000076321e1e7816 */ /* 0x000fc6000000001e */
[----:B------:R-:W-:Y:S01]  /*2740*/  FMUL.FTZ R27, R27, R24 ;  /* 0x000000181b1b7220 */ /* 0x000fe20000410000 */
[----:B------:R1:W2:Y:S01]  /*2750*/  F2F.BF16.F32 R15, R32 ;  /* 0x00000020000f7304 */ /* 0x0002a20000202000 */
[----:B0-----:R-:W-:Y:S02]  /*2760*/  IMAD.U32 R29, R29, 0x10000, RZ ;  /* 0x000100001d1d7824 */ /* 0x001fe400078e00ff */
[----:B------:R-:W-:-:S05]  /*2770*/  IMAD.U32 R24, R21, 0x10000, RZ ;  /* 0x0001000015187824 */ /* 0x000fca00078e00ff */
[----:B------:R-:W0:Y:S01]  /*2780*/  F2F.BF16.F32 R17, R36 ;  /* 0x0000002400117304 */ /* 0x000e220000202000 */
[C---:B-1----:R-:W-:Y:S02]  /*2790*/  SHF.L.U32 R32, R31.reuse, 0x10, RZ ;  /* 0x000000101f207819 */ /* 0x042fe400000006ff */
[----:B------:R-:W-:Y:S01]  /*27a0*/  FMNMX3.FTZ R20, R20, |R29|, |R24|, !PT ;  /* 0x4000001d14147276 */ /* 0x000fe20007810418 */
[----:B------:R-:W-:Y:S01]  /*27b0*/  IMAD.U32 R29, R30, 0x10000, RZ ;  /* 0x000100001e1d7824 */ /* 0x000fe200078e00ff */
[----:B------:R-:W-:Y:S02]  /*27c0*/  PRMT R31, R31, 0x7632, R31 ;  /* 0x000076321f1f7816 */ /* 0x000fe4000000001f */
[----:B--2---:R-:W-:Y:S01]  /*27d0*/  SHF.L.U32 R15, R15, 0x10, RZ ;  /* 0x000000100f0f7819 */ /* 0x004fe200000006ff */
[----:B------:R-:W1:Y:S01]  /*27e0*/  F2F.BF16.F32 R28, R28 ;  /* 0x0000001c001c7304 */ /* 0x000e620000202000 */
[----:B0-----:R-:W-:-:S07]  /*27f0*/  IMAD.U32 R17, R17, 0x10000, RZ ;  /* 0x0001000011117824 */ /* 0x001fce00078e00ff */
[----:B------:R0:W2:Y:S01]  /*2800*/  F2F.BF16.F32 R22, R25 ;  /* 0x0000001900167304 */ /* 0x0000a20000202000 */
[----:B-1----:R-:W-:-:S07]  /*2810*/  IMAD.U32 R28, R28, 0x10000, RZ ;  /* 0x000100001c1c7824 */ /* 0x002fce00078e00ff */
[----:B------:R-:W1:Y:S01]  /*2820*/  F2F.BF16.F32 R18, R23 ;  /* 0x0000001700127304 */ /* 0x000e620000202000 */
[----:B0-----:R-:W-:Y:S02]  /*2830*/  IMAD.U32 R25, R16, 0x10000, RZ ;  /* 0x0001000010197824 */ /* 0x001fe400078e00ff */
[----:B------:R-:W-:Y:S02]  /*2840*/  IMAD.U32 R16, R14, 0x10000, RZ ;  /* 0x000100000e107824 */ /* 0x000fe400078e00ff */
[----:B------:R-:W-:Y:S01]  /*2850*/  FMUL.FTZ R28, R28, R32 ;  /* 0x000000201c1c7220 */ /* 0x000fe20000410000 */
[----:B------:R-:W-:Y:S01]  /*2860*/  FMNMX3.FTZ R15, R20, |R25|, |R15|, !PT ;  /* 0x40000019140f7276 */ /* 0x000fe2000781040f */
[----:B------:R-:W-:Y:S01]  /*2870*/  FMUL.FTZ R29, R16, R29 ;  /* 0x0000001d101d7220 */ /* 0x000fe20000410000 */
[----:B------:R-:W-:Y:S01]  /*2880*/  IMAD.U32 R16, R31, 0x10000, RZ ;  /* 0x000100001f107824 */ /* 0x000fe200078e00ff */
[----:B------:R-:W0:Y:S01]  /*2890*/  F2F.BF16.F32 R19, R37 ;  /* 0x0000002500137304 */ /* 0x000e220000202000 */
[----:B--2---:R-:W-:-:S02]  /*28a0*/  IMAD.U32 R22, R22, 0x10000, RZ ;  /* 0x0001000016167824 */ /* 0x004fc400078e00ff */
[----:B------:R-:W-:Y:S01]  /*28b0*/  FMUL.FTZ R20, R17, R16 ;  /* 0x0000001011147220 */ /* 0x000fe20000410000 */
[----:B-1----:R-:W-:-:S04]  /*28c0*/  IMAD.U32 R18, R18, 0x10000, RZ ;  /* 0x0001000012127824 */ /* 0x002fc800078e00ff */
[----:B------:R-:W1:Y:S01]  /*28d0*/  F2F.BF16.F32 R23, R26 ;  /* 0x0000001a00177304 */ /* 0x000e620000202000 */
[----:B------:R-:W-:Y:S01]  /*28e0*/  FMNMX3.FTZ R15, R15, |R18|, |R22|, !PT ;  /* 0x400000120f0f7276 */ /* 0x000fe20007810416 */
[----:B0-----:R-:W-:-:S06]  /*28f0*/  IMAD.U32 R16, R19, 0x10000, RZ ;  /* 0x0001000013107824 */ /* 0x001fcc00078e00ff */
[----:B------:R-:W0:Y:S01]  /*2900*/  F2F.BF16.F32 R29, R29 ;  /* 0x0000001d001d7304 */ /* 0x000e220000202000 */
[----:B-1----:R-:W-:-:S07]  /*2910*/  IMAD.U32 R23, R23, 0x10000, RZ ;  /* 0x0001000017177824 */ /* 0x002fce00078e00ff */
[----:B------:R-:W1:Y:S01]  /*2920*/  F2F.BF16.F32 R21, R27 ;  /* 0x0000001b00157304 */ /* 0x000e620000202000 */
[----:B------:R-:W-:Y:S01]  /*2930*/  FMNMX3.FTZ R15, R15, |R16|, |R23|, !PT ;  /* 0x400000100f0f7276 */ /* 0x000fe20007810417 */
[----:B0-----:R-:W-:-:S06]  /*2940*/  IMAD.U32 R17, R29, 0x10000, RZ ;  /* 0x000100001d117824 */ /* 0x001fcc00078e00ff */
[----:B------:R-:W0:Y:S01]  /*2950*/  F2F.BF16.F32 R14, R28 ;  /* 0x0000001c000e7304 */ /* 0x000e220000202000 */
[----:B-1----:R-:W-:-:S07]  /*2960*/  SHF.L.U32 R16, R21, 0x10, RZ ;  /* 0x0000001015107819 */ /* 0x002fce00000006ff */
[----:B------:R-:W1:Y:S01]  /*2970*/  F2F.BF16.F32 R20, R20 ;  /* 0x0000001400147304 */ /* 0x000e620000202000 */
[----:B------:R-:W-:Y:S01]  /*2980*/  FMNMX3.FTZ R15, R15, |R16|, |R17|, !PT ;  /* 0x400000100f0f7276 */ /* 0x000fe20007810411 */
[----:B0-----:R-:W-:Y:S02]  /*2990*/  IMAD.U32 R14, R14, 0x10000, RZ ;  /* 0x000100000e0e7824 */ /* 0x001fe400078e00ff */
[----:B-1----:R-:W-:-:S05]  /*29a0*/  IMAD.U32 R32, R20, 0x10000, RZ ;  /* 0x0001000014207824 */ /* 0x002fca00078e00ff */
[----:B------:R-:W-:Y:S01]  /*29b0*/  FMNMX3.FTZ R32, R15, |R14|, |R32|, !PT ;  /* 0x4000000e0f207276 */ /* 0x000fe20007810420 */
[----:B------:R-:W-:Y:S06]  /*29c0*/  @!P0 BRA `(.L_x_734) ;  /* 0xfffffff400248947 */ /* 0x000fec000383ffff */
.L_x_727:
[----:B------:R-:W-:Y:S05]  /*29d0*/  BSYNC.RECONVERGENT B0 ;  /* 0x0000000000007941 */ /* 0x000fea0003800200 */
.L_x_726:
        /* <DEDUP_REMOVED lines=12> */
[----:B-1----:R-:W-:Y:S01]  /*2aa0*/  VIADD R10, R7, 0xffffffe ;  /* 0x0ffffffe070a7836 */ /* 0x002fe20000000000 */
[----:B------:R-:W-:-:S05]  /*2ab0*/  IADD3 R7, PT, PT, RZ, -R17, RZ ;  /* 0x80000011ff077210 */ /* 0x000fca0007ffe0ff */
[----:B------:R0:W1:Y:S02]  /*2ac0*/  F2I.FTZ.U32.TRUNC.NTZ R11, R10 ;  /* 0x0000000a000b7305 */ /* 0x000064000021f000 */
[----:B0-----:R-:W-:Y:S02]  /*2ad0*/  IMAD.MOV.U32 R10, RZ, RZ, RZ ;  /* 0x000000ffff0a7224 */ /* 0x001fe400078e00ff */
        /* <DEDUP_REMOVED lines=12> */
[----:B------:R-:W-:-:S04]  /*2ba0*/  @P0 VIADD R9, R9, 0x1 ;  /* 0x0000000109090836 */ /* 0x000fc80000000000 */
        /* <DEDUP_REMOVED lines=18> */
.L_x_741:
[----:B0-----:R-:W-:Y:S01]  /*2cd0*/  SHF.R.U32.HI R15, RZ, 0x5, R3 ;  /* 0x00000005ff0f7819 */ /* 0x001fe20000011603 */
[----:B-1----:R-:W-:Y:S01]  /*2ce0*/  IMAD.MOV.U32 R10, RZ, RZ, R19 ;  /* 0x000000ffff0a7224 */ /* 0x002fe200078e0013 */
[----:B------:R-:W-:Y:S01]  /*2cf0*/  SHF.R.S32.HI R14, RZ, 0x1f, R8 ;  /* 0x0000001fff0e7819 */ /* 0x000fe20000011408 */
[----:B------:R-:W-:Y:S01]  /*2d00*/  IMAD.MOV.U32 R11, RZ, RZ, RZ ;  /* 0x000000ffff0b7224 */ /* 0x000fe200078e00ff */
[----:B------:R-:W-:Y:S01]  /*2d10*/  BSSY.RECONVERGENT B0, `(.L_x_736) ;  /* 0x000005a000007945 */ /* 0x000fe20003800200 */
        /* <DEDUP_REMOVED lines=17> */
[----:B------:R-:W-:-:S03]  /*2e30*/  IADD3 R27, P2, PT, R14, UR15, RZ ;  /* 0x0000000f0e1b7c10 */ /* 0x000fc6000ff5e0ff */
[----:B------:R-:W-:Y:S01]  /*2e40*/  IMAD.IADD R33, R15, 0x1, R29 ;  /* 0x000000010f217824 */ /* 0x000fe200078e021d */
[----:B------:R-:W-:-:S04]  /*2e50*/  IADD3 R15, P4, PT, R25, 0x10, RZ ;  /* 0x00000010190f7810 */ /* 0x000fc80007f9e0ff */
[----:B------:R-:W-:Y:S01]  /*2e60*/  IADD3.X R26, PT, PT, R33, UR16, RZ, P2, !PT ;  /* 0x00000010211a7c10 */ /* 0x000fe200097fe4ff */
[----:B------:R-:W-:Y:S01]  /*2e70*/  IMAD.X R30, RZ, RZ, RZ, P4 ;  /* 0x000000ffff1e7224 */ /* 0x000fe200020e06ff */
[----:B0-----:R-:W-:-:S04]  /*2e80*/  ISETP.LT.U32.AND P1, PT, R27, UR10, PT ;  /* 0x0000000a1b007c0c */ /* 0x001fc8000bf21070 */
[----:B------:R-:W-:-:S04]  /*2e90*/  ISETP.LT.AND.EX P1, PT, R26, UR8, PT, P1 ;  /* 0x000000081a007c0c */ /* 0x000fc8000bf21310 */
[----:B------:R-:W-:Y:S02]  /*2ea0*/  SEL R27, R27, UR10, P1 ;  /* 0x0000000a1b1b7c07 */ /* 0x000fe40008800000 */
[----:B------:R-:W-:Y:S02]  /*2eb0*/  SEL R26, R26, UR8, P1 ;  /* 0x000000081a1a7c07 */ /* 0x000fe40008800000 */
[-C--:B------:R-:W-:Y:S02]  /*2ec0*/  IADD3 R29, P3, PT, R27, -R14.reuse, RZ ;  /* 0x8000000e1b1d7210 */ /* 0x080fe40007f7e0ff */
[----:B------:R-:W-:Y:S02]  /*2ed0*/  IADD3 R32, P1, PT, R25, R14, RZ ;  /* 0x0000000e19207210 */ /* 0x000fe40007f3e0ff */
[----:B------:R-:W-:Y:S02]  /*2ee0*/  ISETP.LT.U32.AND P2, PT, R29, 0x20, PT ;  /* 0x000000201d00780c */ /* 0x000fe40003f41070 */
[----:B------:R-:W-:-:S02]  /*2ef0*/  IADD3.X R31, PT, PT, R26, ~R33, RZ, P3, !PT ;  /* 0x800000211a1f7210 */ /* 0x000fc40001ffe4ff */
[----:B------:R-:W-:Y:S02]  /*2f00*/  IADD3 R28, P3, PT, R32, 0x20, RZ ;  /* 0x00000020201c7810 */ /* 0x000fe40007f7e0ff */
        /* <DEDUP_REMOVED lines=9> */
[----:B-1----:R-:W-:-:S05]  /*2fa0*/  LEA R31, R24, R31, 0x18 ;  /* 0x0000001f181f7211 */ /* 0x002fca00078ec0ff */
[----:B------:R-:W-:Y:S02]  /*2fb0*/  IMAD R24, R32, 0x4, R31 ;  /* 0x0000000420187824 */ /* 0x000fe400078e021f */
[----:B------:R-:W-:Y:S05]  /*2fc0*/  @P2 BRA `(.L_x_739) ;  /* 0x0000000000382947 */ /* 0x000fea0003800000 */
[----:B------:R0:W1:Y:S01]  /*2fd0*/  LDS R11, [R24] ;  /* 0x00000000180b7984 */ /* 0x0000620000000800 */
[----:B------:R-:W-:Y:S02]  /*2fe0*/  IMAD R10, R10, UR15, R25 ;  /* 0x0000000f0a0a7c24 */ /* 0x000fe4000f8e0219 */
[----:B------:R-:W-:Y:S02]  /*2ff0*/  IMAD.MOV.U32 R30, RZ, RZ, R28 ;  /* 0x000000ffff1e7224 */ /* 0x000fe400078e001c */
[----:B------:R-:W-:-:S04]  /*3000*/  IMAD R10, R10, 0x4, R31 ;  /* 0x000000040a0a7824 */ /* 0x000fc800078e021f */
[----:B0-----:R-:W-:-:S07]  /*3010*/  VIADD R10, R10, 0x80 ;  /* 0x000000800a0a7836 */ /* 0x001fce0000000000 */
.L_x_740:
[----:B0-----:R0:W1:Y:S01]  /*3020*/  LDS R28, [R10] ;  /* 0x000000000a1c7984 */ /* 0x0010620000000800 */
[----:B------:R-:W-:-:S05]  /*3030*/  IADD3 R30, P2, PT, R30, 0x20, RZ ;  /* 0x000000201e1e7810 */ /* 0x000fca0007f5e0ff */
[----:B------:R-:W-:Y:S01]  /*3040*/  IMAD.X R29, RZ, RZ, R29, P2 ;  /* 0x000000ffff1d7224 */ /* 0x000fe200010e061d */
[----:B------:R-:W-:Y:S02]  /*3050*/  ISETP.GE.U32.AND P2, PT, R30, R27, PT ;  /* 0x0000001b1e00720c */ /* 0x000fe40003f46070 */
[----:B0-----:R-:W-:Y:S02]  /*3060*/  IADD3 R10, PT, PT, R10, 0x80, RZ ;  /* 0x000000800a0a7810 */ /* 0x001fe40007ffe0ff */
[----:B------:R-:W-:Y:S02]  /*3070*/  ISETP.GE.AND.EX P2, PT, R29, R26, PT, P2 ;  /* 0x0000001a1d00720c */ /* 0x000fe40003f46320 */
[----:B-1----:R-:W-:-:S05]  /*3080*/  FMNMX.FTZ R11, R28, R11, !PT ;  /* 0x0000000b1c0b7209 */ /* 0x002fca0007810000 */
[----:B------:R0:W-:Y:S06]  /*3090*/  STS [R24], R11 ;  /* 0x0000000b18007388 */ /* 0x0001ec0000000800 */
[----:B------:R-:W-:Y:S05]  /*30a0*/  @!P2 BRA `(.L_x_740) ;  /* 0xfffffffc00dca947 */ /* 0x000fea000383ffff */
.L_x_739:
[----:B------:R-:W-:Y:S05]  /*30b0*/  BSYNC.RECONVERGENT B1 ;  /* 0x0000000000017941 */ /* 0x000fea0003800200 */
.L_x_738:
[----:B------:R-:W-:Y:S01]  /*30c0*/  @!P1 LDS R10, [R24] ;  /* 0x00000000180a9984 */ /* 0x000fe20000000800 */
[----:B------:R-:W-:-:S03]  /*30d0*/  IADD3 R27, P2, PT, R25, 0x8, RZ ;  /* 0x00000008191b7810 */ /* 0x000fc60007f5e0ff */
[----:B0-----:R-:W0:Y:S02]  /*30e0*/  @!P1 LDS R11, [R24+0x40] ;  /* 0x00004000180b9984 */ /* 0x001e240000000800 */
[----:B------:R-:W-:Y:S01]  /*30f0*/  IMAD.X R26, RZ, RZ, RZ, P2 ;  /* 0x000000ffff1a7224 */ /* 0x000fe200010e06ff */
        /* <DEDUP_REMOVED lines=27> */
.L_x_737:
[----:B------:R-:W-:Y:S05]  /*32b0*/  BSYNC.RECONVERGENT B0 ;  /* 0x0000000000007941 */ /* 0x000fea0003800200 */
.L_x_736:
[----:B------:R-:W-:Y:S05]  /*32c0*/  @!P0 BRA `(.L_x_741) ;  /* 0xfffffff800808947 */ /* 0x000fea000383ffff */
.L_x_735:
        /* <DEDUP_REMOVED lines=26> */
[----:B------:R-:W-:-:S06]  /*3470*/  FMUL.FTZ R2, R2, 0.0022321429569274187088 ;  /* 0x3b12492502027820 */ /* 0x000fcc0000410000 */
[----:B------:R-:W-:Y:S05]  /*3480*/  @P1 BRA `(.L_x_744) ;  /* 0x0000000000501947 */ /* 0x000fea0003800000 */
[----:B------:R-:W1:Y:S01]  /*3490*/  I2F.U32.RP R9, R8 ;  /* 0x0000000800097306 */ /* 0x000e620000209000 */
[----:B------:R-:W-:-:S07]  /*34a0*/  ISETP.NE.U32.AND P1, PT, R8, RZ, PT ;  /* 0x000000ff0800720c */ /* 0x000fce0003f25070 */
[----:B-1----:R-:W1:Y:S02]  /*34b0*/  MUFU.RCP R9, R9 ;  /* 0x0000000900097308 */ /* 0x002e640000001000 */
[----:B-1----:R-:W-:-:S06]  /*34c0*/  VIADD R6, R9, 0xffffffe ;  /* 0x0ffffffe09067836 */ /* 0x002fcc0000000000 */
        /* <DEDUP_REMOVED lines=13> */
[----:B------:R-:W-:-:S05]  /*35a0*/  @!P1 LOP3.LUT R11, RZ, R8, RZ, 0x33, !PT ;  /* 0x00000008ff0b9212 */ /* 0x000fca00078e33ff */
[----:B------:R-:W-:Y:S01]  /*35b0*/  IMAD.MOV.U32 R6, RZ, RZ, R11 ;  /* 0x000000ffff067224 */ /* 0x000fe200078e000b */
[----:B------:R-:W-:Y:S06]  /*35c0*/  BRA `(.L_x_745) ;  /* 0x0000000000107947 */ /* 0x000fec0003800000 */
.L_x_744:
[----:B------:R-:W-:-:S07]  /*35d0*/  MOV R6, 0x35f0 ;  /* 0x000035f000067802 */ /* 0x000fce0000000f00 */
[----:B0-----:R-:W-:Y:S05]  /*35e0*/  CALL.REL.NOINC `($__internal_9_$__cuda_sm20_rem_s64) ;  /* 0x0000002c00307944 */ /* 0x001fea0003c00000 */
[----:B------:R-:W-:Y:S02]  /*35f0*/  IMAD.MOV.U32 R6, RZ, RZ, R10 ;  /* 0x000000ffff067224 */ /* 0x000fe400078e000a */
[----:B------:R-:W-:-:S07]  /*3600*/  IMAD.MOV.U32 R7, RZ, RZ, R11 ;  /* 0x000000ffff077224 */ /* 0x000fce00078e000b */
.L_x_745:
        /* <DEDUP_REMOVED lines=11> */
[----:B------:R-:W-:-:S05]  /*36c0*/  FMNMX.FTZ R5, R2, 4.3596542127488646656e-06, !PT ;  /* 0x3692492502057809 */ /* 0x000fca0007810000 */
[----:B------:R2:W-:Y:S02]  /*36d0*/  STG.E desc[UR12][R6.64], R5 ;  /* 0x0000000506007986 */ /* 0x0005e4000c10190c */
.L_x_743:
[----:B------:R-:W-:Y:S05]  /*36e0*/  BSYNC.RECONVERGENT B0 ;  /* 0x0000000000007941 */ /* 0x000fea0003800200 */
.L_x_742:
        /* <DEDUP_REMOVED lines=10> */
[----:B--2---:R-:W-:Y:S02]  /*3790*/  IMAD.U32 R6, RZ, RZ, UR4 ;  /* 0x00000004ff067e24 */ /* 0x004fe4000f8e00ff */
[----:B------:R-:W-:-:S03]  /*37a0*/  IMAD.U32 R7, RZ, RZ, UR5 ;  /* 0x00000005ff077e24 */ /* 0x000fc6000f8e00ff */
[----:B------:R-:W-:Y:S01]  /*37b0*/  IMAD.U32 R9, RZ, RZ, UR8 ;  /* 0x00000008ff097e24 */ /* 0x000fe2000f8e00ff */
        /* <DEDUP_REMOVED lines=13> */
[----:B--2---:R-:W-:Y:S02]  /*3890*/  VIADD R6, R11, 0xffffffe ;  /* 0x0ffffffe0b067836 */ /* 0x004fe40000000000 */
[----:B------:R-:W-:-:S04]  /*38a0*/  IMAD.MOV.U32 R11, RZ, RZ, RZ ;  /* 0x000000ffff0b7224 */ /* 0x000fc800078e00ff */
[----:B------:R2:W3:Y:S02]  /*38b0*/  F2I.FTZ.U32.TRUNC.NTZ R7, R6 ;  /* 0x0000000600077305 */ /* 0x0004e4000021f000 */
[----:B--2---:R-:W-:Y:S01]  /*38c0*/  IMAD.MOV.U32 R6, RZ, RZ, RZ ;  /* 0x000000ffff067224 */ /* 0x004fe200078e00ff */
[----:B---3--:R-:W-:-:S05]  /*38d0*/  IADD3 R5, PT, PT, RZ, -R7, RZ ;  /* 0x80000007ff057210 */ /* 0x008fca0007ffe0ff */
[----:B------:R-:W-:-:S04]  /*38e0*/  IMAD R5, R5, R4, RZ ;  /* 0x0000000405057224 */ /* 0x000fc800078e02ff */
[----:B-1----:R-:W-:-:S06]  /*38f0*/  IMAD.HI.U32 R10, R7, R5, R6 ;  /* 0x00000005070a7227 */ /* 0x002fcc00078e0006 */
[----:B------:R-:W-:-:S04]  /*3900*/  IMAD.HI.U32 R5, R10, R13, RZ ;  /* 0x0000000d0a057227 */ /* 0x000fc800078e00ff */
[----:B------:R-:W-:-:S04]  /*3910*/  IMAD.MOV R5, RZ, RZ, -R5 ;  /* 0x000000ffff057224 */ /* 0x000fc800078e0a05 */
[----:B------:R-:W-:-:S05]  /*3920*/  IMAD R10, R4, R5, R13 ;  /* 0x00000005040a7224 */ /* 0x000fca00078e020d */
[----:B------:R-:W-:-:S13]  /*3930*/  ISETP.GE.U32.AND P0, PT, R10, R4, PT ;  /* 0x000000040a00720c */ /* 0x000fda0003f06070 */
[----:B------:R-:W-:-:S05]  /*3940*/  @P0 IMAD.IADD R10, R10, 0x1, -R4 ;  /* 0x000000010a0a0824 */ /* 0x000fca00078e0a04 */
[----:B------:R-:W-:-:S13]  /*3950*/  ISETP.GE.U32.AND P0, PT, R10, R4, PT ;  /* 0x000000040a00720c */ /* 0x000fda0003f06070 */
[----:B------:R-:W-:Y:S01]  /*3960*/  @P0 IMAD.IADD R10, R10, 0x1, -R4 ;  /* 0x000000010a0a0824 */ /* 0x000fe200078e0a04 */
[----:B------:R-:W-:Y:S01]  /*3970*/  @!P1 LOP3.LUT R10, RZ, R4, RZ, 0x33, !PT ;  /* 0x00000004ff0a9212 */ /* 0x000fe200078e33ff */
[----:B------:R-:W-:Y:S06]  /*3980*/  BRA `(.L_x_747) ;  /* 0x0000000000107947 */ /* 0x000fec0003800000 */
.L_x_746:
[----:B------:R-:W-:Y:S01]  /*3990*/  IMAD.MOV.U32 R5, RZ, RZ, R13 ;  /* 0x000000ffff057224 */ /* 0x000fe200078e000d */
[----:B------:R-:W-:Y:S02]  /*39a0*/  MOV R4, R2 ;  /* 0x0000000200047202 */ /* 0x000fe40000000f00 */
[----:B------:R-:W-:-:S07]  /*39b0*/  MOV R6, 0x39d0 ;  /* 0x000039d000067802 */ /* 0x000fce0000000f00 */
[----:B01----:R-:W-:Y:S05]  /*39c0*/  CALL.REL.NOINC `($__internal_9_$__cuda_sm20_rem_s64) ;  /* 0x0000002800387944 */ /* 0x003fea0003c00000 */
.L_x_747:
[----:B------:R-:W1:Y:S01]  /*39d0*/  LDC.64 R6, c[0x0][0x398] ;  /* 0x0000e600ff067b82 */ /* 0x000e620000000a00 */
[----:B------:R-:W-:-:S05]  /*39e0*/  IADD3 R13, P0, PT, -R10, R13, RZ ;  /* 0x0000000d0a0d7210 */ /* 0x000fca0007f1e1ff */
[----:B------:R-:W-:Y:S02]  /*39f0*/  IMAD.X R2, R2, 0x1, ~R11, P0 ;  /* 0x0000000102027824 */ /* 0x000fe400000e0e0b */
[----:B------:R-:W2:Y:S06]  /*3a00*/  LDC.64 R4, c[0x0][0x388] ;  /* 0x0000e200ff047b82 */ /* 0x000eac0000000a00 */
.L_x_780:
[----:B------:R-:W-:-:S04]  /*3a10*/  IMAD.MOV.U32 R17, RZ, RZ, 0x8 ;  /* 0x00000008ff117424 */ /* 0x000fc800078e00ff */
[----:B------:R-:W-:-:S06]  /*3a20*/  IMAD.WIDE.U32 R16, R0, R17, UR6 ;  /* 0x0000000600107e25 */ /* 0x000fcc000f8e0011 */
[----:B------:R-:W3:Y:S01]  /*3a30*/  LDG.E.64.CONSTANT R16, desc[UR12][R16.64] ;  /* 0x0000000c10107981 */ /* 0x000ee2000c1e9b00 */
[----:B------:R-:W-:Y:S01]  /*3a40*/  SHF.R.U32.HI R11, RZ, 0x4, R0 ;  /* 0x00000004ff0b7819 */ /* 0x000fe20000011600 */
[----:B01----:R-:W-:-:S03]  /*3a50*/  IMAD.WIDE.U32 R14, R0, 0x8, R6 ;  /* 0x00000008000e7825 */ /* 0x003fc600078e0006 */
[----:B------:R-:W-:Y:S01]  /*3a60*/  LOP3.LUT R19, R11, 0x3ffffff, RZ, 0xc0, !PT ;  /* 0x03ffffff0b137812 */ /* 0x000fe200078ec0ff */
[----:B------:R-:W-:Y:S02]  /*3a70*/  IMAD.U32 R10, RZ, RZ, UR9 ;  /* 0x00000009ff0a7e24 */ /* 0x000fe4000f8e00ff */
[----:B------:R-:W-:Y:S01]  /*3a80*/  IMAD.MOV.U32 R11, RZ, RZ, RZ ;  /* 0x000000ffff0b7224 */ /* 0x000fe200078e00ff */
[----:B------:R-:W4:Y:S01]  /*3a90*/  LDG.E.64.CONSTANT R14, desc[UR12][R14.64] ;  /* 0x0000000c0e0e7981 */ /* 0x000f22000c1e9b00 */
[----:B------:R-:W-:Y:S02]  /*3aa0*/  IMAD R21, R2, R19, RZ ;  /* 0x0000001302157224 */ /* 0x000fe400078e02ff */
[----:B------:R-:W-:-:S04]  /*3ab0*/  IMAD.WIDE.U32 R18, R19, R13, R10 ;  /* 0x0000000d13127225 */ /* 0x000fc800078e000a */
[----:B------:R-:W-:Y:S01]  /*3ac0*/  IMAD.IADD R12, R19, 0x1, R21 ;  /* 0x00000001130c7824 */ /* 0x000fe200078e0215 */
[----:B--2---:R-:W-:-:S04]  /*3ad0*/  LEA R20, P0, R18, R4, 0x2 ;  /* 0x0000000412147211 */ /* 0x004fc800078010ff */
[----:B------:R-:W-:-:S05]  /*3ae0*/  LEA.HI.X R21, R18, R5, R12, 0x2, P0 ;  /* 0x0000000512157211 */ /* 0x000fca00000f140c */
[----:B------:R0:W2:Y:S01]  /*3af0*/  LDG.E R22, desc[UR12][R20.64] ;  /* 0x0000000c14167981 */ /* 0x0000a2000c1e1900 */
[----:B------:R-:W-:Y:S01]  /*3b00*/  BSSY.RECONVERGENT B0, `(.L_x_748) ;  /* 0x0000043000007945 */ /* 0x000fe20003800200 */
[C---:B---3--:R-:W-:Y:S01]  /*3b10*/  IMAD.U32 R12, R16.reuse, 0x10000, RZ ;  /* 0x00010000100c7824 */ /* 0x048fe200078e00ff */
[----:B------:R-:W-:-:S03]  /*3b20*/  PRMT R16, R16, 0x7632, R16 ;  /* 0x0000763210107816 */ /* 0x000fc60000000010 */
[----:B------:R-:W-:Y:S02]  /*3b30*/  FMUL.FTZ R12, R12, UR14 ;  /* 0x0000000e0c0c7c20 */ /* 0x000fe40008410000 */
[----:B------:R-:W-:Y:S01]  /*3b40*/  IMAD.U32 R16, R16, 0x10000, RZ ;  /* 0x0001000010107824 */ /* 0x000fe200078e00ff */
[----:B------:R-:W-:-:S03]  /*3b50*/  SHF.L.U32 R19, R17, 0x10, RZ ;  /* 0x0000001011137819 */ /* 0x000fc600000006ff */
[----:B------:R-:W1:Y:S01]  /*3b60*/  F2F.BF16.F32 R12, R12 ;  /* 0x0000000c000c7304 */ /* 0x000e620000202000 */
[----:B------:R-:W-:Y:S01]  /*3b70*/  FMUL.FTZ R18, R16, UR14 ;  /* 0x0000000e10127c20 */ /* 0x000fe20008410000 */
[----:B------:R-:W-:-:S05]  /*3b80*/  PRMT R17, R17, 0x7632, R17 ;  /* 0x0000763211117816 */ /* 0x000fca0000000011 */
[----:B------:R-:W-:Y:S01]  /*3b90*/  IMAD.U32 R17, R17, 0x10000, RZ ;  /* 0x0001000011117824 */ /* 0x000fe200078e00ff */
[----:B------:R-:W3:Y:S01]  /*3ba0*/  F2F.BF16.F32 R18, R18 ;  /* 0x0000001200127304 */ /* 0x000ee20000202000 */
[----:B------:R-:W-:Y:S02]  /*3bb0*/  FMUL.FTZ R19, R19, UR14 ;  /* 0x0000000e13137c20 */ /* 0x000fe40008410000 */
[----:B0-----:R-:W-:Y:S01]  /*3bc0*/  FMUL.FTZ R21, R17, UR14 ;  /* 0x0000000e11157c20 */ /* 0x001fe20008410000 */
[C---:B----4-:R-:W-:Y:S01]  /*3bd0*/  IMAD.U32 R17, R14.reuse, 0x10000, RZ ;  /* 0x000100000e117824 */ /* 0x050fe200078e00ff */
[----:B------:R-:W-:Y:S01]  /*3be0*/  PRMT R14, R14, 0x7632, R14 ;  /* 0x000076320e0e7816 */ /* 0x000fe2000000000e */
[----:B-1----:R-:W-:Y:S02]  /*3bf0*/  IMAD.U32 R16, R12, 0x10000, RZ ;  /* 0x000100000c107824 */ /* 0x002fe400078e00ff */
[----:B------:R-:W0:Y:S02]  /*3c00*/  F2F.BF16.F32 R19, R19 ;  /* 0x0000001300137304 */ /* 0x000e240000202000 */
[----:B------:R-:W-:Y:S01]  /*3c10*/  FMUL.FTZ R16, R16, R17 ;  /* 0x0000001110107220 */ /* 0x000fe20000410000 */
[----:B------:R-:W-:-:S05]  /*3c20*/  SHF.L.U32 R17, R14, 0x10, RZ ;  /* 0x000000100e117819 */ /* 0x000fca00000006ff */
[----:B------:R-:W1:Y:S01]  /*3c30*/  F2F.BF16.F32 R21, R21 ;  /* 0x0000001500157304 */ /* 0x000e620000202000 */
[----:B---3--:R-:W-:Y:S02]  /*3c40*/  IMAD.U32 R18, R18, 0x10000, RZ ;  /* 0x0001000012127824 */ /* 0x008fe400078e00ff */
[C---:B------:R-:W-:Y:S02]  /*3c50*/  IMAD.U32 R20, R15.reuse, 0x10000, RZ ;  /* 0x000100000f147824 */ /* 0x040fe400078e00ff */
[----:B------:R-:W-:Y:S01]  /*3c60*/  FMUL.FTZ R17, R18, R17 ;  /* 0x0000001112117220 */ /* 0x000fe20000410000 */
[----:B------:R-:W-:Y:S02]  /*3c70*/  PRMT R15, R15, 0x7632, R15 ;  /* 0x000076320f0f7816 */ /* 0x000fe4000000000f */
[----:B------:R-:W3:Y:S01]  /*3c80*/  F2F.BF16.F32 R16, R16 ;  /* 0x0000001000107304 */ /* 0x000ee20000202000 */
[----:B0-----:R-:W-:Y:S02]  /*3c90*/  IMAD.U32 R19, R19, 0x10000, RZ ;  /* 0x0001000013137824 */ /* 0x001fe400078e00ff */
[----:B------:R-:W-:-:S05]  /*3ca0*/  IMAD.U32 R14, R15, 0x10000, RZ ;  /* 0x000100000f0e7824 */ /* 0x000fca00078e00ff */
[----:B--2---:R-:W0:Y:S01]  /*3cb0*/  MUFU.RCP R12, R22 ;  /* 0x00000016000c7308 */ /* 0x004e220000001000 */
[----:B-1----:R-:W-:Y:S02]  /*3cc0*/  IMAD.U32 R21, R21, 0x10000, RZ ;  /* 0x0001000015157824 */ /* 0x002fe400078e00ff */
[----:B------:R-:W-:-:S05]  /*3cd0*/  FMUL.FTZ R20, R19, R20 ;  /* 0x0000001413147220 */ /* 0x000fca0000410000 */
[----:B------:R-:W1:Y:S01]  /*3ce0*/  F2F.BF16.F32 R17, R17 ;  /* 0x0000001100117304 */ /* 0x000e620000202000 */
[----:B------:R-:W-:Y:S01]  /*3cf0*/  FMUL.FTZ R18, R21, R14 ;  /* 0x0000000e15127220 */ /* 0x000fe20000410000 */
[----:B---3--:R-:W-:-:S06]  /*3d00*/  IMAD.U32 R15, R16, 0x10000, RZ ;  /* 0x00010000100f7824 */ /* 0x008fcc00078e00ff */
[----:B------:R-:W2:Y:S01]  /*3d10*/  F2F.BF16.F32 R18, R18 ;  /* 0x0000001200127304 */ /* 0x000ea20000202000 */
[----:B0-----:R-:W-:-:S07]  /*3d20*/  FMUL.FTZ R15, R15, R12 ;  /* 0x0000000c0f0f7220 */ /* 0x001fce0000410000 */
[----:B------:R-:W0:Y:S01]  /*3d30*/  F2F.BF16.F32 R20, R20 ;  /* 0x0000001400147304 */ /* 0x000e220000202000 */
[----:B-1----:R-:W-:Y:S01]  /*3d40*/  IMAD.U32 R19, R17, 0x10000, RZ ;  /* 0x0001000011137824 */ /* 0x002fe200078e00ff */
[----:B------:R-:W-:-:S03]  /*3d50*/  FMNMX.FTZ R15, R15, 448, PT ;  /* 0x43e000000f0f7809 */ /* 0x000fc60003810000 */
[----:B------:R-:W-:Y:S01]  /*3d60*/  FMUL.FTZ R19, R19, R12 ;  /* 0x0000000c13137220 */ /* 0x000fe20000410000 */
[----:B------:R-:W-:Y:S02]  /*3d70*/  FMNMX.FTZ R17, R15, -448, !PT ;  /* 0xc3e000000f117809 */ /* 0x000fe40007810000 */
[----:B--2---:R-:W-:Y:S02]  /*3d80*/  SHF.L.U32 R23, R18, 0x10, RZ ;  /* 0x0000001012177819 */ /* 0x004fe400000006ff */
[----:B------:R-:W-:-:S04]  /*3d90*/  FMNMX.FTZ R19, R19, 448, PT ;  /* 0x43e0000013137809 */ /* 0x000fc80003810000 */
[----:B------:R-:W-:Y:S01]  /*3da0*/  FMNMX.FTZ R22, R19, -448, !PT ;  /* 0xc3e0000013167809 */ /* 0x000fe20007810000 */
[----:B0-----:R-:W-:Y:S01]  /*3db0*/  IMAD.U32 R21, R20, 0x10000, RZ ;  /* 0x0001000014157824 */ /* 0x001fe200078e00ff */
[----:B------:R-:W-:Y:S01]  /*3dc0*/  LOP3.LUT R19, R17, 0x7fffffff, RZ, 0xc0, !PT ;  /* 0x7fffffff11137812 */ /* 0x000fe200078ec0ff */
[-C--:B------:R-:W-:Y:S02]  /*3dd0*/  FMUL.FTZ R23, R23, R12.reuse ;  /* 0x0000000c17177220 */ /* 0x080fe40000410000 */
[----:B------:R-:W-:Y:S01]  /*3de0*/  FMUL.FTZ R21, R21, R12 ;  /* 0x0000000c15157220 */ /* 0x000fe20000410000 */
[----:B------:R-:W-:Y:S02]  /*3df0*/  ISETP.GT.U32.AND P2, PT, R19, 0x43efffff, PT ;  /* 0x43efffff1300780c */ /* 0x000fe40003f44070 */
[----:B------:R-:W-:Y:S02]  /*3e00*/  FMNMX.FTZ R12, R23, 448, PT ;  /* 0x43e00000170c7809 */ /* 0x000fe40003810000 */
[----:B------:R-:W-:-:S02]  /*3e10*/  FMNMX.FTZ R14, R21, 448, PT ;  /* 0x43e00000150e7809 */ /* 0x000fc40003810000 */
        /* <DEDUP_REMOVED lines=17> */
.L_x_749:
[----:B------:R-:W-:Y:S05]  /*3f30*/  BSYNC.RECONVERGENT B0 ;  /* 0x0000000000007941 */ /* 0x000fea0003800200 */
.L_x_748:
        /* <DEDUP_REMOVED lines=11> */
.L_x_751:
[----:B------:R-:W-:Y:S05]  /*3ff0*/  BSYNC.RECONVERGENT B0 ;  /* 0x0000000000007941 */ /* 0x000fea0003800200 */
.L_x_750:
        /* <DEDUP_REMOVED lines=11> */
.L_x_753:
[----:B------:R-:W-:Y:S05]  /*40b0*/  BSYNC.RECONVERGENT B0 ;  /* 0x0000000000007941 */ /* 0x000fea0003800200 */
.L_x_752:
        /* <DEDUP_REMOVED lines=11> */
.L_x_755:
[----:B------:R-:W-:Y:S05]  /*4170*/  BSYNC.RECONVERGENT B0 ;  /* 0x0000000000007941 */ /* 0x000fea0003800200 */
.L_x_754:
        /* <DEDUP_REMOVED lines=22> */
[----:B------:R-:W-:Y:S01]  /*42e0*/  BSSY.RECONVERGENT B0, `(.L_x_756) ;  /* 0x0000043000007945 */ /* 0x000fe20003800200 */
[----:B--2---:R-:W-:Y:S02]  /*42f0*/  IMAD.U32 R0, R18, 0x10000, RZ ;  /* 0x0001000012007824 */ /* 0x004fe400078e00ff */
[----:B------:R-:W-:Y:S02]  /*4300*/  IMAD.U32 R20, R19, 0x10000, RZ ;  /* 0x0001000013147824 */ /* 0x000fe400078e00ff */
[----:B------:R-:W-:Y:S02]  /*4310*/  FMUL.FTZ R0, R0, UR14 ;  /* 0x0000000e00007c20 */ /* 0x000fe40008410000 */
[----:B------:R-:W-:Y:S01]  /*4320*/  FMUL.FTZ R20, R20, UR14 ;  /* 0x0000000e14147c20 */ /* 0x000fe20008410000 */
[----:B------:R-:W-:-:S03]  /*4330*/  PRMT R18, R18, 0x7632, R18 ;  /* 0x0000763212127816 */ /* 0x000fc60000000012 */
[----:B------:R-:W0:Y:S01]  /*4340*/  F2F.BF16.F32 R0, R0 ;  /* 0x0000000000007304 */ /* 0x000e220000202000 */
[----:B------:R-:W-:Y:S01]  /*4350*/  PRMT R19, R19, 0x7632, R19 ;  /* 0x0000763213137816 */ /* 0x000fe20000000013 */
[----:B------:R-:W-:-:S04]  /*4360*/  IMAD.U32 R14, R18, 0x10000, RZ ;  /* 0x00010000120e7824 */ /* 0x000fc800078e00ff */
[----:B------:R-:W-:Y:S02]  /*4370*/  IMAD.U32 R18, R19, 0x10000, RZ ;  /* 0x0001000013127824 */ /* 0x000fe400078e00ff */
[----:B------:R-:W1:Y:S01]  /*4380*/  F2F.BF16.F32 R20, R20 ;  /* 0x0000001400147304 */ /* 0x000e620000202000 */
[----:B------:R-:W-:Y:S01]  /*4390*/  FMUL.FTZ R14, R14, UR14 ;  /* 0x0000000e0e0e7c20 */ /* 0x000fe20008410000 */
[----:B------:R-:W-:Y:S01]  /*43a0*/  FMUL.FTZ R18, R18, UR14 ;  /* 0x0000000e12127c20 */ /* 0x000fe20008410000 */
[----:B---3--:R-:W-:Y:S01]  /*43b0*/  SHF.L.U32 R19, R16, 0x10, RZ ;  /* 0x0000001010137819 */ /* 0x008fe200000006ff */
[----:B0-----:R-:W-:-:S04]  /*43c0*/  IMAD.U32 R12, R0, 0x10000, RZ ;  /* 0x00010000000c7824 */ /* 0x001fc800078e00ff */
[----:B------:R-:W0:Y:S01]  /*43d0*/  F2F.BF16.F32 R14, R14 ;  /* 0x0000000e000e7304 */ /* 0x000e220000202000 */
[----:B------:R-:W-:Y:S01]  /*43e0*/  FMUL.FTZ R12, R12, R19 ;  /* 0x000000130c0c7220 */ /* 0x000fe20000410000 */
[----:B------:R-:W-:-:S06]  /*43f0*/  IMAD.U32 R19, R17, 0x10000, RZ ;  /* 0x0001000011137824 */ /* 0x000fcc00078e00ff */
[----:B------:R-:W2:Y:S01]  /*4400*/  F2F.BF16.F32 R18, R18 ;  /* 0x0000001200127304 */ /* 0x000ea20000202000 */
[----:B-1----:R-:W-:Y:S01]  /*4410*/  IMAD.U32 R20, R20, 0x10000, RZ ;  /* 0x0001000014147824 */ /* 0x002fe200078e00ff */
[----:B------:R-:W-:-:S03]  /*4420*/  PRMT R16, R16, 0x7632, R16 ;  /* 0x0000763210107816 */ /* 0x000fc60000000010 */
[----:B------:R-:W-:Y:S01]  /*4430*/  FMUL.FTZ R20, R20, R19 ;  /* 0x0000001314147220 */ /* 0x000fe20000410000 */
[----:B------:R-:W-:Y:S02]  /*4440*/  PRMT R17, R17, 0x7632, R17 ;  /* 0x0000763211117816 */ /* 0x000fe40000000011 */
[----:B------:R-:W1:Y:S01]  /*4450*/  F2F.BF16.F32 R12, R12 ;  /* 0x0000000c000c7304 */ /* 0x000e620000202000 */
[----:B------:R-:W-:Y:S01]  /*4460*/  IMAD.U32 R19, R16, 0x10000, RZ ;  /* 0x0001000010137824 */ /* 0x000fe200078e00ff */
[----:B------:R-:W-:Y:S01]  /*4470*/  SHF.L.U32 R17, R17, 0x10, RZ ;  /* 0x0000001011117819 */ /* 0x000fe200000006ff */
[----:B0-----:R-:W-:-:S05]  /*4480*/  IMAD.U32 R14, R14, 0x10000, RZ ;  /* 0x000100000e0e7824 */ /* 0x001fca00078e00ff */
[----:B----4-:R-:W0:Y:S01]  /*4490*/  MUFU.RCP R0, R22 ;  /* 0x0000001600007308 */ /* 0x010e220000001000 */
[----:B--2---:R-:W-:Y:S02]  /*44a0*/  IMAD.U32 R18, R18, 0x10000, RZ ;  /* 0x0001000012127824 */ /* 0x004fe400078e00ff */
[----:B------:R-:W-:-:S05]  /*44b0*/  FMUL.FTZ R14, R14, R19 ;  /* 0x000000130e0e7220 */ /* 0x000fca0000410000 */
[----:B------:R-:W2:Y:S01]  /*44c0*/  F2F.BF16.F32 R20, R20 ;  /* 0x0000001400147304 */ /* 0x000ea20000202000 */
[----:B------:R-:W-:Y:S01]  /*44d0*/  FMUL.FTZ R18, R18, R17 ;  /* 0x0000001112127220 */ /* 0x000fe20000410000 */
[----:B-1----:R-:W-:-:S06]  /*44e0*/  IMAD.U32 R17, R12, 0x10000, RZ ;  /* 0x000100000c117824 */ /* 0x002fcc00078e00ff */
[----:B------:R-:W1:Y:S01]  /*44f0*/  F2F.BF16.F32 R14, R14 ;  /* 0x0000000e000e7304 */ /* 0x000e620000202000 */
[----:B0-----:R-:W-:-:S07]  /*4500*/  FMUL.FTZ R17, R17, R0 ;  /* 0x0000000011117220 */ /* 0x001fce0000410000 */
[----:B------:R-:W0:Y:S01]  /*4510*/  F2F.BF16.F32 R18, R18 ;  /* 0x0000001200127304 */ /* 0x000e220000202000 */
[----:B--2---:R-:W-:Y:S01]  /*4520*/  IMAD.U32 R21, R20, 0x10000, RZ ;  /* 0x0001000014157824 */ /* 0x004fe200078e00ff */
[----:B------:R-:W-:-:S03]  /*4530*/  FMNMX.FTZ R17, R17, 448, PT ;  /* 0x43e0000011117809 */ /* 0x000fc60003810000 */
[----:B------:R-:W-:Y:S01]  /*4540*/  FMUL.FTZ R21, R21, R0 ;  /* 0x0000000015157220 */ /* 0x000fe20000410000 */
[----:B-1----:R-:W-:-:S04]  /*4550*/  IMAD.U32 R19, R14, 0x10000, RZ ;  /* 0x000100000e137824 */ /* 0x002fc800078e00ff */
[----:B------:R-:W-:Y:S02]  /*4560*/  FMNMX.FTZ R12, R21, 448, PT ;  /* 0x43e00000150c7809 */ /* 0x000fe40003810000 */
[----:B------:R-:W-:Y:S01]  /*4570*/  FMNMX.FTZ R21, R17, -448, !PT ;  /* 0xc3e0000011157809 */ /* 0x000fe20007810000 */
[----:B0-----:R-:W-:-:S03]  /*4580*/  IMAD.U32 R23, R18, 0x10000, RZ ;  /* 0x0001000012177824 */ /* 0x001fc600078e00ff */
        /* <DEDUP_REMOVED lines=14> */
[----:B------:R-:W-:Y:S02]  /*4670*/  ISETP.GT.U32.AND P1, PT, R18, 0x43efffff, PT ;  /* 0x43efffff1200780c */ /* 0x000fe40003f24070 */
[----:B------:R-:W-:Y:S02]  /*4680*/  SHF.R.U32.HI R17, RZ, 0x18, R21 ;  /* 0x00000018ff117819 */ /* 0x000fe40000011615 */
[----:B------:R-:W-:Y:S01]  /*4690*/  MOV R14, 0x7f ;  /* 0x0000007f000e7802 */ /* 0x000fe20000000f00 */
[----:B------:R-:W-:Y:S08]  /*46a0*/  @P2 BRA `(.L_x_757) ;  /* 0x0000000000182947 */ /* 0x000ff00003800000 */
[----:B------:R-:W-:-:S13]  /*46b0*/  ISETP.GE.U32.AND P2, PT, R16, 0x3c800000, PT ;  /* 0x3c8000001000780c */ /* 0x000fda0003f46070 */
[----:B------:R-:W-:-:S04]  /*46c0*/  @P2 SHF.R.U32.HI R14, RZ, 0x14, R21 ;  /* 0x00000014ff0e2819 */ /* 0x000fc80000011615 */
[----:B------:R-:W-:-:S04]  /*46d0*/  @P2 LOP3.LUT R14, R14, 0x1, RZ, 0xc0, !PT ;  /* 0x000000010e0e2812 */ /* 0x000fc800078ec0ff */
[----:B------:R-:W-:-:S04]  /*46e0*/  @P2 IADD3 R14, PT, PT, R21, 0x407ffff, R14 ;  /* 0x0407ffff150e2810 */ /* 0x000fc80007ffe00e */
[----:B------:R-:W-:Y:S01]  /*46f0*/  @P2 SHF.R.U32.HI R14, RZ, 0x14, R14 ;  /* 0x00000014ff0e2819 */ /* 0x000fe2000001160e */
[----:B------:R-:W-:-:S07]  /*4700*/  @!P2 FADD.FTZ R14, R16, 16384 ;  /* 0x46800000100ea421 */ /* 0x000fce0000010000 */
.L_x_757:
[----:B------:R-:W-:Y:S05]  /*4710*/  BSYNC.RECONVERGENT B0 ;  /* 0x0000000000007941 */ /* 0x000fea0003800200 */
.L_x_756:
        /* <DEDUP_REMOVED lines=11> */
.L_x_759:
[----:B------:R-:W-:Y:S05]  /*47d0*/  BSYNC.RECONVERGENT B0 ;  /* 0x0000000000007941 */ /* 0x000fea0003800200 */
.L_x_758:
        /* <DEDUP_REMOVED lines=11> */
.L_x_761:
[----:B------:R-:W-:Y:S05]  /*4890*/  BSYNC.RECONVERGENT B0 ;  /* 0x0000000000007941 */ /* 0x000fea0003800200 */
.L_x_760:
        /* <DEDUP_REMOVED lines=11> */
.L_x_763:
[----:B------:R-:W-:Y:S05]  /*4950*/  BSYNC.RECONVERGENT B0 ;  /* 0x0000000000007941 */ /* 0x000fea0003800200 */
.L_x_762:
[C---:B------:R-:W-:Y:S01]  /*4960*/  IMAD.IADD R17, R15.reuse, 0x1, R3 ;  /* 0x000000010f117824 */ /* 0x040fe200078e0203 */
        /* <DEDUP_REMOVED lines=21> */
[----:B------:R-:W-:Y:S01]  /*4ac0*/  BSSY.RECONVERGENT B0, `(.L_x_764) ;  /* 0x0000043000007945 */ /* 0x000fe20003800200 */
[----:B--2---:R-:W-:Y:S02]  /*4ad0*/  IMAD.U32 R0, R18, 0x10000, RZ ;  /* 0x0001000012007824 */ /* 0x004fe400078e00ff */
[C---:B------:R-:W-:Y:S02]  /*4ae0*/  IMAD.U32 R20, R19.reuse, 0x10000, RZ ;  /* 0x0001000013147824 */ /* 0x040fe400078e00ff */
[----:B------:R-:W-:Y:S01]  /*4af0*/  FMUL.FTZ R0, R0, UR14 ;  /* 0x0000000e00007c20 */ /* 0x000fe20008410000 */
[----:B------:R-:W-:Y:S01]  /*4b00*/  PRMT R18, R18, 0x7632, R18 ;  /* 0x0000763212127816 */ /* 0x000fe20000000012 */
[----:B------:R-:W-:Y:S01]  /*4b10*/  FMUL.FTZ R20, R20, UR14 ;  /* 0x0000000e14147c20 */ /* 0x000fe20008410000 */
[----:B------:R-:W-:-:S03]  /*4b20*/  PRMT R19, R19, 0x7632, R19 ;  /* 0x0000763213137816 */ /* 0x000fc60000000013 */
[----:B------:R-:W0:Y:S01]  /*4b30*/  F2F.BF16.F32 R0, R0 ;  /* 0x0000000000007304 */ /* 0x000e220000202000 */
[----:B------:R-:W-:Y:S02]  /*4b40*/  IMAD.U32 R16, R18, 0x10000, RZ ;  /* 0x0001000012107824 */ /* 0x000fe400078e00ff */
[----:B------:R-:W-:-:S05]  /*4b50*/  IMAD.U32 R18, R19, 0x10000, RZ ;  /* 0x0001000013127824 */ /* 0x000fca00078e00ff */
[----:B------:R-:W1:Y:S01]  /*4b60*/  F2F.BF16.F32 R20, R20 ;  /* 0x0000001400147304 */ /* 0x000e620000202000 */
[----:B------:R-:W-:Y:S01]  /*4b70*/  FMUL.FTZ R18, R18, UR14 ;  /* 0x0000000e12127c20 */ /* 0x000fe20008410000 */
[----:B------:R-:W-:Y:S01]  /*4b80*/  FMUL.FTZ R16, R16, UR14 ;  /* 0x0000000e10107c20 */ /* 0x000fe20008410000 */
[----:B---3--:R-:W-:Y:S01]  /*4b90*/  IMAD.U32 R19, R14, 0x10000, RZ ;  /* 0x000100000e137824 */ /* 0x008fe200078e00ff */
[----:B0-----:R-:W-:-:S04]  /*4ba0*/  SHF.L.U32 R12, R0, 0x10, RZ ;  /* 0x00000010000c7819 */ /* 0x001fc800000006ff */
        /* <DEDUP_REMOVED lines=9> */
[----:B0-----:R-:W-:Y:S01]  /*4c40*/  SHF.L.U32 R18, R18, 0x10, RZ ;  /* 0x0000001012127819 */ /* 0x001fe200000006ff */
[----:B------:R-:W-:Y:S02]  /*4c50*/  IMAD.U32 R19, R14, 0x10000, RZ ;  /* 0x000100000e137824 */ /* 0x000fe400078e00ff */
[----:B------:R-:W-:-:S04]  /*4c60*/  IMAD.U32 R15, R15, 0x10000, RZ ;  /* 0x000100000f0f7824 */ /* 0x000fc800078e00ff */
        /* <DEDUP_REMOVED lines=40> */
.L_x_765:
[----:B------:R-:W-:Y:S05]  /*4ef0*/  BSYNC.RECONVERGENT B0 ;  /* 0x0000000000007941 */ /* 0x000fea0003800200 */
.L_x_764:
[----:B------:R-:W-:Y:S01]  /*4f00*/  LOP3.LUT R16, R14, 0x80, R15, 0xf8, !PT ;  /* 0x000000800e107812 */ /* 0x000fe200078ef80f */
[----:B------:R-:W-:Y:S01]  /*4f10*/  BSSY.RECONVERGENT B0, `(.L_x_766) ;  /* 0x000000a000007945 */ /* 0x000fe20003800200 */
[----:B------:R-:W-:Y:S01]  /*4f20*/  HFMA2 R14, -RZ, RZ, 0, 7.569789886474609375e-06 ;  /* 0x0000007fff0e7431 */ /* 0x000fe200000001ff */
[----:B------:R-:W-:Y:S02]  /*4f30*/  SHF.R.U32.HI R15, RZ, 0x18, R19 ;  /* 0x00000018ff0f7819 */ /* 0x000fe40000011613 */
[----:B------:R-:W-:Y:S05]  /*4f40*/  @P3 BRA `(.L_x_767) ;  /* 0x0000000000183947 */ /* 0x000fea0003800000 */
[----:B------:R-:W-:-:S13]  /*4f50*/  ISETP.GE.U32.AND P2, PT, R20, 0x3c800000, PT ;  /* 0x3c8000001400780c */ /* 0x000fda0003f46070 */
[----:B------:R-:W-:-:S04]  /*4f60*/  @P2 SHF.R.U32.HI R14, RZ, 0x14, R19 ;  /* 0x00000014ff0e2819 */ /* 0x000fc80000011613 */
[----:B------:R-:W-:-:S04]  /*4f70*/  @P2 LOP3.LUT R14, R14, 0x1, RZ, 0xc0, !PT ;  /* 0x000000010e0e2812 */ /* 0x000fc800078ec0ff */
[----:B------:R-:W-:-:S04]  /*4f80*/  @P2 IADD3 R14, PT, PT, R19, 0x407ffff, R14 ;  /* 0x0407ffff130e2810 */ /* 0x000fc80007ffe00e */
[----:B------:R-:W-:Y:S01]  /*4f90*/  @P2 SHF.R.U32.HI R14, RZ, 0x14, R14 ;  /* 0x00000014ff0e2819 */ /* 0x000fe2000001160e */
[----:B------:R-:W-:-:S07]  /*4fa0*/  @!P2 FADD.FTZ R14, R20, 16384 ;  /* 0x46800000140ea421 */ /* 0x000fce0000010000 */
.L_x_767:
[----:B------:R-:W-:Y:S05]  /*4fb0*/  BSYNC.RECONVERGENT B0 ;  /* 0x0000000000007941 */ /* 0x000fea0003800200 */
.L_x_766:
        /* <DEDUP_REMOVED lines=11> */
.L_x_769:
[----:B------:R-:W-:Y:S05]  /*5070*/  BSYNC.RECONVERGENT B0 ;  /* 0x0000000000007941 */ /* 0x000fea0003800200 */
.L_x_768:
        /* <DEDUP_REMOVED lines=11> */
.L_x_771:
[----:B------:R-:W-:Y:S05]  /*5130*/  BSYNC.RECONVERGENT B0 ;  /* 0x0000000000007941 */ /* 0x000fea0003800200 */
.L_x_770:
        /* <DEDUP_REMOVED lines=9> */
[----:B0-----:R-:W-:-:S04]  /*51d0*/  IMAD.MOV.U32 R16, RZ, RZ, 0x8 ;  /* 0x00000008ff107424 */ /* 0x001fc800078e00ff */
        /* <DEDUP_REMOVED lines=12> */
[----:B------:R-:W-:Y:S01]  /*52a0*/  BSSY.RECONVERGENT B0, `(.L_x_772) ;  /* 0x0000043000007945 */ /* 0x000fe20003800200 */
[C---:B--2---:R-:W-:Y:S01]  /*52b0*/  SHF.L.U32 R0, R16.reuse, 0x10, RZ ;  /* 0x0000001010007819 */ /* 0x044fe200000006ff */
[----:B------:R-:W-:Y:S01]  /*52c0*/  IMAD.U32 R18, R17, 0x10000, RZ ;  /* 0x0001000011127824 */ /* 0x000fe200078e00ff */
[----:B------:R-:W-:-:S03]  /*52d0*/  PRMT R16, R16, 0x7632, R16 ;  /* 0x0000763210107816 */ /* 0x000fc60000000010 */
[----:B------:R-:W-:Y:S01]  /*52e0*/  FMUL.FTZ R0, R0, UR14 ;  /* 0x0000000e00007c20 */ /* 0x000fe20008410000 */
[----:B------:R-:W-:Y:S01]  /*52f0*/  PRMT R17, R17, 0x7632, R17 ;  /* 0x0000763211117816 */ /* 0x000fe20000000011 */
[----:B------:R-:W-:-:S04]  /*5300*/  IMAD.U32 R14, R16, 0x10000, RZ ;  /* 0x00010000100e7824 */ /* 0x000fc800078e00ff */
[----:B------:R-:W0:Y:S01]  /*5310*/  F2F.BF16.F32 R0, R0 ;  /* 0x0000000000007304 */ /* 0x000e220000202000 */
[----:B------:R-:W-:Y:S02]  /*5320*/  IMAD.U32 R16, R17, 0x10000, RZ ;  /* 0x0001000011107824 */ /* 0x000fe400078e00ff */
[----:B------:R-:W-:Y:S02]  /*5330*/  FMUL.FTZ R18, R18, UR14 ;  /* 0x0000000e12127c20 */ /* 0x000fe40008410000 */
[----:B------:R-:W-:Y:S01]  /*5340*/  FMUL.FTZ R16, R16, UR14 ;  /* 0x0000000e10107c20 */ /* 0x000fe20008410000 */
[----:B------:R-:W-:-:S03]  /*5350*/  FMUL.FTZ R14, R14, UR14 ;  /* 0x0000000e0e0e7c20 */ /* 0x000fc60008410000 */
[----:B------:R-:W1:Y:S01]  /*5360*/  F2F.BF16.F32 R18, R18 ;  /* 0x0000001200127304 */ /* 0x000e620000202000 */
[----:B---3--:R-:W-:-:S07]  /*5370*/  IMAD.U32 R17, R10, 0x10000, RZ ;  /* 0x000100000a117824 */ /* 0x008fce00078e00ff */
[----:B------:R-:W2:Y:S01]  /*5380*/  F2F.BF16.F32 R16, R16 ;  /* 0x0000001000107304 */ /* 0x000ea20000202000 */
[----:B0-----:R-:W-:-:S07]  /*5390*/  IMAD.U32 R12, R0, 0x10000, RZ ;  /* 0x00010000000c7824 */ /* 0x001fce00078e00ff */
[----:B------:R-:W0:Y:S01]  /*53a0*/  F2F.BF16.F32 R14, R14 ;  /* 0x0000000e000e7304 */ /* 0x000e220000202000 */
[----:B------:R-:W-:Y:S01]  /*53b0*/  FMUL.FTZ R12, R12, R17 ;  /* 0x000000110c0c7220 */ /* 0x000fe20000410000 */
[C---:B------:R-:W-:Y:S02]  /*53c0*/  SHF.L.U32 R17, R11.reuse, 0x10, RZ ;  /* 0x000000100b117819 */ /* 0x040fe400000006ff */
[----:B------:R-:W-:Y:S01]  /*53d0*/  PRMT R11, R11, 0x7632, R11 ;  /* 0x000076320b0b7816 */ /* 0x000fe2000000000b */
[----:B-1----:R-:W-:Y:S01]  /*53e0*/  IMAD.U32 R18, R18, 0x10000, RZ ;  /* 0x0001000012127824 */ /* 0x002fe200078e00ff */
[----:B------:R-:W-:Y:S01]  /*53f0*/  PRMT R10, R10, 0x7632, R10 ;  /* 0x000076320a0a7816 */ /* 0x000fe2000000000a */
[----:B--2---:R-:W-:Y:S02]  /*5400*/  IMAD.U32 R16, R16, 0x10000, RZ ;  /* 0x0001000010107824 */ /* 0x004fe400078e00ff */
[----:B------:R-:W-:Y:S02]  /*5410*/  IMAD.U32 R11, R11, 0x10000, RZ ;  /* 0x000100000b0b7824 */ /* 0x000fe400078e00ff */
[----:B------:R-:W-:Y:S01]  /*5420*/  FMUL.FTZ R18, R18, R17 ;  /* 0x0000001112127220 */ /* 0x000fe20000410000 */
[----:B------:R-:W-:-:S02]  /*5430*/  IMAD.U32 R17, R10, 0x10000, RZ ;  /* 0x000100000a117824 */ /* 0x000fc400078e00ff */
[----:B------:R-:W-:Y:S01]  /*5440*/  FMUL.FTZ R16, R16, R11 ;  /* 0x0000000b10107220 */ /* 0x000fe20000410000 */
[----:B0-----:R-:W-:Y:S01]  /*5450*/  IMAD.U32 R14, R14, 0x10000, RZ ;  /* 0x000100000e0e7824 */ /* 0x001fe200078e00ff */
[----:B------:R-:W0:Y:S03]  /*5460*/  F2F.BF16.F32 R12, R12 ;  /* 0x0000000c000c7304 */ /* 0x000e260000202000 */
[----:B------:R-:W-:-:S05]  /*5470*/  FMUL.FTZ R14, R14, R17 ;  /* 0x000000110e0e7220 */ /* 0x000fca0000410000 */
[----:B----4-:R-:W-:Y:S08]  /*5480*/  MUFU.RCP R0, R20 ;  /* 0x0000001400007308 */ /* 0x010ff00000001000 */
[----:B------:R-:W1:Y:S01]  /*5490*/  F2F.BF16.F32 R16, R16 ;  /* 0x0000001000107304 */ /* 0x000e620000202000 */
[----:B0-----:R-:W-:-:S07]  /*54a0*/  SHF.L.U32 R11, R12, 0x10, RZ ;  /* 0x000000100c0b7819 */ /* 0x001fce00000006ff */
[----:B------:R-:W0:Y:S08]  /*54b0*/  F2F.BF16.F32 R18, R18 ;  /* 0x0000001200127304 */ /* 0x000e300000202000 */
[----:B------:R-:W2:Y:S01]  /*54c0*/  F2F.BF16.F32 R14, R14 ;  /* 0x0000000e000e7304 */ /* 0x000ea20000202000 */
[----:B-1----:R-:W-:Y:S02]  /*54d0*/  IMAD.U32 R21, R16, 0x10000, RZ ;  /* 0x0001000010157824 */ /* 0x002fe400078e00ff */
[----:B------:R-:W-:-:S02]  /*54e0*/  FMUL.FTZ R11, R11, R0 ;  /* 0x000000000b0b7220 */ /* 0x000fc40000410000 */
[-C--:B------:R-:W-:Y:S01]  /*54f0*/  FMUL.FTZ R21, R21, R0.reuse ;  /* 0x0000000015157220 */ /* 0x080fe20000410000 */
[----:B0-----:R-:W-:Y:S02]  /*5500*/  IMAD.U32 R19, R18, 0x10000, RZ ;  /* 0x0001000012137824 */ /* 0x001fe400078e00ff */
[----:B------:R-:W-:Y:S02]  /*5510*/  FMNMX.FTZ R11, R11, 448, PT ;  /* 0x43e000000b0b7809 */ /* 0x000fe40003810000 */
[----:B------:R-:W-:Y:S01]  /*5520*/  FMUL.FTZ R19, R19, R0 ;  /* 0x0000000013137220 */ /* 0x000fe20000410000 */
[----:B--2---:R-:W-:-:S04]  /*5530*/  IMAD.U32 R17, R14, 0x10000, RZ ;  /* 0x000100000e117824 */ /* 0x004fc800078e00ff */
[----:B------:R-:W-:Y:S01]  /*5540*/  FMUL.FTZ R17, R17, R0 ;  /* 0x0000000011117220 */ /* 0x000fe20000410000 */
[----:B------:R-:W-:Y:S02]  /*5550*/  FMNMX.FTZ R0, R21, 448, PT ;  /* 0x43e0000015007809 */ /* 0x000fe40003810000 */
[----:B------:R-:W-:-:S04]  /*5560*/  FMNMX.FTZ R21, R11, -448, !PT ;  /* 0xc3e000000b157809 */ /* 0x000fc80007810000 */
[----:B------:R-:W-:-:S04]  /*5570*/  LOP3.LUT R12, R21, 0x7fffffff, RZ, 0xc0, !PT ;  /* 0x7fffffff150c7812 */ /* 0x000fc800078ec0ff */
[----:B------:R-:W-:Y:S02]  /*5580*/  ISETP.GT.U32.AND P2, PT, R12, 0x43efffff, PT ;  /* 0x43efffff0c00780c */ /* 0x000fe40003f44070 */
        /* <DEDUP_REMOVED lines=20> */
.L_x_773:
[----:B------:R-:W-:Y:S05]  /*56d0*/  BSYNC.RECONVERGENT B0 ;  /* 0x0000000000007941 */ /* 0x000fea0003800200 */
.L_x_772:
        /* <DEDUP_REMOVED lines=11> */
.L_x_775:
[----:B------:R-:W-:Y:S05]  /*5790*/  BSYNC.RECONVERGENT B0 ;  /* 0x0000000000007941 */ /* 0x000fea0003800200 */
.L_x_774:
[----:B------:R-:W-:Y:S01]  /*57a0*/  BSSY.RECONVERGENT B0, `(.L_x_776) ;  /* 0x000000b000007945 */ /* 0x000fe20003800200 */
[----:B------:R-:W-:Y:S02]  /*57b0*/  LOP3.LUT R17, R10, 0x80, R11, 0xf8, !PT ;  /* 0x000000800a117812 */ /* 0x000fe400078ef80b */
[----:B------:R-:W-:Y:S02]  /*57c0*/  SHF.R.U32.HI R11, RZ, 0x18, R19 ;  /* 0x00000018ff0b7819 */ /* 0x000fe40000011613 */
[----:B------:R-:W-:Y:S01]  /*57d0*/  MOV R10, 0x7f ;  /* 0x0000007f000a7802 */ /* 0x000fe20000000f00 */
[----:B------:R-:W-:Y:S06]  /*57e0*/  @P0 BRA `(.L_x_777) ;  /* 0x0000000000180947 */ /* 0x000fec0003800000 */
[----:B------:R-:W-:-:S13]  /*57f0*/  ISETP.GE.U32.AND P0, PT, R18, 0x3c800000, PT ;  /* 0x3c8000001200780c */ /* 0x000fda0003f06070 */
[----:B------:R-:W-:-:S04]  /*5800*/  @P0 SHF.R.U32.HI R10, RZ, 0x14, R19 ;  /* 0x00000014ff0a0819 */ /* 0x000fc80000011613 */
[----:B------:R-:W-:-:S04]  /*5810*/  @P0 LOP3.LUT R10, R10, 0x1, RZ, 0xc0, !PT ;  /* 0x000000010a0a0812 */ /* 0x000fc800078ec0ff */
[----:B------:R-:W-:-:S04]  /*5820*/  @P0 IADD3 R10, PT, PT, R19, 0x407ffff, R10 ;  /* 0x0407ffff130a0810 */ /* 0x000fc80007ffe00a */
[----:B------:R-:W-:Y:S01]  /*5830*/  @P0 SHF.R.U32.HI R10, RZ, 0x14, R10 ;  /* 0x00000014ff0a0819 */ /* 0x000fe2000001160a */
[----:B------:R-:W-:-:S07]  /*5840*/  @!P0 FADD.FTZ R10, R18, 16384 ;  /* 0x46800000120a8421 */ /* 0x000fce0000010000 */
.L_x_777:
[----:B------:R-:W-:Y:S05]  /*5850*/  BSYNC.RECONVERGENT B0 ;  /* 0x0000000000007941 */ /* 0x000fea0003800200 */
.L_x_776:
        /* <DEDUP_REMOVED lines=10> */
.L_x_779:
[----:B------:R-:W-:Y:S05]  /*5900*/  BSYNC.RECONVERGENT B0 ;  /* 0x0000000000007941 */ /* 0x000fea0003800200 */
.L_x_778:
        /* <DEDUP_REMOVED lines=9> */
[----:B---3--:R-:W-:Y:S05]  /*59a0*/  @!P0 BRA `(.L_x_780) ;  /* 0xffffffe000188947 */ /* 0x008fea000383ffff */
[----:B------:R-:W-:Y:S05]  /*59b0*/  EXIT ;  /* 0x000000000000794d */ /* 0x000fea0003800000 */
        .weak           $__internal_7_$__cuda_sm20_div_s64
        .type           $__internal_7_$__cuda_sm20_div_s64,@function
        .size           $__internal_7_$__cuda_sm20_div_s64,($__internal_8_$__cuda_sm20_div_u64 - $__internal_7_$__cuda_sm20_div_s64)
$__internal_7_$__cuda_sm20_div_s64:
[----:B------:R-:W-:Y:S02]  /*59c0*/  IADD3 R5, P0, PT, RZ, -R2, RZ ;  /* 0x80000002ff057210 */ /* 0x000fe40007f1e0ff */
[----:B------:R-:W-:-:S03]  /*59d0*/  ISETP.LE.AND P1, PT, RZ, UR16, PT ;  /* 0x00000010ff007c0c */ /* 0x000fc6000bf23270 */
[----:B------:R-:W-:Y:S01]  /*59e0*/  IMAD.X R7, RZ, RZ, ~UR16, P0 ;  /* 0x80000010ff077e24 */ /* 0x000fe200080e06ff */
[----:B------:R-:W-:-:S04]  /*59f0*/  SEL R4, R5, R2, !P1 ;  /* 0x0000000205047207 */ /* 0x000fc80004800000 */
[----:B------:R-:W-:-:S04]  /*5a00*/  SEL R5, R7, UR16, !P1 ;  /* 0x0000001007057c07 */ /* 0x000fc8000c800000 */
        /* <DEDUP_REMOVED lines=22> */
[----:B------:R-:W-:-:S04]  /*5b70*/  IMAD.HI.U32 R10, R11, R13, RZ ;  /* 0x0000000d0b0a7227 */ /* 0x000fc800078e00ff */
[----:B------:R-:W-:Y:S02]  /*5b80*/  IMAD.X R8, RZ, RZ, ~R9, P0 ;  /* 0x000000ffff087224 */ /* 0x000fe400000e0e09 */
[----:B------:R-:W-:Y:S02]  /*5b90*/  IMAD.MOV.U32 R9, RZ, RZ, RZ ;  /* 0x000000ffff097224 */ /* 0x000fe400078e00ff */
        /* <DEDUP_REMOVED lines=22> */
[C---:B------:R-:W-:Y:S01]  /*5d00*/  ISETP.GE.U32.AND.EX P0, PT, R17.reuse, R5, PT, P0 ;  /* 0x000000051100720c */ /* 0x040fe20003f06100 */
[----:B------:R-:W-:-:S03]  /*5d10*/  IMAD.X R13, R17, 0x1, ~R5, P2 ;  /* 0x00000001110d7824 */ /* 0x000fc600010e0e05 */
[----:B------:R-:W-:Y:S02]  /*5d20*/  SEL R9, R9, R15, P0 ;  /* 0x0000000f09097207 */ /* 0x000fe40000000000 */
[----:B------:R-:W-:Y:S02]  /*5d30*/  SEL R11, R8, R11, P0 ;  /* 0x0000000b080b7207 */ /* 0x000fe40000000000 */
[----:B------:R-:W-:Y:S02]  /*5d40*/  SEL R13, R13, R17, P0 ;  /* 0x000000110d0d7207 */ /* 0x000fe40000000000 */
[----:B------:R-:W-:Y:S02]  /*5d50*/  ISETP.GE.U32.AND P2, PT, R9, R4, PT ;  /* 0x000000040900720c */ /* 0x000fe40003f46070 */
[----:B------:R-:W-:Y:S01]  /*5d60*/  SEL R4, R10, R7, P0 ;  /* 0x000000070a047207 */ /* 0x000fe20000000000 */
[----:B------:R-:W-:Y:S01]  /*5d70*/  HFMA2 R7, -RZ, RZ, 0, 0 ;  /* 0x00000000ff077431 */ /* 0x000fe200000001ff */
        /* <DEDUP_REMOVED lines=9> */
[----:B------:R-:W-:-:S04]  /*5e10*/  ISETP.NE.AND.EX P0, PT, RZ, UR16, PT, P0 ;  /* 0x00000010ff007c0c */ /* 0x000fc8000bf05300 */
[----:B------:R-:W-:Y:S02]  /*5e20*/  SEL R13, R2, R13, !P1 ;  /* 0x0000000d020d7207 */ /* 0x000fe40004800000 */
[----:B------:R-:W-:Y:S02]  /*5e30*/  SEL R12, R12, 0xffffffff, P0 ;  /* 0xffffffff0c0c7807 */ /* 0x000fe40000000000 */
[----:B------:R-:W-:Y:S01]  /*5e40*/  SEL R13, R13, 0xffffffff, P0 ;  /* 0xffffffff0d0d7807 */ /* 0x000fe20000000000 */
[----:B------:R-:W-:Y:S06]  /*5e50*/  RET.REL.NODEC R6 `(_ZN4vllm31rms_norm_per_block_quant_kernelIN3c108BFloat16ENS1_13Float8_e4m3fnELb0ELb1ELi64EEEvPT0_PfPKT_S9_PKffiiPS7_l) ;  /* 0xffffffa006687950 */ /* 0x000fec0003c3ffff */
        .weak           $__internal_8_$__cuda_sm20_div_u64
        .type           $__internal_8_$__cuda_sm20_div_u64,@function
        .size           $__internal_8_$__cuda_sm20_div_u64,($__internal_9_$__cuda_sm20_rem_s64 - $__internal_8_$__cuda_sm20_div_u64)
$__internal_8_$__cuda_sm20_div_u64:
[----:B------:R-:W-:Y:S02]  /*5e60*/  IMAD.MOV.U32 R20, RZ, RZ, R17 ;  /* 0x000000ffff147224 */ /* 0x000fe400078e0011 */
[----:B------:R-:W-:-:S04]  /*5e70*/  IMAD.U32 R21, RZ, RZ, UR16 ;  /* 0x00000010ff157e24 */ /* 0x000fc8000f8e00ff */
        /* <DEDUP_REMOVED lines=8> */
[----:B------:R-:W-:-:S04]  /*5f00*/  IMAD.HI.U32 R18, R10, R23, RZ ;  /* 0x000000170a127227 */ /* 0x000fc800078e00ff */
[----:B------:R-:W-:Y:S02]  /*5f10*/  IMAD.X R25, RZ, RZ, ~R19, P0 ;  /* 0x000000ffff197224 */ /* 0x000fe400000e0e13 */
[----:B------:R-:W-:Y:S02]  /*5f20*/  IMAD.MOV.U32 R19, RZ, RZ, R10 ;  /* 0x000000ffff137224 */ /* 0x000fe400078e000a */
[-C--:B------:R-:W-:Y:S02]  /*5f30*/  IMAD R21, R11, R25.reuse, RZ ;  /* 0x000000190b157224 */ /* 0x080fe400078e02ff */
[----:B------:R-:W-:-:S04]  /*5f40*/  IMAD.WIDE.U32 R18, P0, R10, R25, R18 ;  /* 0x000000190a127225 */ /* 0x000fc80007800012 */
[----:B------:R-:W-:-:S04]  /*5f50*/  IMAD.HI.U32 R25, R11, R25, RZ ;  /* 0x000000190b197227 */ /* 0x000fc800078e00ff */
[----:B------:R-:W-:-:S05]  /*5f60*/  IMAD.HI.U32 R18, P1, R11, R23, R18 ;  /* 0x000000170b127227 */ /* 0x000fca0007820012 */
[----:B------:R-:W-:Y:S02]  /*5f70*/  IADD3 R19, P2, PT, R21, R18, RZ ;  /* 0x0000001215137210 */ /* 0x000fe40007f5e0ff */
[----:B------:R-:W-:-:S03]  /*5f80*/  IADD3.X R18, PT, PT, R25, R11, RZ, P0, !PT ;  /* 0x0000000b19127210 */ /* 0x000fc600007fe4ff */
[----:B------:R-:W-:Y:S01]  /*5f90*/  IMAD.WIDE.U32 R10, R19, R17, RZ ;  /* 0x00000011130a7225 */ /* 0x000fe200078e00ff */
[----:B------:R-:W-:-:S03]  /*5fa0*/  IADD3.X R20, PT, PT, RZ, RZ, R18, P2, P1 ;  /* 0x000000ffff147210 */ /* 0x000fc600017e2412 */
        /* <DEDUP_REMOVED lines=18> */
[----:B------:R-:W-:-:S03]  /*60d0*/  IADD3 R19, P1, PT, R19, R10, RZ ;  /* 0x0000000a13137210 */ /* 0x000fc60007f3e0ff */
[----:B------:R-:W-:Y:S02]  /*60e0*/  IMAD.X R18, RZ, RZ, R18, P0 ;  /* 0x000000ffff127224 */ /* 0x000fe400000e0612 */
        /* <DEDUP_REMOVED lines=20> */
[----:B------:R-:W-:Y:S01]  /*6230*/  IMAD.X R11, RZ, RZ, R18, P2 ;  /* 0x000000ffff0b7224 */ /* 0x000fe200010e0612 */
[----:B------:R-:W-:Y:S01]  /*6240*/  SEL R10, R10, R19, P0 ;  /* 0x000000130a0a7207 */ /* 0x000fe20000000000 */
[----:B------:R-:W-:Y:S01]  /*6250*/  IMAD.MOV.U32 R17, RZ, RZ, 0x0 ;  /* 0x00000000ff117424 */ /* 0x000fe200078e00ff */
[----:B------:R-:W-:Y:S02]  /*6260*/  ISETP.NE.AND.EX P1, PT, RZ, UR16, PT, P1 ;  /* 0x00000010ff007c0c */ /* 0x000fe4000bf25310 */
[----:B------:R-:W-:Y:S02]  /*6270*/  SEL R11, R11, R18, P0 ;  /* 0x000000120b0b7207 */ /* 0x000fe40000000000 */
[----:B------:R-:W-:Y:S02]  /*6280*/  SEL R10, R10, 0xffffffff, P1 ;  /* 0xffffffff0a0a7807 */ /* 0x000fe40000800000 */
[----:B------:R-:W-:Y:S01]  /*6290*/  SEL R11, R11, 0xffffffff, P1 ;  /* 0xffffffff0b0b7807 */ /* 0x000fe20000800000 */
[----:B------:R-:W-:Y:S06]  /*62a0*/  RET.REL.NODEC R16 `(_ZN4vllm31rms_norm_per_block_quant_kernelIN3c108BFloat16ENS1_13Float8_e4m3fnELb0ELb1ELi64EEEvPT0_PfPKT_S9_PKffiiPS7_l) ;  /* 0xffffff9c10547950 */ /* 0x000fec0003c3ffff */
        .weak           $__internal_9_$__cuda_sm20_rem_s64
        .type           $__internal_9_$__cuda_sm20_rem_s64,@function
        .size           $__internal_9_$__cuda_sm20_rem_s64,(.L_x_2860 - $__internal_9_$__cuda_sm20_rem_s64)
$__internal_9_$__cuda_sm20_rem_s64:
[----:B------:R-:W-:Y:S01]  /*62b0*/  UIADD3 UR4, UP1, UPT, URZ, -UR16, URZ ;  /* 0x80000010ff047290 */ /* 0x000fe2000ff3e0ff */
[----:B------:R-:W-:Y:S01]  /*62c0*/  IADD3 R16, P4, PT, RZ, -R5, RZ ;  /* 0x80000005ff107210 */ /* 0x000fe20007f9e0ff */
[----:B------:R-:W-:Y:S02]  /*62d0*/  UISETP.GE.AND UP0, UPT, UR17, URZ, UPT ;  /* 0x000000ff1100728c */ /* 0x000fe4000bf06270 */
[----:B------:R-:W-:Y:S02]  /*62e0*/  UIADD3.X UR5, UPT, UPT, URZ, ~UR17, URZ, UP1, !UPT ;  /* 0x80000011ff057290 */ /* 0x000fe40008ffe4ff */
[----:B------:R-:W-:Y:S02]  /*62f0*/  USEL UR4, UR4, UR16, !UP0 ;  /* 0x0000001004047287 */ /* 0x000fe4000c000000 */
[----:B------:R-:W-:-:S09]  /*6300*/  USEL UR5, UR5, UR17, !UP0 ;  /* 0x0000001105057287 */ /* 0x000fd2000c000000 */
[----:B------:R-:W0:Y:S08]  /*6310*/  I2F.U64.RP R7, UR4 ;  /* 0x0000000400077d12 */ /* 0x000e300008309000 */
[----:B0-----:R-:W0:Y:S02]  /*6320*/  MUFU.RCP R7, R7 ;  /* 0x0000000700077308 */ /* 0x001e240000001000 */
[----:B0-----:R-:W-:-:S06]  /*6330*/  VIADD R10, R7, 0x1ffffffe ;  /* 0x1ffffffe070a7836 */ /* 0x001fcc0000000000 */
        /* <DEDUP_REMOVED lines=15> */
[----:B------:R-:W-:Y:S01]  /*6430*/  IMAD.WIDE.U32 R10, R15, UR4, RZ ;  /* 0x000000040f0a7c25 */ /* 0x000fe2000f8e00ff */
[----:B------:R-:W-:-:S03]  /*6440*/  ISETP.GE.AND P1, PT, R4, RZ, PT ;  /* 0x000000ff0400720c */ /* 0x000fc60003f26270 */
[----:B------:R-:W-:Y:S01]  /*6450*/  IMAD R14, R15, UR5, R11 ;  /* 0x000000050f0e7c24 */ /* 0x000fe2000f8e020b */
[----:B------:R-:W-:Y:S02]  /*6460*/  IADD3 R11, P0, PT, RZ, -R10, RZ ;  /* 0x8000000aff0b7210 */ /* 0x000fe40007f1e0ff */
[----:B------:R-:W-:Y:S01]  /*6470*/  SEL R16, R16, R5, !P1 ;  /* 0x0000000510107207 */ /* 0x000fe20004800000 */
[----:B------:R-:W-:Y:S02]  /*6480*/  IMAD R10, R7, UR4, R14 ;  /* 0x00000004070a7c24 */ /* 0x000fe4000f8e020e */
[----:B------:R-:W-:-:S04]  /*6490*/  IMAD.HI.U32 R14, R15, R11, RZ ;  /* 0x0000000b0f0e7227 */ /* 0x000fc800078e00ff */
[----:B------:R-:W-:-:S04]  /*64a0*/  IMAD.X R10, RZ, RZ, ~R10, P0 ;  /* 0x000000ffff0a7224 */ /* 0x000fc800000e0e0a */
[----:B------:R-:W-:-:S04]  /*64b0*/  IMAD.WIDE.U32 R14, P0, R15, R10, R14 ;  /* 0x0000000a0f0e7225 */ /* 0x000fc8000780000e */
[----:B------:R-:W-:-:S04]  /*64c0*/  IMAD.HI.U32 R15, P2, R7, R11, R14 ;  /* 0x0000000b070f7227 */ /* 0x000fc8000784000e */
[CC--:B------:R-:W-:Y:S02]  /*64d0*/  IMAD R14, R7.reuse, R10.reuse, RZ ;  /* 0x0000000a070e7224 */ /* 0x0c0fe400078e02ff */
[----:B------:R-:W-:-:S03]  /*64e0*/  IMAD.HI.U32 R10, R7, R10, RZ ;  /* 0x0000000a070a7227 */ /* 0x000fc600078e00ff */
[----:B------:R-:W-:Y:S01]  /*64f0*/  IADD3 R15, P3, PT, R14, R15, RZ ;  /* 0x0000000f0e0f7210 */ /* 0x000fe20007f7e0ff */
[----:B------:R-:W-:Y:S02]  /*6500*/  IMAD.X R11, RZ, RZ, ~R4, P4 ;  /* 0x000000ffff0b7224 */ /* 0x000fe400020e0e04 */
[----:B------:R-:W-:Y:S02]  /*6510*/  IMAD.X R7, R10, 0x1, R7, P0 ;  /* 0x000000010a077824 */ /* 0x000fe400000e0607 */
[----:B------:R-:W-:Y:S01]  /*6520*/  IMAD.HI.U32 R10, R15, R16, RZ ;  /* 0x000000100f0a7227 */ /* 0x000fe200078e00ff */
[----:B------:R-:W-:Y:S02]  /*6530*/  SEL R18, R11, R4, !P1 ;  /* 0x000000040b127207 */ /* 0x000fe40004800000 */
        /* <DEDUP_REMOVED lines=13> */
[----:B------:R-:W-:-:S04]  /*6610*/  IMAD R7, R7, UR4, R14 ;  /* 0x0000000407077c24 */ /* 0x000fc8000f8e020e */
[----:B------:R-:W-:Y:S01]  /*6620*/  IMAD.X R11, R18, 0x1, ~R7, P2 ;  /* 0x00000001120b7824 */ /* 0x000fe200010e0e07 */
[----:B------:R-:W-:-:S04]  /*6630*/  IADD3 R7, P2, PT, R10, -UR4, RZ ;  /* 0x800000040a077c10 */ /* 0x000fc8000ff5e0ff */
[C---:B------:R-:W-:Y:S02]  /*6640*/  ISETP.GE.U32.AND.EX P0, PT, R11.reuse, UR5, PT, P0 ;  /* 0x000000050b007c0c */ /* 0x040fe4000bf06100 */
[----:B------:R-:W-:Y:S02]  /*6650*/  IADD3.X R14, PT, PT, R11, ~UR5, RZ, P2, !PT ;  /* 0x800000050b0e7c10 */ /* 0x000fe400097fe4ff */
[----:B------:R-:W-:Y:S02]  /*6660*/  SEL R7, R7, R10, P0 ;  /* 0x0000000a07077207 */ /* 0x000fe40000000000 */
[----:B------:R-:W-:Y:S02]  /*6670*/  SEL R14, R14, R11, P0 ;  /* 0x0000000b0e0e7207 */ /* 0x000fe40000000000 */
[C---:B------:R-:W-:Y:S02]  /*6680*/  ISETP.GE.U32.AND P0, PT, R7.reuse, UR4, PT ;  /* 0x0000000407007c0c */ /* 0x040fe4000bf06070 */
[----:B------:R-:W-:-:S02]  /*6690*/  IADD3 R10, P2, PT, R7, -UR4, RZ ;  /* 0x80000004070a7c10 */ /* 0x000fc4000ff5e0ff */
[C---:B------:R-:W-:Y:S02]  /*66a0*/  ISETP.GE.U32.AND.EX P0, PT, R14.reuse, UR5, PT, P0 ;  /* 0x000000050e007c0c */ /* 0x040fe4000bf06100 */
[----:B------:R-:W-:Y:S02]  /*66b0*/  IADD3.X R11, PT, PT, R14, ~UR5, RZ, P2, !PT ;  /* 0x800000050e0b7c10 */ /* 0x000fe400097fe4ff */
[----:B------:R-:W-:Y:S02]  /*66c0*/  SEL R10, R10, R7, P0 ;  /* 0x000000070a0a7207 */ /* 0x000fe40000000000 */
[----:B------:R-:W-:Y:S02]  /*66d0*/  SEL R11, R11, R14, P0 ;  /* 0x0000000e0b0b7207 */ /* 0x000fe40000000000 */
[----:B------:R-:W-:Y:S02]  /*66e0*/  IADD3 R7, P2, PT, RZ, -R10, RZ ;  /* 0x8000000aff077210 */ /* 0x000fe40007f5e0ff */
[----:B------:R-:W-:-:S02]  /*66f0*/  ISETP.NE.U32.AND P0, PT, RZ, UR16, PT ;  /* 0x00000010ff007c0c */ /* 0x000fc4000bf05070 */
[----:B------:R-:W-:Y:S01]  /*6700*/  SEL R10, R7, R10, !P1 ;  /* 0x0000000a070a7207 */ /* 0x000fe20004800000 */
[----:B------:R-:W-:Y:S01]  /*6710*/  IMAD.X R14, RZ, RZ, ~R11, P2 ;  /* 0x000000ffff0e7224 */ /* 0x000fe200010e0e0b */
[----:B------:R-:W-:Y:S01]  /*6720*/  ISETP.NE.AND.EX P0, PT, RZ, UR17, PT, P0 ;  /* 0x00000011ff007c0c */ /* 0x000fe2000bf05300 */
[----:B------:R-:W-:-:S03]  /*6730*/  IMAD.MOV.U32 R7, RZ, RZ, 0x0 ;  /* 0x00000000ff077424 */ /* 0x000fc600078e00ff */
[----:B------:R-:W-:Y:S02]  /*6740*/  SEL R11, R14, R11, !P1 ;  /* 0x0000000b0e0b7207 */ /* 0x000fe40004800000 */
[----:B------:R-:W-:Y:S02]  /*6750*/  SEL R10, R10, 0xffffffff, P0 ;  /* 0xffffffff0a0a7807 */ /* 0x000fe40000000000 */
[----:B------:R-:W-:Y:S01]  /*6760*/  SEL R11, R11, 0xffffffff, P0 ;  /* 0xffffffff0b0b7807 */ /* 0x000fe20000000000 */
[----:B------:R-:W-:Y:S06]  /*6770*/  RET.REL.NODEC R6 `(_ZN4vllm31rms_norm_per_block_quant_kernelIN3c108BFloat16ENS1_13Float8_e4m3fnELb0ELb1ELi64EEEvPT0_PfPKT_S9_PKffiiPS7_l) ;  /* 0xffffff9806207950 */ /* 0x000fec0003c3ffff */
.L_x_781:
        /* <DEDUP_REMOVED lines=16> */
.L_x_2860:


//--------------------- .text._ZN4vllm31rms_norm_per_block_quant_kernelIN3c108BFloat16EaLb1ELb0ELi64EEEvPT0_PfPKT_S8_PKffiiPS6_l --------------------------
	.section	.text._ZN4vllm31rms_norm_per_block_quant_kernelIN3c108BFloat16EaLb1ELb0ELi64EEEvPT0_PfPKT_S8_PKffiiPS6_l,"ax",@progbits
	.align	128
        .global         _ZN4vllm31rms_norm_per_block_quant_kernelIN3c108BFloat16EaLb1ELb0ELi64EEEvPT0_PfPKT_S8_PKffiiPS6_l
        .type           _ZN4vllm31rms_norm_per_block_quant_kernelIN3c108BFloat16EaLb1ELb0ELi64EEEvPT0_PfPKT_S8_PKffiiPS6_l,@function
        .size           _ZN4vllm31rms_norm_per_block_quant_kernelIN3c108BFloat16EaLb1ELb0ELi64EEEvPT0_PfPKT_S8_PKffiiPS6_l,(.L_x_2862 - _ZN4vllm31rms_norm_per_block_quant_kernelIN3c108BFloat16EaLb1ELb0ELi64EEEvPT0_PfPKT_S8_PKffiiPS6_l)
        .other          _ZN4vllm31rms_norm_per_block_quant_kernelIN3c108BFloat16EaLb1ELb0ELi64EEEvPT0_PfPKT_S8_PKffiiPS6_l,@"STO_CUDA_ENTRY STV_DEFAULT"
_ZN4vllm31rms_norm_per_block_quant_kernelIN3c108BFloat16EaLb1ELb0ELi64EEEvPT0_PfPKT_S8_PKffiiPS6_l:
.text._ZN4vllm31rms_norm_per_block_quant_kernelIN3c108BFloat16EaLb1ELb0ELi64EEEvPT0_PfPKT_S8_PKffiiPS6_l:
[----:B------:R-:W-:Y:S01]  /*0000*/  LDC R1, c[0x0][0x37c] ;  /* 0x0000df00ff017b82 */ /* 0x000fe20000000800 */
[----:B------:R-:W0:Y:S07]  /*0010*/  S2R R0, SR_TID.X ;  /* 0x0000000000007919 */ /* 0x000e2e0000002100 */
[----:B------:R-:W1:Y:S01]  /*0020*/  S2UR UR18, SR_CTAID.X ;  /* 0x00000000001279c3 */ /* 0x000e620000002500 */
[----:B------:R-:W2:Y:S01]  /*0030*/  LDCU UR10, c[0x0][0x3ac] ;  /* 0x00007580ff0a77ac */ /* 0x000ea20008000800 */
[----:B------:R-:W-:Y:S01]  /*0040*/  BSSY.RECONVERGENT B0, `(.L_x_782) ;  /* 0x000008c000007945 */ /* 0x000fe20003800200 */
[----:B------:R-:W-:Y:S01]  /*0050*/  IMAD.MOV.U32 R4, RZ, RZ, RZ ;  /* 0x000000ffff047224 */ /* 0x000fe200078e00ff */
[----:B------:R-:W3:Y:S01]  /*0060*/  LDCU UR4, c[0x0][0x3b0] ;  /* 0x00007600ff0477ac */ /* 0x000ee20008000800 */
[----:B------:R-:W4:Y:S01]  /*0070*/  LDCU.64 UR12, c[0x0][0x390] ;  /* 0x00007200ff0c77ac */ /* 0x000f220008000a00 */
[----:B------:R-:W5:Y:S01]  /*0080*/  LDCU.64 UR14, c[0x0][0x3b8] ;  /* 0x00007700ff0e77ac */ /* 0x000f620008000a00 */
[----:B------:R-:W0:Y:S01]  /*0090*/  LDCU.64 UR16, c[0x0][0x358] ;  /* 0x00006b00ff1077ac */ /* 0x000e220008000a00 */
[----:B--2---:R-:W-:-:S02]  /*00a0*/  USHF.R.S32.HI UR19, URZ, 0x1f, UR10 ;  /* 0x0000001fff137899 */ /* 0x004fc4000801140a */
[----:B---3--:R-:W-:Y:S02]  /*00b0*/  USHF.R.S32.HI UR6, URZ, 0x1f, UR4 ;  /* 0x0000001fff067899 */ /* 0x008fe40008011404 */
[----:B-1----:R-:W-:Y:S02]  /*00c0*/  UIMAD.WIDE.U32 UR20, UR18, UR10, URZ ;  /* 0x0000000a121472a5 */ /* 0x002fe4000f8e00ff */
[----:B------:R-:W-:Y:S02]  /*00d0*/  USHF.R.S32.HI UR10, URZ, 0x2, UR10 ;  /* 0x00000002ff0a7899 */ /* 0x000fe4000801140a */
[----:B------:R-:W-:Y:S02]  /*00e0*/  UIMAD.WIDE.U32 UR4, UR18, UR4, URZ ;  /* 0x00000004120472a5 */ /* 0x000fe4000f8e00ff */
[----:B------:R-:W-:Y:S02]  /*00f0*/  UIMAD UR7, UR6, UR18, URZ ;  /* 0x00000012060772a4 */ /* 0x000fe4000f8e02ff */
[----:B0-----:R-:W-:Y:S01]  /*0100*/  ISETP.GE.U32.AND P0, PT, R0, UR10, PT ;  /* 0x0000000a00007c0c */ /* 0x001fe2000bf06070 */
[----:B------:R-:W-:-:S02]  /*0110*/  UIMAD UR9, UR19, UR18, URZ ;  /* 0x00000012130972a4 */ /* 0x000fc4000f8e02ff */
[----:B----4-:R-:W-:Y:S02]  /*0120*/  ULEA UR8, UP0, UR4, UR12, 0x1 ;  /* 0x0000000c04087291 */ /* 0x010fe4000f8008ff */
[----:B------:R-:W-:Y:S02]  /*0130*/  UIADD3 UR7, UPT, UPT, UR5, UR7, URZ ;  /* 0x0000000705077290 */ /* 0x000fe4000fffe0ff */
[----:B-----5:R-:W-:Y:S02]  /*0140*/  ULEA UR6, UP1, UR20, UR14, 0x1 ;  /* 0x0000000e14067291 */ /* 0x020fe4000f8208ff */
[----:B------:R-:W-:Y:S02]  /*0150*/  UIADD3 UR5, UPT, UPT, UR21, UR9, URZ ;  /* 0x0000000915057290 */ /* 0x000fe4000fffe0ff */
[----:B------:R-:W-:Y:S02]  /*0160*/  ULEA.HI.X UR9, UR4, UR13, UR7, 0x1, UP0 ;  /* 0x0000000d04097291 */ /* 0x000fe400080f0c07 */
[----:B------:R-:W-:Y:S01]  /*0170*/  ULEA.HI.X UR7, UR20, UR15, UR5, 0x1, UP1 ;  /* 0x0000000f14077291 */ /* 0x000fe200088f0c05 */
[----:B------:R-:W-:Y:S11]  /*0180*/  @P0 BRA `(.L_x_783) ;  /* 0x0000000400dc0947 */ /* 0x000ff60003800000 */
[----:B------:R-:W0:Y:S01]  /*0190*/  LDC R2, c[0x0][0x360] ;  /* 0x0000d800ff027b82 */ /* 0x000e220000000800 */
[----:B------:R-:W-:Y:S01]  /*01a0*/  IMAD.MOV.U32 R4, RZ, RZ, RZ ;  /* 0x000000ffff047224 */ /* 0x000fe200078e00ff */
[----:B------:R-:W-:-:S07]  /*01b0*/  MOV R3, R0 ;  /* 0x0000000000037202 */ /* 0x000fce0000000f00 */
.L_x_784:
[----:B------:R-:W-:Y:S02]  /*01c0*/  IMAD.MOV.U32 R6, RZ, RZ, 0x8 ;  /* 0x00000008ff067424 */ /* 0x000fe400078e00ff */
[----:B------:R-:W-:Y:S02]  /*01d0*/  IMAD.MOV.U32 R8, RZ, RZ, 0x8 ;  /* 0x00000008ff087424 */ /* 0x000fe400078e00ff */
[----:B------:R-:W-:-:S04]  /*01e0*/  IMAD.WIDE.U32 R6, R3, R6, UR8 ;  /* 0x0000000803067e25 */ /* 0x000fc8000f8e0006 */
[----:B------:R-:W-:Y:S02]  /*01f0*/  IMAD.WIDE.U32 R8, R3, R8, UR6 ;  /* 0x0000000603087e25 */ /* 0x000fe4000f8e0008 */
[----:B------:R-:W2:Y:S04]  /*0200*/  LDG.E.64.CONSTANT R6, desc[UR16][R6.64] ;  /* 0x0000001006067981 */ /* 0x000ea8000c1e9b00 */
[----:B------:R-:W3:Y:S01]  /*0210*/  LDG.E.64 R8, desc[UR16][R8.64] ;  /* 0x0000001008087981 */ /* 0x000ee2000c1e1b00 */
[----:B0-----:R-:W-:-:S04]  /*0220*/  IADD3 R3, PT, PT, R2, R3, RZ ;  /* 0x0000000302037210 */ /* 0x001fc80007ffe0ff */
[----:B------:R-:W-:Y:S02]  /*0230*/  ISETP.GE.U32.AND P0, PT, R3, UR10, PT ;  /* 0x0000000a03007c0c */ /* 0x000fe4000bf06070 */
[C---:B--2---:R-:W-:Y:S02]  /*0240*/  PRMT R5, R6.reuse, 0x7632, R5 ;  /* 0x0000763206057816 */ /* 0x044fe40000000005 */
[----:B------:R-:W-:Y:S01]  /*0250*/  SHF.L.U32 R10, R6, 0x10, RZ ;  /* 0x00000010060a7819 */ /* 0x000fe200000006ff */
[----:B------:R-:W-:Y:S01]  /*0260*/  IMAD.U32 R6, R7, 0x10000, RZ ;  /* 0x0001000007067824 */ /* 0x000fe200078e00ff */
[C---:B---3--:R-:W-:Y:S01]  /*0270*/  PRMT R12, R8.reuse, 0x7632, R12 ;  /* 0x00007632080c7816 */ /* 0x048fe2000000000c */
[----:B------:R-:W-:Y:S02]  /*0280*/  IMAD.U32 R13, R8, 0x10000, RZ ;  /* 0x00010000080d7824 */ /* 0x000fe400078e00ff */
[----:B------:R-:W-:Y:S01]  /*0290*/  IMAD.U32 R11, R5, 0x10000, RZ ;  /* 0x00010000050b7824 */ /* 0x000fe200078e00ff */
[----:B------:R-:W-:Y:S01]  /*02a0*/  SHF.L.U32 R12, R12, 0x10, RZ ;  /* 0x000000100c0c7819 */ /* 0x000fe200000006ff */
[----:B------:R-:W-:Y:S01]  /*02b0*/  FADD.FTZ R13, R10, R13 ;  /* 0x0000000d0a0d7221 */ /* 0x000fe20000010000 */
[----:B------:R-:W-:-:S02]  /*02c0*/  PRMT R5, R7, 0x7632, R5 ;  /* 0x0000763207057816 */ /* 0x000fc40000000005 */
[----:B------:R-:W-:Y:S01]  /*02d0*/  PRMT R7, R9, 0x7632, R7 ;  /* 0x0000763209077816 */ /* 0x000fe20000000007 */
        /* <DEDUP_REMOVED lines=11> */
[----:B------:R-:W-:Y:S02]  /*0390*/  HFMA2 R6, -RZ, RZ, 0, 4.76837158203125e-07 ;  /* 0x00000008ff067431 */ /* 0x000fe400000001ff */
[----:B------:R-:W-:-:S04]  /*03a0*/  IMAD.MOV.U32 R8, RZ, RZ, 0x8 ;  /* 0x00000008ff087424 */ /* 0x000fc800078e00ff */
[----:B------:R-:W-:-:S04]  /*03b0*/  IMAD.WIDE.U32 R8, R3, R8, UR6 ;  /* 0x0000000603087e25 */ /* 0x000fc8000f8e0008 */
[C---:B------:R-:W-:Y:S02]  /*03c0*/  IMAD.WIDE.U32 R6, R3.reuse, R6, UR8 ;  /* 0x0000000803067e25 */ /* 0x040fe4000f8e0006 */
[----:B------:R-:W2:Y:S04]  /*03d0*/  LDG.E.64 R8, desc[UR16][R8.64] ;  /* 0x0000001008087981 */ /* 0x000ea8000c1e1b00 */
[----:B------:R-:W3:Y:S01]  /*03e0*/  LDG.E.64.CONSTANT R6, desc[UR16][R6.64] ;  /* 0x0000001006067981 */ /* 0x000ee2000c1e9b00 */
[----:B------:R-:W-:-:S05]  /*03f0*/  IMAD.IADD R3, R3, 0x1, R2 ;  /* 0x0000000103037824 */ /* 0x000fca00078e0202 */
[----:B------:R-:W-:Y:S02]  /*0400*/  ISETP.GE.U32.AND P0, PT, R3, UR10, PT ;  /* 0x0000000a03007c0c */ /* 0x000fe4000bf06070 */
[C---:B--2---:R-:W-:Y:S02]  /*0410*/  PRMT R12, R8.reuse, 0x7632, R12 ;  /* 0x00007632080c7816 */ /* 0x044fe4000000000c */
[----:B------:R-:W-:Y:S02]  /*0420*/  SHF.L.U32 R13, R8, 0x10, RZ ;  /* 0x00000010080d7819 */ /* 0x000fe400000006ff */
[C---:B---3--:R-:W-:Y:S01]  /*0430*/  PRMT R5, R6.reuse, 0x7632, R5 ;  /* 0x0000763206057816 */ /* 0x048fe20000000005 */
[----:B------:R-:W-:Y:S02]  /*0440*/  IMAD.U32 R10, R6, 0x10000, RZ ;  /* 0x00010000060a7824 */ /* 0x000fe400078e00ff */
[----:B------:R-:W-:Y:S02]  /*0450*/  IMAD.U32 R12, R12, 0x10000, RZ ;  /* 0x000100000c0c7824 */ /* 0x000fe400078e00ff */
[----:B------:R-:W-:-:S02]  /*0460*/  IMAD.U32 R11, R5, 0x10000, RZ ;  /* 0x00010000050b7824 */ /* 0x000fc400078e00ff */
[----:B------:R-:W-:Y:S01]  /*0470*/  FADD.FTZ R13, R10, R13 ;  /* 0x0000000d0a0d7221 */ /* 0x000fe20000010000 */
[C---:B------:R-:W-:Y:S02]  /*0480*/  PRMT R5, R7.reuse, 0x7632, R5 ;  /* 0x0000763207057816 */ /* 0x040fe40000000005 */
[----:B------:R-:W-:Y:S01]  /*0490*/  SHF.L.U32 R6, R7, 0x10, RZ ;  /* 0x0000001007067819 */ /* 0x000fe200000006ff */
[----:B------:R-:W-:Y:S01]  /*04a0*/  FADD.FTZ R11, R11, R12 ;  /* 0x0000000c0b0b7221 */ /* 0x000fe20000010000 */
[C---:B------:R-:W-:Y:S01]  /*04b0*/  PRMT R7, R9.reuse, 0x7632, R7 ;  /* 0x0000763209077816 */ /* 0x040fe20000000007 */
[----:B------:R-:W-:Y:S02]  /*04c0*/  IMAD.U32 R9, R9, 0x10000, RZ ;  /* 0x0001000009097824 */ /* 0x000fe400078e00ff */
[----:B------:R-:W-:Y:S01]  /*04d0*/  FFMA.FTZ R8, R13, R13, R4 ;  /* 0x0000000d0d087223 */ /* 0x000fe20000010004 */
[----:B------:R-:W-:Y:S01]  /*04e0*/  SHF.L.U32 R5, R5, 0x10, RZ ;  /* 0x0000001005057819 */ /* 0x000fe200000006ff */
[----:B------:R-:W-:-:S02]  /*04f0*/  IMAD.U32 R4, R7, 0x10000, RZ ;  /* 0x0001000007047824 */ /* 0x000fc400078e00ff */
[----:B------:R-:W-:Y:S01]  /*0500*/  FADD.FTZ R6, R6, R9 ;  /* 0x0000000906067221 */ /* 0x000fe20000010000 */
[----:B------:R-:W-:Y:S01]  /*0510*/  FFMA.FTZ R11, R11, R11, R8 ;  /* 0x0000000b0b0b7223 */ /* 0x000fe20000010008 */
[----:B------:R-:W-:-:S03]  /*0520*/  FADD.FTZ R4, R5, R4 ;  /* 0x0000000405047221 */ /* 0x000fc60000010000 */
[----:B------:R-:W-:-:S04]  /*0530*/  FFMA.FTZ R11, R6, R6, R11 ;  /* 0x00000006060b7223 */ /* 0x000fc8000001000b */
[----:B------:R-:W-:Y:S01]  /*0540*/  FFMA.FTZ R4, R4, R4, R11 ;  /* 0x0000000404047223 */ /* 0x000fe2000001000b */
[----:B------:R-:W-:Y:S06]  /*0550*/  @P0 BRA `(.L_x_783) ;  /* 0x0000000000e80947 */ /* 0x000fec0003800000 */
[----:B------:R-:W-:Y:S01]  /*0560*/  MOV R8, 0x8 ;  /* 0x0000000800087802 */ /* 0x000fe20000000f00 */
[----:B------:R-:W-:-:S04]  /*0570*/  IMAD.MOV.U32 R6, RZ, RZ, 0x8 ;  /* 0x00000008ff067424 */ /* 0x000fc800078e00ff */
[----:B------:R-:W-:-:S04]  /*0580*/  IMAD.WIDE.U32 R6, R3, R6, UR8 ;  /* 0x0000000803067e25 */ /* 0x000fc8000f8e0006 */
[C---:B------:R-:W-:Y:S02]  /*0590*/  IMAD.WIDE.U32 R8, R3.reuse, R8, UR6 ;  /* 0x0000000603087e25 */ /* 0x040fe4000f8e0008 */
[----:B------:R-:W2:Y:S04]  /*05a0*/  LDG.E.64.CONSTANT R6, desc[UR16][R6.64] ;  /* 0x0000001006067981 */ /* 0x000ea8000c1e9b00 */
[----:B------:R-:W3:Y:S01]  /*05b0*/  LDG.E.64 R8, desc[UR16][R8.64] ;  /* 0x0000001008087981 */ /* 0x000ee2000c1e1b00 */
[----:B------:R-:W-:-:S05]  /*05c0*/  IMAD.IADD R3, R3, 0x1, R2 ;  /* 0x0000000103037824 */ /* 0x000fca00078e0202 */
[----:B------:R-:W-:Y:S02]  /*05d0*/  ISETP.GE.U32.AND P0, PT, R3, UR10, PT ;  /* 0x0000000a03007c0c */ /* 0x000fe4000bf06070 */
[C---:B--2---:R-:W-:Y:S01]  /*05e0*/  PRMT R5, R6.reuse, 0x7632, R5 ;  /* 0x0000763206057816 */ /* 0x044fe20000000005 */
[----:B------:R-:W-:Y:S02]  /*05f0*/  IMAD.U32 R10, R6, 0x10000, RZ ;  /* 0x00010000060a7824 */ /* 0x000fe400078e00ff */
[----:B------:R-:W-:Y:S01]  /*0600*/  IMAD.U32 R6, R7, 0x10000, RZ ;  /* 0x0001000007067824 */ /* 0x000fe200078e00ff */
[C---:B---3--:R-:W-:Y:S01]  /*0610*/  PRMT R12, R8.reuse, 0x7632, R12 ;  /* 0x00007632080c7816 */ /* 0x048fe2000000000c */
[----:B------:R-:W-:Y:S01]  /*0620*/  IMAD.U32 R13, R8, 0x10000, RZ ;  /* 0x00010000080d7824 */ /* 0x000fe200078e00ff */
[----:B------:R-:W-:Y:S02]  /*0630*/  SHF.L.U32 R11, R5, 0x10, RZ ;  /* 0x00000010050b7819 */ /* 0x000fe400000006ff */
[----:B------:R-:W-:Y:S01]  /*0640*/  PRMT R5, R7, 0x7632, R5 ;  /* 0x0000763207057816 */ /* 0x000fe20000000005 */
[----:B------:R-:W-:-:S02]  /*0650*/  IMAD.U32 R12, R12, 0x10000, RZ ;  /* 0x000100000c0c7824 */ /* 0x000fc400078e00ff */
[----:B------:R-:W-:Y:S01]  /*0660*/  FADD.FTZ R13, R10, R13 ;  /* 0x0000000d0a0d7221 */ /* 0x000fe20000010000 */
[C---:B------:R-:W-:Y:S02]  /*0670*/  PRMT R7, R9.reuse, 0x7632, R7 ;  /* 0x0000763209077816 */ /* 0x040fe40000000007 */
[----:B------:R-:W-:Y:S01]  /*0680*/  SHF.L.U32 R9, R9, 0x10, RZ ;  /* 0x0000001009097819 */ /* 0x000fe200000006ff */
[----:B------:R-:W-:Y:S01]  /*0690*/  FADD.FTZ R11, R11, R12 ;  /* 0x0000000c0b0b7221 */ /* 0x000fe20000010000 */
[----:B------:R-:W-:Y:S01]  /*06a0*/  FFMA.FTZ R8, R13, R13, R4 ;  /* 0x0000000d0d087223 */ /* 0x000fe20000010004 */
[----:B------:R-:W-:Y:S01]  /*06b0*/  SHF.L.U32 R4, R7, 0x10, RZ ;  /* 0x0000001007047819 */ /* 0x000fe200000006ff */
[----:B------:R-:W-:Y:S02]  /*06c0*/  IMAD.U32 R5, R5, 0x10000, RZ ;  /* 0x0001000005057824 */ /* 0x000fe400078e00ff */
[----:B------:R-:W-:Y:S01]  /*06d0*/  FADD.FTZ R6, R6, R9 ;  /* 0x0000000906067221 */ /* 0x000fe20000010000 */
[----:B------:R-:W-:Y:S01]  /*06e0*/  FFMA.FTZ R11, R11, R11, R8 ;  /* 0x0000000b0b0b7223 */ /* 0x000fe20000010008 */
[----:B------:R-:W-:-:S03]  /*06f0*/  FADD.FTZ R4, R5, R4 ;  /* 0x0000000405047221 */ /* 0x000fc60000010000 */
[----:B------:R-:W-:-:S04]  /*0700*/  FFMA.FTZ R11, R6, R6, R11 ;  /* 0x00000006060b7223 */ /* 0x000fc8000001000b */
[----:B------:R-:W-:Y:S01]  /*0710*/  FFMA.FTZ R4, R4, R4, R11 ;  /* 0x0000000404047223 */ /* 0x000fe2000001000b */
[----:B------:R-:W-:Y:S06]  /*0720*/  @P0 BRA `(.L_x_783) ;  /* 0x0000000000740947 */ /* 0x000fec0003800000 */
[----:B------:R-:W-:Y:S02]  /*0730*/  IMAD.MOV.U32 R6, RZ, RZ, 0x8 ;  /* 0x00000008ff067424 */ /* 0x000fe400078e00ff */
[----:B------:R-:W-:Y:S02]  /*0740*/  IMAD.MOV.U32 R8, RZ, RZ, 0x8 ;  /* 0x00000008ff087424 */ /* 0x000fe400078e00ff */
[----:B------:R-:W-:-:S04]  /*0750*/  IMAD.WIDE.U32 R6, R3, R6, UR8 ;  /* 0x0000000803067e25 */ /* 0x000fc8000f8e0006 */
[C---:B------:R-:W-:Y:S02]  /*0760*/  IMAD.WIDE.U32 R8, R3.reuse, R8, UR6 ;  /* 0x0000000603087e25 */ /* 0x040fe4000f8e0008 */
[----:B------:R-:W2:Y:S04]  /*0770*/  LDG.E.64.CONSTANT R6, desc[UR16][R6.64] ;  /* 0x0000001006067981 */ /* 0x000ea8000c1e9b00 */
[----:B------:R-:W3:Y:S01]  /*0780*/  LDG.E.64 R8, desc[UR16][R8.64] ;  /* 0x0000001008087981 */ /* 0x000ee2000c1e1b00 */
[----:B------:R-:W-:-:S04]  /*0790*/  IADD3 R3, PT, PT, R3, R2, RZ ;  /* 0x0000000203037210 */ /* 0x000fc80007ffe0ff */
        /* <DEDUP_REMOVED lines=22> */
.L_x_783:
[----:B------:R-:W-:Y:S05]  /*0900*/  BSYNC.RECONVERGENT B0 ;  /* 0x0000000000007941 */ /* 0x000fea0003800200 */
.L_x_782:
        /* <DEDUP_REMOVED lines=71> */
.L_x_786:
[----:B------:R-:W-:Y:S01]  /*0d80*/  LOP3.LUT R2, R0, 0x3e0, RZ, 0xc0, !PT ;  /* 0x000003e000027812 */ /* 0x000fe200078ec0ff */
[----:B------:R-:W0:Y:S03]  /*0d90*/  S2R R9, SR_LANEID ;  /* 0x0000000000097919 */ /* 0x000e260000000000 */
[----:B------:R-:W-:Y:S02]  /*0da0*/  IADD3 R6, PT, PT, R2, 0x20, RZ ;  /* 0x0000002002067810 */ /* 0x000fe40007ffe0ff */
[----:B------:R-:W-:Y:S02]  /*0db0*/  LOP3.LUT R2, RZ, R2, RZ, 0x33, !PT ;  /* 0x00000002ff027212 */ /* 0x000fe400078e33ff */
[----:B------:R-:W-:-:S03]  /*0dc0*/  ISETP.GT.U32.AND P0, PT, R6, R3, PT ;  /* 0x000000030600720c */ /* 0x000fc60003f04070 */
[----:B------:R-:W-:-:S05]  /*0dd0*/  IMAD.IADD R2, R2, 0x1, R3 ;  /* 0x0000000102027824 */ /* 0x000fca00078e0203 */
[----:B------:R-:W-:-:S05]  /*0de0*/  SEL R5, R2, 0x1f, P0 ;  /* 0x0000001f02057807 */ /* 0x000fca0000000000 */
        /* <DEDUP_REMOVED lines=11> */
[----:B------:R-:W-:-:S04]  /*0ea0*/  @!P1 LOP3.LUT R2, R2, 0x7c, RZ, 0xc0, !PT ;  /* 0x0000007c02029812 */ /* 0x000fc800078ec0ff */
[----:B------:R-:W-:Y:S01]  /*0eb0*/  @!P1 IADD3 R9, PT, PT, R2, R9, RZ ;  /* 0x0000000902099210 */ /* 0x000fe20007ffe0ff */
        /* <DEDUP_REMOVED lines=83> */
.L_x_788:
[----:B------:R-:W0:Y:S02]  /*13f0*/  LDCU.64 UR4, c[0x0][0x3a8] ;  /* 0x00007500ff0477ac */ /* 0x000e240008000a00 */
[----:B0-----:R-:W-:-:S04]  /*1400*/  I2FP.F32.S32 R4, UR5 ;  /* 0x0000000500047c45 */ /* 0x001fc80008201400 */
[----:B------:R-:W0:Y:S02]  /*1410*/  MUFU.RCP R5, R4 ;  /* 0x0000000400057308 */ /* 0x000e240000001000 */
[----:B0-----:R-:W-:-:S06]  /*1420*/  FFMA.FTZ R20, R5, R20, UR4 ;  /* 0x0000000405147e23 */ /* 0x001fcc0008010014 */
[----:B------:R-:W0:Y:S02]  /*1430*/  MUFU.RSQ R5, R20 ;  /* 0x0000001400057308 */ /* 0x000e240000001400 */
[----:B0-----:R2:W-:Y:S02]  /*1440*/  STS [R2+0x10a4], R5 ;  /* 0x0010a40502007388 */ /* 0x0015e40000000800 */
.L_x_787:
[----:B------:R-:W-:Y:S05]  /*1450*/  BSYNC.RECONVERGENT B0 ;  /* 0x0000000000007941 */ /* 0x000fea0003800200 */
.L_x_785:
        /* <DEDUP_REMOVED lines=14> */
[----:B-1----:R-:W-:-:S06]  /*1540*/  IADD3 R4, PT, PT, R2, 0xffffffe, RZ ;  /* 0x0ffffffe02047810 */ /* 0x002fcc0007ffe0ff */
[----:B------:R1:W2:Y:S02]  /*1550*/  F2I.FTZ.U32.TRUNC.NTZ R5, R4 ;  /* 0x0000000400057305 */ /* 0x0002a4000021f000 */
[----:B-1----:R-:W-:Y:S01]  /*1560*/  MOV R4, RZ ;  /* 0x000000ff00047202 */ /* 0x002fe20000000f00 */
        /* <DEDUP_REMOVED lines=11> */
[----:B------:R-:W-:Y:S01]  /*1620*/  @!P1 IMAD.IADD R2, R2, 0x1, -R7 ;  /* 0x0000000102029824 */ /* 0x000fe200078e0a07 */
[----:B------:R-:W-:-:S04]  /*1630*/  @!P1 IADD3 R5, PT, PT, R5, 0x1, RZ ;  /* 0x0000000105059810 */ /* 0x000fc80007ffe0ff */
        /* <DEDUP_REMOVED lines=15> */
[----:B------:R-:W-:-:S05]  /*1730*/  HFMA2 R13, -RZ, RZ, 0, 0 ;  /* 0x00000000ff0d7431 */ /* 0x000fca00000001ff */
[----:B0-----:R-:W0:Y:S02]  /*1740*/  MUFU.RCP R2, R2 ;  /* 0x0000000200027308 */ /* 0x001e240000001000 */
[----:B0-----:R-:W-:Y:S01]  /*1750*/  IADD3 R4, PT, PT, R2, 0xffffffe, RZ ;  /* 0x0ffffffe02047810 */ /* 0x001fe20007ffe0ff */
[----:B------:R-:W-:-:S05]  /*1760*/  IMAD.MOV.U32 R2, RZ, RZ, RZ ;  /* 0x000000ffff027224 */ /* 0x000fca00078e00ff */
        /* <DEDUP_REMOVED lines=11> */
[----:B------:R-:W-:Y:S02]  /*1820*/  @P1 IADD3 R12, PT, PT, R12, 0x1, RZ ;  /* 0x000000010c0c1810 */ /* 0x000fe40007ffe0ff */
[----:B------:R-:W-:-:S05]  /*1830*/  @!P2 LOP3.LUT R12, RZ, UR15, RZ, 0x33, !PT ;  /* 0x0000000fff0cac12 */ /* 0x000fca000f8e33ff */
[----:B------:R-:W-:-:S04]  /*1840*/  IMAD.MOV R5, RZ, RZ, -R12 ;  /* 0x000000ffff057224 */ /* 0x000fc800078e0a0c */
[----:B------:R-:W-:Y:S01]  /*1850*/  IMAD R4, R5, UR15, R0 ;  /* 0x0000000f05047c24 */ /* 0x000fe2000f8e0200 */
[----:B------:R-:W-:Y:S06]  /*1860*/  BRA `(.L_x_790) ;  /* 0x00000000002c7947 */ /* 0x000fec0003800000 */
.L_x_789:
[----:B------:R-:W-:Y:S01]  /*1870*/  IMAD.U32 R2, RZ, RZ, UR15 ;  /* 0x0000000fff027e24 */ /* 0x000fe2000f8e00ff */
[----:B------:R-:W-:-:S07]  /*1880*/  MOV R6, 0x18a0 ;  /* 0x000018a000067802 */ /* 0x000fce0000000f00 */
[----:B------:R-:W-:Y:S05]  /*1890*/  CALL.REL.NOINC `($__internal_10_$__cuda_sm20_div_s64) ;  /* 0x00000038003c7944 */ /* 0x000fea0003c00000 */
[----:B------:R-:W-:Y:S01]  /*18a0*/  IADD3 R7, P0, PT, RZ, -R12, RZ ;  /* 0x8000000cff077210 */ /* 0x000fe20007f1e0ff */
[----:B------:R-:W-:Y:S01]  /*18b0*/  IMAD.MOV.U32 R5, RZ, RZ, RZ ;  /* 0x000000ffff057224 */ /* 0x000fe200078e00ff */
[----:B------:R-:W-:-:S03]  /*18c0*/  MOV R4, R0 ;  /* 0x0000000000047202 */ /* 0x000fc60000000f00 */
[----:B------:R-:W-:Y:S02]  /*18d0*/  IMAD.X R2, RZ, RZ, ~R13, P0 ;  /* 0x000000ffff027224 */ /* 0x000fe400000e0e0d */
[----:B------:R-:W-:-:S04]  /*18e0*/  IMAD.WIDE.U32 R4, R7, UR15, R4 ;  /* 0x0000000f07047c25 */ /* 0x000fc8000f8e0004 */
[----:B------:R-:W-:-:S04]  /*18f0*/  IMAD R2, R2, UR15, RZ ;  /* 0x0000000f02027c24 */ /* 0x000fc8000f8e02ff */
[----:B------:R-:W-:-:S04]  /*1900*/  IMAD R7, R7, UR20, R2 ;  /* 0x0000001407077c24 */ /* 0x000fc8000f8e0202 */
[----:B------:R-:W-:-:S07]  /*1910*/  IMAD.IADD R2, R5, 0x1, R7 ;  /* 0x0000000105027824 */ /* 0x000fce00078e0207 */
.L_x_790:
[C---:B------:R-:W-:Y:S01]  /*1920*/  SHF.L.U32 R7, R12.reuse, 0x4, RZ ;  /* 0x000000040c077819 */ /* 0x040fe200000006ff */
[----:B------:R-:W0:Y:S01]  /*1930*/  LDC R8, c[0x0][0x3ac] ;  /* 0x0000eb00ff087b82 */ /* 0x000e220000000800 */
[----:B------:R-:W-:Y:S01]  /*1940*/  SHF.L.U64.HI R9, R12, 0x4, R13 ;  /* 0x000000040c097819 */ /* 0x000fe2000001020d */
[----:B------:R-:W-:Y:S01]  /*1950*/  USHF.R.S32.HI UR4, URZ, 0x1f, UR10 ;  /* 0x0000001fff047899 */ /* 0x000fe2000801140a */
[----:B------:R-:W-:Y:S01]  /*1960*/  IADD3 R5, P1, PT, R7, 0x10, RZ ;  /* 0x0000001007057810 */ /* 0x000fe20007f3e0ff */
[----:B------:R-:W1:Y:S01]  /*1970*/  LDCU.64 UR12, c[0x0][0x398] ;  /* 0x00007300ff0c77ac */ /* 0x000e620008000a00 */
[----:B------:R-:W-:Y:S01]  /*1980*/  BSSY.RECONVERGENT B0, `(.L_x_791) ;  /* 0x000017c000007945 */ /* 0x000fe20003800200 */
[----:B------:R-:W-:Y:S02]  /*1990*/  MOV R11, RZ ;  /* 0x000000ff000b7202 */ /* 0x000fe40000000f00 */
[----:B------:R-:W-:Y:S01]  /*19a0*/  IMAD.X R6, RZ, RZ, R9, P1 ;  /* 0x000000ffff067224 */ /* 0x000fe200008e0609 */
[----:B------:R-:W-:Y:S01]  /*19b0*/  ISETP.LT.U32.AND P0, PT, R5, UR10, PT ;  /* 0x0000000a05007c0c */ /* 0x000fe2000bf01070 */
[----:B------:R-:W2:Y:S01]  /*19c0*/  LDCU.64 UR22, c[0x0][0x398] ;  /* 0x00007300ff1677ac */ /* 0x000ea20008000a00 */
[----:B------:R-:W-:-:S02]  /*19d0*/  IADD3 R16, P1, PT, R4, R7, RZ ;  /* 0x0000000704107210 */ /* 0x000fc40007f3e0ff */
[----:B------:R-:W-:-:S03]  /*19e0*/  ISETP.LT.AND.EX P0, PT, R6, UR4, PT, P0 ;  /* 0x0000000406007c0c */ /* 0x000fc6000bf01300 */
[----:B------:R-:W-:Y:S01]  /*19f0*/  IMAD.X R9, R2, 0x1, R9, P1 ;  /* 0x0000000102097824 */ /* 0x000fe200008e0609 */
        /* <DEDUP_REMOVED lines=25> */
[----:B------:R-:W-:Y:S02]  /*1b90*/  HFMA2 R10, -RZ, RZ, 0, 0 ;  /* 0x00000000ff0a7431 */ /* 0x000fe400000001ff */
[----:B------:R-:W-:Y:S01]  /*1ba0*/  IMAD R21, RZ, RZ, -UR15 ;  /* 0x8000000fff157e24 */ /* 0x000fe2000f8e02ff */
[----:B------:R-:W-:-:S04]  /*1bb0*/  ISETP.NE.U32.AND P2, PT, RZ, UR15, PT ;  /* 0x0000000fff007c0c */ /* 0x000fc8000bf45070 */
        /* <DEDUP_REMOVED lines=16> */
.L_x_794:
[----:B------:R-:W-:Y:S02]  /*1cc0*/  MOV R21, UR15 ;  /* 0x0000000f00157c02 */ /* 0x000fe40008000f00 */
[----:B------:R-:W-:-:S07]  /*1cd0*/  MOV R20, 0x1cf0 ;  /* 0x00001cf000147802 */ /* 0x000fce0000000f00 */
[----:B------:R-:W-:Y:S05]  /*1ce0*/  CALL.REL.NOINC `($__internal_11_$__cuda_sm20_div_u64) ;  /* 0x0000003800507944 */ /* 0x000fea0003c00000 */
.L_x_795:
[----:B------:R-:W-:Y:S05]  /*1cf0*/  BSYNC.RECONVERGENT B1 ;  /* 0x0000000000017941 */ /* 0x000fea0003800200 */
.L_x_793:
[----:B------:R-:W-:Y:S01]  /*1d00*/  IADD3 R17, P0, PT, R10, R17, RZ ;  /* 0x000000110a117210 */ /* 0x000fe20007f1e0ff */
[----:B------:R-:W-:Y:S03]  /*1d10*/  BSSY.RECONVERGENT B1, `(.L_x_796) ;  /* 0x0000052000017945 */ /* 0x000fe60003800200 */
[C---:B------:R-:W-:Y:S01]  /*1d20*/  LOP3.LUT R14, R17.reuse, 0x3, RZ, 0xc0, !PT ;  /* 0x00000003110e7812 */ /* 0x040fe200078ec0ff */
[----:B------:R-:W-:Y:S01]  /*1d30*/  IMAD.X R10, RZ, RZ, R11, P0 ;  /* 0x000000ffff0a7224 */ /* 0x000fe200000e060b */
[----:B------:R-:W-:Y:S01]  /*1d40*/  ISETP.GE.U32.AND P0, PT, R17, 0x3, PT ;  /* 0x000000031100780c */ /* 0x000fe20003f06070 */
[----:B------:R-:W-:Y:S01]  /*1d50*/  IMAD.MOV.U32 R11, RZ, RZ, RZ ;  /* 0x000000ffff0b7224 */ /* 0x000fe200078e00ff */
[----:B------:R-:W-:Y:S02]  /*1d60*/  ISETP.NE.U32.AND P1, PT, R14, 0x3, PT ;  /* 0x000000030e00780c */ /* 0x000fe40003f25070 */
[----:B------:R-:W-:-:S02]  /*1d70*/  ISETP.GE.U32.AND.EX P0, PT, R10, RZ, PT, P0 ;  /* 0x000000ff0a00720c */ /* 0x000fc40003f06100 */
[----:B------:R-:W-:Y:S02]  /*1d80*/  ISETP.NE.AND.EX P1, PT, RZ, RZ, PT, P1 ;  /* 0x000000ffff00720c */ /* 0x000fe40003f25310 */
[----:B------:R-:W-:-:S11]  /*1d90*/  MOV R10, R16 ;  /* 0x00000010000a7202 */ /* 0x000fd60000000f00 */
[----:B------:R-:W-:Y:S05]  /*1da0*/  @!P1 BRA `(.L_x_797) ;  /* 0x0000000400209947 */ /* 0x000fea0003800000 */
[----:B------:R-:W-:Y:S02]  /*1db0*/  VIADD R20, R17, 0x1 ;  /* 0x0000000111147836 */ /* 0x000fe40000000000 */
[----:B------:R-:W-:Y:S02]  /*1dc0*/  HFMA2 R23, -RZ, RZ, 0, 0 ;  /* 0x00000000ff177431 */ /* 0x000fe400000001ff */
[----:B------:R-:W-:Y:S02]  /*1dd0*/  IMAD.MOV.U32 R10, RZ, RZ, R16 ;  /* 0x000000ffff0a7224 */ /* 0x000fe400078e0010 */
[----:B------:R-:W-:Y:S01]  /*1de0*/  IMAD.MOV.U32 R21, RZ, RZ, RZ ;  /* 0x000000ffff157224 */ /* 0x000fe200078e00ff */
[----:B------:R-:W-:Y:S01]  /*1df0*/  LOP3.LUT R20, R20, 0x3, RZ, 0xc0, !PT ;  /* 0x0000000314147812 */ /* 0x000fe200078ec0ff */
[----:B------:R-:W-:-:S07]  /*1e00*/  IMAD.MOV.U32 R11, RZ, RZ, RZ ;  /* 0x000000ffff0b7224 */ /* 0x000fce00078e00ff */
.L_x_798:
[C---:B------:R-:W-:Y:S02]  /*1e10*/  SHF.L.U32 R18, R10.reuse, 0x3, RZ ;  /* 0x000000030a127819 */ /* 0x040fe400000006ff */
[----:B------:R-:W-:Y:S02]  /*1e20*/  SHF.L.U64.HI R19, R10, 0x3, R9 ;  /* 0x000000030a137819 */ /* 0x000fe40000010209 */
[C---:B------:R-:W-:Y:S02]  /*1e30*/  IADD3 R14, P1, PT, R18.reuse, UR8, RZ ;  /* 0x00000008120e7c10 */ /* 0x040fe4000ff3e0ff */
[----:B------:R-:W-:Y:S02]  /*1e40*/  IADD3 R16, P2, PT, R18, UR6, RZ ;  /* 0x0000000612107c10 */ /* 0x000fe4000ff5e0ff */
[C---:B------:R-:W-:Y:S02]  /*1e50*/  IADD3.X R15, PT, PT, R19.reuse, UR9, RZ, P1, !PT ;  /* 0x00000009130f7c10 */ /* 0x040fe40008ffe4ff */
[----:B------:R-:W-:-:S04]  /*1e60*/  IADD3.X R17, PT, PT, R19, UR7, RZ, P2, !PT ;  /* 0x0000000713117c10 */ /* 0x000fc800097fe4ff */
[----:B------:R-:W2:Y:S04]  /*1e70*/  LDG.E.64.CONSTANT R14, desc[UR16][R14.64] ;  /* 0x000000100e0e7981 */ /* 0x000ea8000c1e9b00 */
[----:B------:R-:W3:Y:S01]  /*1e80*/  LDG.E.64 R16, desc[UR16][R16.64] ;  /* 0x0000001010107981 */ /* 0x000ee2000c1e1b00 */
[----:B------:R-:W-:-:S04]  /*1e90*/  IADD3 R18, P1, PT, R18, UR12, RZ ;  /* 0x0000000c12127c10 */ /* 0x000fc8000ff3e0ff */
[----:B------:R-:W-:-:S06]  /*1ea0*/  IADD3.X R19, PT, PT, R19, UR13, RZ, P1, !PT ;  /* 0x0000000d13137c10 */ /* 0x000fcc0008ffe4ff */
[----:B------:R-:W4:Y:S01]  /*1eb0*/  LDG.E.64.CONSTANT R18, desc[UR16][R18.64] ;  /* 0x0000001012127981 */ /* 0x000f22000c1e9b00 */
[----:B------:R-:W-:Y:S02]  /*1ec0*/  IADD3 R23, P1, PT, R23, 0x1, RZ ;  /* 0x0000000117177810 */ /* 0x000fe40007f3e0ff */
[----:B------:R-:W-:-:S03]  /*1ed0*/  IADD3 R10, P2, PT, R10, UR15, RZ ;  /* 0x0000000f0a0a7c10 */ /* 0x000fc6000ff5e0ff */
[----:B------:R-:W-:Y:S01]  /*1ee0*/  IMAD.X R21, RZ, RZ, R21, P1 ;  /* 0x000000ffff157224 */ /* 0x000fe200008e0615 */
[----:B------:R-:W-:Y:S02]  /*1ef0*/  ISETP.NE.U32.AND P1, PT, R23, R20, PT ;  /* 0x000000141700720c */ /* 0x000fe40003f25070 */
[----:B------:R-:W-:Y:S02]  /*1f00*/  IADD3.X R9, PT, PT, R9, UR20, RZ, P2, !PT ;  /* 0x0000001409097c10 */ /* 0x000fe400097fe4ff */
[----:B------:R-:W-:Y:S01]  /*1f10*/  ISETP.NE.AND.EX P1, PT, R21, RZ, PT, P1 ;  /* 0x000000ff1500720c */ /* 0x000fe20003f25310 */
[----:B--2---:R-:W-:Y:S01]  /*1f20*/  IMAD.U32 R22, R14, 0x10000, RZ ;  /* 0x000100000e167824 */ /* 0x004fe200078e00ff */
[C---:B------:R-:W-:Y:S02]  /*1f30*/  SHF.L.U32 R24, R15.reuse, 0x10, RZ ;  /* 0x000000100f187819 */ /* 0x040fe400000006ff */
[----:B------:R-:W-:Y:S01]  /*1f40*/  PRMT R15, R15, 0x7632, R15 ;  /* 0x000076320f0f7816 */ /* 0x000fe2000000000f */
[C---:B---3--:R-:W-:Y:S01]  /*1f50*/  IMAD.U32 R25, R16.reuse, 0x10000, RZ ;  /* 0x0001000010197824 */ /* 0x048fe200078e00ff */
[----:B------:R-:W-:Y:S01]  /*1f60*/  PRMT R16, R16, 0x7632, R16 ;  /* 0x0000763210107816 */ /* 0x000fe20000000010 */
[C---:B------:R-:W-:Y:S01]  /*1f70*/  IMAD.U32 R27, R17.reuse, 0x10000, RZ ;  /* 0x00010000111b7824 */ /* 0x040fe200078e00ff */
[----:B------:R-:W-:Y:S01]  /*1f80*/  PRMT R17, R17, 0x7632, R17 ;  /* 0x0000763211117816 */ /* 0x000fe20000000011 */
[----:B------:R-:W-:Y:S01]  /*1f90*/  FADD.FTZ R25, R22, R25 ;  /* 0x0000001916197221 */ /* 0x000fe20000010000 */
[----:B------:R-:W-:Y:S01]  /*1fa0*/  PRMT R22, R14, 0x7632, R22 ;  /* 0x000076320e167816 */ /* 0x000fe20000000016 */
[----:B------:R-:W-:Y:S01]  /*1fb0*/  FADD.FTZ R24, R24, R27 ;  /* 0x0000001b18187221 */ /* 0x000fe20000010000 */
[----:B------:R-:W-:-:S02]  /*1fc0*/  IMAD.U32 R15, R15, 0x10000, RZ ;  /* 0x000100000f0f7824 */ /* 0x000fc400078e00ff */
[----:B------:R-:W-:Y:S01]  /*1fd0*/  FMUL.FTZ R26, R25, UR14 ;  /* 0x0000000e191a7c20 */ /* 0x000fe20008410000 */
[----:B------:R-:W-:Y:S01]  /*1fe0*/  SHF.L.U32 R25, R16, 0x10, RZ ;  /* 0x0000001010197819 */ /* 0x000fe200000006ff */
[----:B------:R-:W-:Y:S02]  /*1ff0*/  IMAD.U32 R22, R22, 0x10000, RZ ;  /* 0x0001000016167824 */ /* 0x000fe400078e00ff */
[----:B------:R-:W-:Y:S01]  /*2000*/  FMUL.FTZ R24, R24, UR14 ;  /* 0x0000000e18187c20 */ /* 0x000fe20008410000 */
[----:B------:R-:W-:Y:S02]  /*2010*/  IMAD.U32 R14, R17, 0x10000, RZ ;  /* 0x00010000110e7824 */ /* 0x000fe400078e00ff */
[----:B------:R-:W-:Y:S01]  /*2020*/  FADD.FTZ R22, R22, R25 ;  /* 0x0000001916167221 */ /* 0x000fe20000010000 */
[----:B------:R-:W0:Y:S01]  /*2030*/  F2F.BF16.F32 R26, R26 ;  /* 0x0000001a001a7304 */ /* 0x000e220000202000 */
[----:B------:R-:W-:Y:S01]  /*2040*/  FADD.FTZ R14, R15, R14 ;  /* 0x0000000e0f0e7221 */ /* 0x000fe20000010000 */
[----:B----4-:R-:W-:Y:S01]  /*2050*/  SHF.L.U32 R15, R18, 0x10, RZ ;  /* 0x00000010120f7819 */ /* 0x010fe200000006ff */
[----:B------:R-:W-:Y:S01]  /*2060*/  FMUL.FTZ R22, R22, UR14 ;  /* 0x0000000e16167c20 */ /* 0x000fe20008410000 */
[----:B------:R-:W-:-:S02]  /*2070*/  IMAD.U32 R17, R19, 0x10000, RZ ;  /* 0x0001000013117824 */ /* 0x000fc400078e00ff */
[----:B------:R-:W-:Y:S01]  /*2080*/  FMUL.FTZ R14, R14, UR14 ;  /* 0x0000000e0e0e7c20 */ /* 0x000fe20008410000 */
[----:B------:R-:W-:Y:S01]  /*2090*/  PRMT R18, R18, 0x7632, R18 ;  /* 0x0000763212127816 */ /* 0x000fe20000000012 */
[----:B------:R-:W1:Y:S01]  /*20a0*/  F2F.BF16.F32 R24, R24 ;  /* 0x0000001800187304 */ /* 0x000e620000202000 */
[----:B------:R-:W-:-:S04]  /*20b0*/  PRMT R19, R19, 0x7632, R19 ;  /* 0x0000763213137816 */ /* 0x000fc80000000013 */
[----:B------:R-:W-:Y:S01]  /*20c0*/  SHF.L.U32 R19, R19, 0x10, RZ ;  /* 0x0000001013137819 */ /* 0x000fe200000006ff */
[----:B0-----:R-:W-:Y:S02]  /*20d0*/  IMAD.U32 R26, R26, 0x10000, RZ ;  /* 0x000100001a1a7824 */ /* 0x001fe400078e00ff */
[----:B------:R-:W0:Y:S02]  /*20e0*/  F2F.BF16.F32 R22, R22 ;  /* 0x0000001600167304 */ /* 0x000e240000202000 */
[----:B------:R-:W-:Y:S01]  /*20f0*/  FMUL.FTZ R15, R26, R15 ;  /* 0x0000000f1a0f7220 */ /* 0x000fe20000410000 */
[----:B-1----:R-:W-:-:S05]  /*2100*/  SHF.L.U32 R24, R24, 0x10, RZ ;  /* 0x0000001018187819 */ /* 0x002fca00000006ff */
[----:B------:R-:W1:Y:S01]  /*2110*/  F2F.BF16.F32 R14, R14 ;  /* 0x0000000e000e7304 */ /* 0x000e620000202000 */
[----:B------:R-:W-:Y:S01]  /*2120*/  FMUL.FTZ R24, R24, R17 ;  /* 0x0000001118187220 */ /* 0x000fe20000410000 */
[----:B------:R-:W-:Y:S02]  /*2130*/  IMAD.U32 R17, R18, 0x10000, RZ ;  /* 0x0001000012117824 */ /* 0x000fe400078e00ff */
[----:B0-----:R-:W-:-:S04]  /*2140*/  IMAD.U32 R22, R22, 0x10000, RZ ;  /* 0x0001000016167824 */ /* 0x001fc800078e00ff */
        /* <DEDUP_REMOVED lines=9> */
[----:B0-----:R-:W-:-:S04]  /*21e0*/  SHF.L.U32 R15, R17, 0x10, RZ ;  /* 0x00000010110f7819 */ /* 0x001fc800000006ff */
[----:B------:R-:W-:Y:S02]  /*21f0*/  FMNMX3.FTZ R11, R11, |R14|, |R15|, !PT ;  /* 0x4000000e0b0b7276 */ /* 0x000fe4000781040f */
[----:B-1----:R-:W-:-:S04]  /*2200*/  SHF.L.U32 R14, R19, 0x10, RZ ;  /* 0x00000010130e7819 */ /* 0x002fc800000006ff */
[----:B------:R-:W-:Y:S01]  /*2210*/  FMNMX3.FTZ R11, R11, |R24|, |R14|, !PT ;  /* 0x400000180b0b7276 */ /* 0x000fe2000781040e */
[----:B------:R-:W-:Y:S06]  /*2220*/  @P1 BRA `(.L_x_798) ;  /* 0xfffffff800f81947 */ /* 0x000fec000383ffff */
.L_x_797:
[----:B------:R-:W-:Y:S05]  /*2230*/  BSYNC.RECONVERGENT B1 ;  /* 0x0000000000017941 */ /* 0x000fea0003800200 */
.L_x_796:
[----:B------:R-:W-:Y:S05]  /*2240*/  @!P0 BRA `(.L_x_792) ;  /* 0x0000000c00bc8947 */ /* 0x000fea0003800000 */
.L_x_799:
[C---:B------:R-:W-:Y:S01]  /*2250*/  IMAD.SHL.U32 R28, R10.reuse, 0x8, RZ ;  /* 0x000000080a1c7824 */ /* 0x040fe200078e00ff */
[----:B------:R-:W-:-:S04]  /*2260*/  SHF.L.U64.HI R14, R10, 0x3, R9 ;  /* 0x000000030a0e7819 */ /* 0x000fc80000010209 */
[C---:B------:R-:W-:Y:S02]  /*2270*/  IADD3 R20, P1, PT, R28.reuse, UR6, RZ ;  /* 0x000000061c147c10 */ /* 0x040fe4000ff3e0ff */
[----:B------:R-:W-:Y:S02]  /*2280*/  IADD3 R24, P0, PT, R28, UR8, RZ ;  /* 0x000000081c187c10 */ /* 0x000fe4000ff1e0ff */
[C---:B------:R-:W-:Y:S02]  /*2290*/  IADD3.X R21, PT, PT, R14.reuse, UR7, RZ, P1, !PT ;  /* 0x000000070e157c10 */ /* 0x040fe40008ffe4ff */
[----:B------:R-:W-:-:S03]  /*22a0*/  IADD3.X R25, PT, PT, R14, UR9, RZ, P0, !PT ;  /* 0x000000090e197c10 */ /* 0x000fc600087fe4ff */
[----:B------:R-:W2:Y:S04]  /*22b0*/  LDG.E.64 R22, desc[UR16][R20.64] ;  /* 0x0000001014167981 */ /* 0x000ea8000c1e1b00 */
[----:B------:R-:W3:Y:S01]  /*22c0*/  LDG.E.64.CONSTANT R18, desc[UR16][R24.64] ;  /* 0x0000001018127981 */ /* 0x000ee2000c1e9b00 */
[----:B------:R-:W-:Y:S01]  /*22d0*/  IADD3 R28, P0, PT, R28, UR22, RZ ;  /* 0x000000161c1c7c10 */ /* 0x000fe2000ff1e0ff */
[----:B------:R-:W-:-:S03]  /*22e0*/  USHF.L.U32 UR4, UR15, 0x3, URZ ;  /* 0x000000030f047899 */ /* 0x000fc600080006ff */
[----:B------:R-:W-:Y:S01]  /*22f0*/  IADD3.X R29, PT, PT, R14, UR23, RZ, P0, !PT ;  /* 0x000000170e1d7c10 */ /* 0x000fe200087fe4ff */
[----:B------:R-:W-:-:S04]  /*2300*/  USHF.L.U64.HI UR5, UR15, 0x3, UR20 ;  /* 0x000000030f057899 */ /* 0x000fc80008010214 */
[----:B------:R-:W4:Y:S01]  /*2310*/  LDG.E.64.CONSTANT R14, desc[UR16][R28.64] ;  /* 0x000000101c0e7981 */ /* 0x000f22000c1e9b00 */
[----:B------:R-:W-:Y:S02]  /*2320*/  IADD3 R16, P1, PT, R20, UR4, RZ ;  /* 0x0000000414107c10 */ /* 0x000fe4000ff3e0ff */
[----:B------:R-:W-:Y:S02]  /*2330*/  IADD3 R26, P0, PT, R24, UR4, RZ ;  /* 0x00000004181a7c10 */ /* 0x000fe4000ff1e0ff */
[----:B------:R-:W-:Y:S02]  /*2340*/  IADD3.X R17, PT, PT, R21, UR5, RZ, P1, !PT ;  /* 0x0000000515117c10 */ /* 0x000fe40008ffe4ff */
[----:B------:R-:W-:-:S03]  /*2350*/  IADD3.X R27, PT, PT, R25, UR5, RZ, P0, !PT ;  /* 0x00000005191b7c10 */ /* 0x000fc600087fe4ff */
[----:B------:R-:W5:Y:S04]  /*2360*/  LDG.E.64 R20, desc[UR16][R16.64] ;  /* 0x0000001010147981 */ /* 0x000f68000c1e1b00 */
[----:B------:R0:W5:Y:S01]  /*2370*/  LDG.E.64.CONSTANT R24, desc[UR16][R26.64] ;  /* 0x000000101a187981 */ /* 0x000162000c1e9b00 */
[----:B------:R-:W-:-:S04]  /*2380*/  IADD3 R36, P0, PT, R28, UR4, RZ ;  /* 0x000000041c247c10 */ /* 0x000fc8000ff1e0ff */
[----:B------:R-:W-:Y:S02]  /*2390*/  IADD3.X R37, PT, PT, R29, UR5, RZ, P0, !PT ;  /* 0x000000051d257c10 */ /* 0x000fe400087fe4ff */
[----:B0-----:R-:W-:-:S04]  /*23a0*/  IADD3 R26, P0, PT, R26, UR4, RZ ;  /* 0x000000041a1a7c10 */ /* 0x001fc8000ff1e0ff */
[----:B------:R-:W-:Y:S02]  /*23b0*/  IADD3.X R27, PT, PT, R27, UR5, RZ, P0, !PT ;  /* 0x000000051b1b7c10 */ /* 0x000fe400087fe4ff */
[----:B--2---:R-:W-:Y:S01]  /*23c0*/  SHF.L.U32 R30, R22, 0x10, RZ ;  /* 0x00000010161e7819 */ /* 0x004fe200000006ff */
[----:B---3--:R-:W-:Y:S01]  /*23d0*/  IMAD.U32 R31, R18, 0x10000, RZ ;  /* 0x00010000121f7824 */ /* 0x008fe200078e00ff */
[----:B------:R-:W-:Y:S01]  /*23e0*/  PRMT R22, R22, 0x7632, R22 ;  /* 0x0000763216167816 */ /* 0x000fe20000000016 */
[----:B------:R-:W-:Y:S01]  /*23f0*/  IMAD.U32 R32, R19, 0x10000, RZ ;  /* 0x0001000013207824 */ /* 0x000fe200078e00ff */
[----:B------:R-:W-:Y:S01]  /*2400*/  PRMT R19, R18, 0x7632, R19 ;  /* 0x0000763212137816 */ /* 0x000fe20000000013 */
[----:B------:R-:W-:Y:S01]  /*2410*/  FADD.FTZ R30, R31, R30 ;  /* 0x0000001e1f1e7221 */ /* 0x000fe20000010000 */
[----:B------:R-:W-:Y:S02]  /*2420*/  IMAD.U32 R31, R23, 0x10000, RZ ;  /* 0x00010000171f7824 */ /* 0x000fe400078e00ff */
[----:B------:R-:W-:Y:S01]  /*2430*/  SHF.L.U32 R33, R19, 0x10, RZ ;  /* 0x0000001013217819 */ /* 0x000fe200000006ff */
[----:B------:R-:W-:-:S02]  /*2440*/  IMAD.U32 R22, R22, 0x10000, RZ ;  /* 0x0001000016167824 */ /* 0x000fc400078e00ff */
[----:B------:R-:W-:Y:S01]  /*2450*/  FADD.FTZ R31, R32, R31 ;  /* 0x0000001f201f7221 */ /* 0x000fe20000010000 */
[----:B------:R-:W-:Y:S01]  /*2460*/  FMUL.FTZ R18, R30, UR14 ;  /* 0x0000000e1e127c20 */ /* 0x000fe20008410000 */
[----:B------:R-:W-:Y:S01]  /*2470*/  PRMT R23, R23, 0x7632, R23 ;  /* 0x0000763217177816 */ /* 0x000fe20000000017 */
[----:B------:R-:W-:Y:S01]  /*2480*/  FADD.FTZ R22, R33, R22 ;  /* 0x0000001621167221 */ /* 0x000fe20000010000 */
[----:B------:R-:W-:Y:S01]  /*2490*/  FMUL.FTZ R30, R31, UR14 ;  /* 0x0000000e1f1e7c20 */ /* 0x000fe20008410000 */
[----:B------:R-:W-:Y:S02]  /*24a0*/  PRMT R31, R19, 0x7632, R31 ;  /* 0x00007632131f7816 */ /* 0x000fe4000000001f */
[----:B------:R-:W-:Y:S01]  /*24b0*/  FMUL.FTZ R32, R22, UR14 ;  /* 0x0000000e16207c20 */ /* 0x000fe20008410000 */
[----:B------:R-:W-:Y:S02]  /*24c0*/  SHF.L.U32 R22, R23, 0x10, RZ ;  /* 0x0000001017167819 */ /* 0x000fe400000006ff */
[----:B------:R-:W-:Y:S01]  /*24d0*/  IMAD.U32 R31, R31, 0x10000, RZ ;  /* 0x000100001f1f7824 */ /* 0x000fe200078e00ff */
[----:B------:R-:W0:Y:S03]  /*24e0*/  F2F.BF16.F32 R18, R18 ;  /* 0x0000001200127304 */ /* 0x000e260000202000 */
[----:B------:R-:W-:-:S04]  /*24f0*/  FADD.FTZ R22, R31, R22 ;  /* 0x000000161f167221 */ /* 0x000fc80000010000 */
[----:B------:R-:W-:Y:S01]  /*2500*/  FMUL.FTZ R22, R22, UR14 ;  /* 0x0000000e16167c20 */ /* 0x000fe20008410000 */
[----:B------:R-:W1:Y:S08]  /*2510*/  F2F.BF16.F32 R23, R32 ;  /* 0x0000002000177304 */ /* 0x000e700000202000 */
[----:B------:R2:W3:Y:S01]  /*2520*/  F2F.BF16.F32 R19, R30 ;  /* 0x0000001e00137304 */ /* 0x0004e20000202000 */
[----:B0-----:R-:W-:Y:S01]  /*2530*/  SHF.L.U32 R18, R18, 0x10, RZ ;  /* 0x0000001012127819 */ /* 0x001fe200000006ff */
[----:B----4-:R-:W-:-:S06]  /*2540*/  IMAD.U32 R31, R14, 0x10000, RZ ;  /* 0x000100000e1f7824 */ /* 0x010fcc00078e00ff */
[----:B------:R-:W0:Y:S01]  /*2550*/  F2F.BF16.F32 R22, R22 ;  /* 0x0000001600167304 */ /* 0x000e220000202000 */
[----:B------:R-:W-:Y:S01]  /*2560*/  PRMT R28, R14, 0x7632, R28 ;  /* 0x000076320e1c7816 */ /* 0x000fe2000000001c */
[----:B------:R-:W-:Y:S01]  /*2570*/  FMUL.FTZ R31, R31, R18 ;  /* 0x000000121f1f7220 */ /* 0x000fe20000410000 */
[----:B-1----:R-:W-:Y:S02]  /*2580*/  SHF.L.U32 R23, R23, 0x10, RZ ;  /* 0x0000001017177819 */ /* 0x002fe400000006ff */
[C---:B------:R-:W-:Y:S01]  /*2590*/  PRMT R18, R15.reuse, 0x7632, R18 ;  /* 0x000076320f127816 */ /* 0x040fe20000000012 */
[----:B------:R-:W-:Y:S02]  /*25a0*/  IMAD.U32 R28, R28, 0x10000, RZ ;  /* 0x000100001c1c7824 */ /* 0x000fe400078e00ff */
[----:B--2---:R-:W-:Y:S02]  /*25b0*/  IMAD.U32 R30, R15, 0x10000, RZ ;  /* 0x000100000f1e7824 */ /* 0x004fe400078e00ff */
[----:B---3--:R-:W-:-:S02]  /*25c0*/  IMAD.U32 R19, R19, 0x10000, RZ ;  /* 0x0001000013137824 */ /* 0x008fc400078e00ff */
[----:B------:R-:W-:Y:S01]  /*25d0*/  FMUL.FTZ R29, R28, R23 ;  /* 0x000000171c1d7220 */ /* 0x000fe20000410000 */
[----:B------:R-:W-:Y:S01]  /*25e0*/  IMAD.U32 R23, R18, 0x10000, RZ ;  /* 0x0001000012177824 */ /* 0x000fe200078e00ff */
[----:B------:R1:W2:Y:S01]  /*25f0*/  LDG.E.64.CONSTANT R14, desc[UR16][R36.64] ;  /* 0x00000010240e7981 */ /* 0x0002a2000c1e9b00 */
[----:B0-----:R-:W-:Y:S01]  /*2600*/  SHF.L.U32 R22, R22, 0x10, RZ ;  /* 0x0000001016167819 */ /* 0x001fe200000006ff */
[----:B------:R-:W-:Y:S01]  /*2610*/  FMUL.FTZ R30, R30, R19 ;  /* 0x000000131e1e7220 */ /* 0x000fe20000410000 */
[C---:B-----5:R-:W-:Y:S01]  /*2620*/  IMAD.U32 R19, R20.reuse, 0x10000, RZ ;  /* 0x0001000014137824 */ /* 0x060fe200078e00ff */
[----:B------:R-:W-:Y:S01]  /*2630*/  PRMT R20, R20, 0x7632, R20 ;  /* 0x0000763214147816 */ /* 0x000fe20000000014 */
[C---:B------:R-:W-:Y:S02]  /*2640*/  IMAD.U32 R32, R24.reuse, 0x10000, RZ ;  /* 0x0001000018207824 */ /* 0x040fe400078e00ff */
[----:B------:R-:W-:Y:S01]  /*2650*/  FMUL.FTZ R28, R23, R22 ;  /* 0x00000016171c7220 */ /* 0x000fe20000410000 */
[----:B------:R-:W-:-:S02]  /*2660*/  PRMT R18, R24, 0x7632, R18 ;  /* 0x0000763218127816 */ /* 0x000fc40000000012 */
[----:B------:R-:W-:Y:S01]  /*2670*/  IADD3 R22, P1, PT, R16, UR4, RZ ;  /* 0x0000000410167c10 */ /* 0x000fe2000ff3e0ff */
[----:B------:R-:W-:Y:S01]  /*2680*/  FADD.FTZ R32, R32, R19 ;  /* 0x0000001320207221 */ /* 0x000fe20000010000 */
[----:B------:R-:W-:Y:S01]  /*2690*/  IMAD.U32 R24, R25, 0x10000, RZ ;  /* 0x0001000019187824 */ /* 0x000fe200078e00ff */
[----:B------:R-:W-:Y:S01]  /*26a0*/  SHF.L.U32 R16, R18, 0x10, RZ ;  /* 0x0000001012107819 */ /* 0x000fe200000006ff */
[----:B------:R-:W-:Y:S01]  /*26b0*/  IMAD.U32 R33, R21, 0x10000, RZ ;  /* 0x0001000015217824 */ /* 0x000fe200078e00ff */
[----:B------:R-:W-:Y:S01]  /*26c0*/  IADD3.X R23, PT, PT, R17, UR5, RZ, P1, !PT ;  /* 0x0000000511177c10 */ /* 0x000fe20008ffe4ff */
[----:B------:R-:W-:Y:S02]  /*26d0*/  IMAD.U32 R19, R20, 0x10000, RZ ;  /* 0x0001000014137824 */ /* 0x000fe400078e00ff */
[----:B------:R-:W-:Y:S02]  /*26e0*/  FADD.FTZ R24, R24, R33 ;  /* 0x0000002118187221 */ /* 0x000fe40000010000 */
[----:B------:R-:W-:-:S02]  /*26f0*/  FADD.FTZ R33, R16, R19 ;  /* 0x0000001310217221 */ /* 0x000fc40000010000 */
[----:B------:R0:W3:Y:S04]  /*2700*/  LDG.E.64.CONSTANT R16, desc[UR16][R26.64] ;  /* 0x000000101a107981 */ /* 0x0000e8000c1e9b00 */
[----:B------:R-:W4:Y:S01]  /*2710*/  LDG.E.64 R18, desc[UR16][R22.64] ;  /* 0x0000001016127981 */ /* 0x000f22000c1e1b00 */
[----:B------:R-:W-:Y:S01]  /*2720*/  FMUL.FTZ R24, R24, UR14 ;  /* 0x0000000e18187c20 */ /* 0x000fe20008410000 */
[----:B------:R-:W-:Y:S01]  /*2730*/  FMUL.FTZ R20, R32, UR14 ;  /* 0x0000000e20147c20 */ /* 0x000fe20008410000 */
[----:B------:R-:W-:Y:S01]  /*2740*/  FMUL.FTZ R34, R33, UR14 ;  /* 0x0000000e21227c20 */ /* 0x000fe20008410000 */
[----:B------:R-:W-:-:S03]  /*2750*/  PRMT R32, R21, 0x7632, R32 ;  /* 0x0000763215207816 */ /* 0x000fc60000000020 */
[----:B------:R-:W-:Y:S01]  /*2760*/  F2F.BF16.F32 R21, R34 ;  /* 0x0000002200157304 */ /* 0x000fe20000202000 */
[----:B------:R-:W-:-:S07]  /*2770*/  PRMT R25, R25, 0x7632, R25 ;  /* 0x0000763219197816 */ /* 0x000fce0000000019 */
[----:B------:R-:W5:Y:S01]  /*2780*/  F2F.BF16.F32 R24, R24 ;  /* 0x0000001800187304 */ /* 0x000f620000202000 */
[----:B------:R-:W-:-:S07]  /*2790*/  SHF.L.U32 R25, R25, 0x10, RZ ;  /* 0x0000001019197819 */ /* 0x000fce00000006ff */
[----:B------:R-:W0:Y:S01]  /*27a0*/  F2F.BF16.F32 R20, R20 ;  /* 0x0000001400147304 */ /* 0x000e220000202000 */
[----:B------:R-:W-:-:S04]  /*27b0*/  IMAD.U32 R32, R32, 0x10000, RZ ;  /* 0x0001000020207824 */ /* 0x000fc800078e00ff */
[----:B------:R-:W-:Y:S01]  /*27c0*/  FADD.FTZ R32, R25, R32 ;  /* 0x0000002019207221 */ /* 0x000fe20000010000 */
[----:B-----5:R-:W-:Y:S02]  /*27d0*/  SHF.L.U32 R34, R24, 0x10, RZ ;  /* 0x0000001018227819 */ /* 0x020fe400000006ff */
[----:B-1----:R-:W-:Y:S01]  /*27e0*/  IADD3 R36, P0, PT, R36, UR4, RZ ;  /* 0x0000000424247c10 */ /* 0x002fe2000ff1e0ff */
[----:B0-----:R-:W-:-:S03]  /*27f0*/  IMAD.U32 R20, R20, 0x10000, RZ ;  /* 0x0001000014147824 */ /* 0x001fc600078e00ff */
[----:B------:R-:W-:Y:S02]  /*2800*/  IADD3.X R37, PT, PT, R37, UR5, RZ, P0, !PT ;  /* 0x0000000525257c10 */ /* 0x000fe400087fe4ff */
[----:B------:R-:W-:Y:S02]  /*2810*/  IADD3 R24, P1, PT, R22, UR4, RZ ;  /* 0x0000000416187c10 */ /* 0x000fe4000ff3e0ff */
[----:B------:R-:W-:-:S04]  /*2820*/  IADD3 R26, P0, PT, R26, UR4, RZ ;  /* 0x000000041a1a7c10 */ /* 0x000fc8000ff1e0ff */
[----:B------:R-:W-:Y:S02]  /*2830*/  IADD3.X R27, PT, PT, R27, UR5, RZ, P0, !PT ;  /* 0x000000051b1b7c10 */ /* 0x000fe400087fe4ff */
[C---:B--2---:R-:W-:Y:S01]  /*2840*/  PRMT R25, R14.reuse, 0x7632, R25 ;  /* 0x000076320e197816 */ /* 0x044fe20000000019 */
[----:B------:R-:W-:Y:S02]  /*2850*/  IMAD.U32 R33, R14, 0x10000, RZ ;  /* 0x000100000e217824 */ /* 0x000fe400078e00ff */
[----:B------:R-:W-:Y:S02]  /*2860*/  IMAD.U32 R14, R21, 0x10000, RZ ;  /* 0x00010000150e7824 */ /* 0x000fe400078e00ff */
[----:B------:R-:W-:Y:S01]  /*2870*/  IMAD.U32 R21, R15, 0x10000, RZ ;  /* 0x000100000f157824 */ /* 0x000fe200078e00ff */
[----:B------:R-:W-:Y:S01]  /*2880*/  SHF.L.U32 R25, R25, 0x10, RZ ;  /* 0x0000001019197819 */ /* 0x000fe200000006ff */
[----:B------:R-:W-:Y:S02]  /*2890*/  FMUL.FTZ R33, R20, R33 ;  /* 0x0000002114217220 */ /* 0x000fe40000410000 */
[----:B------:R-:W-:-:S02]  /*28a0*/  FMUL.FTZ R34, R34, R21 ;  /* 0x0000001522227220 */ /* 0x000fc40000410000 */
[----:B------:R-:W-:Y:S01]  /*28b0*/  FMUL.FTZ R14, R14, R25 ;  /* 0x000000190e0e7220 */ /* 0x000fe20000410000 */
[C---:B---3--:R-:W-:Y:S01]  /*28c0*/  PRMT R15, R16.reuse, 0x7632, R15 ;  /* 0x00007632100f7816 */ /* 0x048fe2000000000f */
[----:B------:R-:W-:Y:S01]  /*28d0*/  IMAD.U32 R16, R16, 0x10000, RZ ;  /* 0x0001000010107824 */ /* 0x000fe200078e00ff */
[C---:B----4-:R-:W-:Y:S02]  /*28e0*/  PRMT R20, R18.reuse, 0x7632, R20 ;  /* 0x0000763212147816 */ /* 0x050fe40000000014 */
[----:B------:R-:W-:-:S03]  /*28f0*/  SHF.L.U32 R21, R18, 0x10, RZ ;  /* 0x0000001012157819 */ /* 0x000fc600000006ff */
[----:B------:R-:W-:Y:S02]  /*2900*/  IMAD.U32 R25, R20, 0x10000, RZ ;  /* 0x0001000014197824 */ /* 0x000fe400078e00ff */
[----:B------:R-:W-:Y:S02]  /*2910*/  FADD.FTZ R16, R16, R21 ;  /* 0x0000001510107221 */ /* 0x000fe40000010000 */
[----:B------:R-:W2:Y:S01]  /*2920*/  LDG.E.64.CONSTANT R20, desc[UR16][R36.64] ;  /* 0x0000001024147981 */ /* 0x000ea2000c1e9b00 */
[----:B------:R-:W-:-:S04]  /*2930*/  IMAD.U32 R18, R15, 0x10000, RZ ;  /* 0x000100000f127824 */ /* 0x000fc800078e00ff */
[----:B------:R-:W-:Y:S01]  /*2940*/  FADD.FTZ R18, R18, R25 ;  /* 0x0000001912127221 */ /* 0x000fe20000010000 */
[----:B------:R-:W-:Y:S02]  /*2950*/  IADD3.X R25, PT, PT, R23, UR5, RZ, P1, !PT ;  /* 0x0000000517197c10 */ /* 0x000fe40008ffe4ff */
[----:B------:R0:W3:Y:S04]  /*2960*/  LDG.E.64.CONSTANT R22, desc[UR16][R26.64] ;  /* 0x000000101a167981 */ /* 0x0000e8000c1e9b00 */
[----:B------:R-:W4:Y:S01]  /*2970*/  LDG.E.64 R24, desc[UR16][R24.64] ;  /* 0x0000001018187981 */ /* 0x000f22000c1e1b00 */
[----:B0-----:R-:W-:-:S04]  /*2980*/  IADD3 R26, P0, PT, R36, UR4, RZ ;  /* 0x00000004241a7c10 */ /* 0x001fc8000ff1e0ff */
[----:B------:R-:W-:-:S06]  /*2990*/  IADD3.X R27, PT, PT, R37, UR5, RZ, P0, !PT ;  /* 0x00000005251b7c10 */ /* 0x000fcc00087fe4ff */
[----:B------:R-:W5:Y:S01]  /*29a0*/  LDG.E.64.CONSTANT R26, desc[UR16][R26.64] ;  /* 0x000000101a1a7981 */ /* 0x000f62000c1e9b00 */
[----:B------:R-:W-:Y:S01]  /*29b0*/  FMUL.FTZ R32, R32, UR14 ;  /* 0x0000000e20207c20 */ /* 0x000fe20008410000 */
[----:B------:R-:W-:Y:S01]  /*29c0*/  FMUL.FTZ R16, R16, UR14 ;  /* 0x0000000e10107c20 */ /* 0x000fe20008410000 */
[----:B------:R-:W-:-:S04]  /*29d0*/  FMUL.FTZ R18, R18, UR14 ;  /* 0x0000000e12127c20 */ /* 0x000fc80008410000 */
[----:B------:R-:W0:Y:S08]  /*29e0*/  F2F.BF16.F32 R32, R32 ;  /* 0x0000002000207304 */ /* 0x000e300000202000 */
[----:B------:R-:W-:Y:S08]  /*29f0*/  F2F.BF16.F32 R16, R16 ;  /* 0x0000001000107304 */ /* 0x000ff00000202000 */
[----:B------:R-:W1:Y:S01]  /*2a00*/  F2F.BF16.F32 R18, R18 ;  /* 0x0000001200127304 */ /* 0x000e620000202000 */
[----:B------:R-:W-:-:S04]  /*2a10*/  PRMT R15, R15, 0x7632, R15 ;  /* 0x000076320f0f7816 */ /* 0x000fc8000000000f */
[----:B------:R-:W-:Y:S01]  /*2a20*/  SHF.L.U32 R36, R15, 0x10, RZ ;  /* 0x000000100f247819 */ /* 0x000fe200000006ff */
[----:B0-----:R-:W-:Y:S02]  /*2a30*/  IMAD.U32 R15, R32, 0x10000, RZ ;  /* 0x00010000200f7824 */ /* 0x001fe400078e00ff */
[----:B-1----:R-:W-:Y:S02]  /*2a40*/  IMAD.U32 R32, R18, 0x10000, RZ ;  /* 0x0001000012207824 */ /* 0x002fe400078e00ff */
[----:B------:R-:W-:Y:S01]  /*2a50*/  FMUL.FTZ R15, R15, R36 ;  /* 0x000000240f0f7220 */ /* 0x000fe20000410000 */
[----:B------:R-:W0:Y:S08]  /*2a60*/  F2F.BF16.F32 R29, R29 ;  /* 0x0000001d001d7304 */ /* 0x000e300000202000 */
[----:B------:R-:W-:Y:S08]  /*2a70*/  F2F.BF16.F32 R31, R31 ;  /* 0x0000001f001f7304 */ /* 0x000ff00000202000 */
[----:B------:R-:W1:Y:S01]  /*2a80*/  F2F.BF16.F32 R30, R30 ;  /* 0x0000001e001e7304 */ /* 0x000e620000202000 */
[----:B0-----:R-:W-:-:S07]  /*2a90*/  IMAD.U32 R29, R29, 0x10000, RZ ;  /* 0x000100001d1d7824 */ /* 0x001fce00078e00ff */
[----:B------:R-:W0:Y:S08]  /*2aa0*/  F2F.BF16.F32 R28, R28 ;  /* 0x0000001c001c7304 */ /* 0x000e300000202000 */
[----:B------:R-:W-:Y:S08]  /*2ab0*/  F2F.BF16.F32 R14, R14 ;  /* 0x0000000e000e7304 */ /* 0x000ff00000202000 */
[----:B------:R-:W0:Y:S01]  /*2ac0*/  F2F.BF16.F32 R33, R33 ;  /* 0x0000002100217304 */ /* 0x000e220000202000 */
[----:B-1----:R-:W-:-:S07]  /*2ad0*/  IMAD.U32 R30, R30, 0x10000, RZ ;  /* 0x000100001e1e7824 */ /* 0x002fce00078e00ff */
[----:B------:R-:W-:Y:S01]  /*2ae0*/  F2F.BF16.F32 R15, R15 ;  /* 0x0000000f000f7304 */ /* 0x000fe20000202000 */
[----:B0-----:R-:W-:-:S07]  /*2af0*/  IMAD.U32 R28, R28, 0x10000, RZ ;  /* 0x000100001c1c7824 */ /* 0x001fce00078e00ff */
[----:B------:R-:W-:Y:S01]  /*2b00*/  F2F.BF16.F32 R34, R34 ;  /* 0x0000002200227304 */ /* 0x000fe20000202000 */
[----:B------:R-:W-:Y:S01]  /*2b10*/  SHF.L.U32 R33, R33, 0x10, RZ ;  /* 0x0000001021217819 */ /* 0x000fe200000006ff */
[----:B------:R-:W-:Y:S02]  /*2b20*/  USHF.L.U32 UR4, UR15, 0x2, URZ ;  /* 0x000000020f047899 */ /* 0x000fe400080006ff */
[----:B------:R-:W-:-:S04]  /*2b30*/  USHF.L.U64.HI UR5, UR15, 0x2, UR20 ;  /* 0x000000020f057899 */ /* 0x000fc80008010214 */
[----:B------:R-:W-:-:S04]  /*2b40*/  IADD3 R10, P0, PT, R10, UR4, RZ ;  /* 0x000000040a0a7c10 */ /* 0x000fc8000ff1e0ff */
[----:B------:R-:W-:Y:S02]  /*2b50*/  IADD3.X R9, PT, PT, R9, UR5, RZ, P0, !PT ;  /* 0x0000000509097c10 */ /* 0x000fe400087fe4ff */
[----:B------:R-:W-:-:S04]  /*2b60*/  ISETP.GE.U32.AND P0, PT, R10, R5, PT ;  /* 0x000000050a00720c */ /* 0x000fc80003f06070 */
[----:B------:R-:W-:Y:S02]  /*2b70*/  ISETP.GE.AND.EX P0, PT, R9, R6, PT, P0 ;  /* 0x000000060900720c */ /* 0x000fe40003f06300 */
[C---:B--2---:R-:W-:Y:S01]  /*2b80*/  PRMT R35, R20.reuse, 0x7632, R35 ;  /* 0x0000763214237816 */ /* 0x044fe20000000023 */
[----:B------:R-:W-:Y:S02]  /*2b90*/  IMAD.U32 R37, R20, 0x10000, RZ ;  /* 0x0001000014257824 */ /* 0x000fe400078e00ff */
[----:B------:R-:W-:Y:S01]  /*2ba0*/  IMAD.U32 R20, R16, 0x10000, RZ ;  /* 0x0001000010147824 */ /* 0x000fe200078e00ff */
[----:B------:R-:W-:-:S03]  /*2bb0*/  SHF.L.U32 R35, R35, 0x10, RZ ;  /* 0x0000001023237819 */ /* 0x000fc600000006ff */
[----:B------:R-:W-:Y:S01]  /*2bc0*/  FMUL.FTZ R16, R20, R37 ;  /* 0x0000002514107220 */ /* 0x000fe20000410000 */
[----:B------:R-:W-:Y:S01]  /*2bd0*/  SHF.L.U32 R20, R17, 0x10, RZ ;  /* 0x0000001011147819 */ /* 0x000fe200000006ff */
[----:B------:R-:W-:Y:S01]  /*2be0*/  FMUL.FTZ R18, R32, R35 ;  /* 0x0000002320127220 */ /* 0x000fe20000410000 */
[C---:B------:R-:W-:Y:S01]  /*2bf0*/  IMAD.U32 R35, R19.reuse, 0x10000, RZ ;  /* 0x0001000013237824 */ /* 0x040fe200078e00ff */
[----:B------:R-:W-:-:S03]  /*2c00*/  PRMT R19, R19, 0x7632, R19 ;  /* 0x0000763213137816 */ /* 0x000fc60000000013 */
[----:B------:R-:W-:Y:S01]  /*2c10*/  FADD.FTZ R20, R20, R35 ;  /* 0x0000002314147221 */ /* 0x000fe20000010000 */
[----:B------:R-:W-:Y:S01]  /*2c20*/  PRMT R17, R17, 0x7632, R17 ;  /* 0x0000763211117816 */ /* 0x000fe20000000011 */
[----:B------:R-:W-:Y:S02]  /*2c30*/  IMAD.U32 R36, R21, 0x10000, RZ ;  /* 0x0001000015247824 */ /* 0x000fe400078e00ff */
[----:B------:R-:W-:Y:S01]  /*2c40*/  FMUL.FTZ R32, R20, UR14 ;  /* 0x0000000e14207c20 */ /* 0x000fe20008410000 */
[----:B------:R-:W-:Y:S02]  /*2c50*/  SHF.L.U32 R20, R19, 0x10, RZ ;  /* 0x0000001013147819 */ /* 0x000fe400000006ff */
[----:B---3--:R-:W-:Y:S02]  /*2c60*/  PRMT R19, R22, 0x7632, R19 ;  /* 0x0000763216137816 */ /* 0x008fe40000000013 */
[----:B----4-:R-:W-:Y:S01]  /*2c70*/  PRMT R21, R24, 0x7632, R21 ;  /* 0x0000763218157816 */ /* 0x010fe20000000015 */
[----:B------:R-:W-:Y:S01]  /*2c80*/  IMAD.U32 R17, R17, 0x10000, RZ ;  /* 0x0001000011117824 */ /* 0x000fe200078e00ff */
[----:B------:R-:W-:Y:S01]  /*2c90*/  SHF.L.U32 R22, R22, 0x10, RZ ;  /* 0x0000001016167819 */ /* 0x000fe200000006ff */
[----:B------:R-:W-:Y:S01]  /*2ca0*/  IMAD.U32 R35, R24, 0x10000, RZ ;  /* 0x0001000018237824 */ /* 0x000fe200078e00ff */
[----:B------:R-:W-:Y:S01]  /*2cb0*/  SHF.L.U32 R24, R21, 0x10, RZ ;  /* 0x0000001015187819 */ /* 0x000fe200000006ff */
[----:B------:R-:W0:Y:S01]  /*2cc0*/  F2F.BF16.F32 R32, R32 ;  /* 0x0000002000207304 */ /* 0x000e220000202000 */
[----:B------:R-:W-:-:S02]  /*2cd0*/  IMAD.U32 R19, R19, 0x10000, RZ ;  /* 0x0001000013137824 */ /* 0x000fc400078e00ff */
[----:B------:R-:W-:Y:S01]  /*2ce0*/  FADD.FTZ R20, R17, R20 ;  /* 0x0000001411147221 */ /* 0x000fe20000010000 */
[----:B------:R-:W-:Y:S01]  /*2cf0*/  FADD.FTZ R22, R22, R35 ;  /* 0x0000002316167221 */ /* 0x000fe20000010000 */
[----:B------:R-:W-:Y:S02]  /*2d00*/  IMAD.U32 R35, R25, 0x10000, RZ ;  /* 0x0001000019237824 */ /* 0x000fe400078e00ff */
[----:B------:R-:W-:Y:S01]  /*2d10*/  FADD.FTZ R19, R19, R24 ;  /* 0x0000001813137221 */ /* 0x000fe20000010000 */
[----:B------:R-:W-:Y:S01]  /*2d20*/  FMUL.FTZ R20, R20, UR14 ;  /* 0x0000000e14147c20 */ /* 0x000fe20008410000 */
[C---:B------:R-:W-:Y:S01]  /*2d30*/  IMAD.U32 R24, R23.reuse, 0x10000, RZ ;  /* 0x0001000017187824 */ /* 0x040fe200078e00ff */
[----:B------:R-:W-:-:S03]  /*2d40*/  PRMT R23, R23, 0x7632, R23 ;  /* 0x0000763217177816 */ /* 0x000fc60000000017 */
[----:B------:R-:W-:Y:S01]  /*2d50*/  FADD.FTZ R35, R24, R35 ;  /* 0x0000002318237221 */ /* 0x000fe20000010000 */
[----:B------:R-:W-:Y:S01]  /*2d60*/  FMUL.FTZ R24, R22, UR14 ;  /* 0x0000000e16187c20 */ /* 0x000fe20008410000 */
[----:B------:R-:W1:Y:S01]  /*2d70*/  F2F.BF16.F32 R20, R20 ;  /* 0x0000001400147304 */ /* 0x000e620000202000 */
[----:B------:R-:W-:Y:S01]  /*2d80*/  PRMT R25, R25, 0x7632, R25 ;  /* 0x0000763219197816 */ /* 0x000fe20000000019 */
[----:B0-----:R-:W-:Y:S01]  /*2d90*/  IMAD.U32 R17, R32, 0x10000, RZ ;  /* 0x0001000020117824 */ /* 0x001fe200078e00ff */
[----:B------:R-:W-:Y:S01]  /*2da0*/  SHF.L.U32 R23, R23, 0x10, RZ ;  /* 0x0000001017177819 */ /* 0x000fe200000006ff */
[----:B------:R-:W-:Y:S02]  /*2db0*/  FMUL.FTZ R22, R35, UR14 ;  /* 0x0000000e23167c20 */ /* 0x000fe40008410000 */
[----:B------:R-:W-:Y:S02]  /*2dc0*/  IMAD.U32 R32, R25, 0x10000, RZ ;  /* 0x0001000019207824 */ /* 0x000fe400078e00ff */
[----:B------:R-:W0:Y:S01]  /*2dd0*/  F2F.BF16.F32 R24, R24 ;  /* 0x0000001800187304 */ /* 0x000e220000202000 */
[----:B------:R-:W-:Y:S01]  /*2de0*/  PRMT R21, R21, 0x7632, R21 ;  /* 0x0000763215157816 */ /* 0x000fe20000000015 */
[----:B------:R-:W-:Y:S01]  /*2df0*/  FADD.FTZ R32, R23, R32 ;  /* 0x0000002017207221 */ /* 0x000fe20000010000 */
[----:B------:R-:W-:-:S03]  /*2e00*/  FMUL.FTZ R23, R19, UR14 ;  /* 0x0000000e13177c20 */ /* 0x000fc60008410000 */
[----:B------:R-:W-:Y:S02]  /*2e10*/  FMUL.FTZ R19, R32, UR14 ;  /* 0x0000000e20137c20 */ /* 0x000fe40008410000 */
[----:B------:R-:W2:Y:S01]  /*2e20*/  F2F.BF16.F32 R22, R22 ;  /* 0x0000001600167304 */ /* 0x000ea20000202000 */
[----:B------:R-:W-:Y:S01]  /*2e30*/  SHF.L.U32 R32, R31, 0x10, RZ ;  /* 0x000000101f207819 */ /* 0x000fe200000006ff */
[----:B------:R-:W-:Y:S02]  /*2e40*/  IMAD.U32 R21, R21, 0x10000, RZ ;  /* 0x0001000015157824 */ /* 0x000fe400078e00ff */
[----:B-1----:R-:W-:Y:S01]  /*2e50*/  IMAD.U32 R20, R20, 0x10000, RZ ;  /* 0x0001000014147824 */ /* 0x002fe200078e00ff */
[----:B------:R-:W-:-:S03]  /*2e60*/  FMNMX3.FTZ R29, R11, |R32|, |R29|, !PT ;  /* 0x400000200b1d7276 */ /* 0x000fc6000781041d */
[----:B------:R-:W1:Y:S01]  /*2e70*/  F2F.BF16.F32 R23, R23 ;  /* 0x0000001700177304 */ /* 0x000e620000202000 */
[----:B------:R-:W-:Y:S01]  /*2e80*/  FMUL.FTZ R11, R20, R21 ;  /* 0x00000015140b7220 */ /* 0x000fe20000410000 */
[----:B-----5:R-:W-:Y:S02]  /*2e90*/  SHF.L.U32 R21, R26, 0x10, RZ ;  /* 0x000000101a157819 */ /* 0x020fe400000006ff */
[----:B0-----:R-:W-:-:S04]  /*2ea0*/  SHF.L.U32 R24, R24, 0x10, RZ ;  /* 0x0000001018187819 */ /* 0x001fc800000006ff */
[----:B------:R-:W0:Y:S01]  /*2eb0*/  F2F.BF16.F32 R19, R19 ;  /* 0x0000001300137304 */ /* 0x000e220000202000 */
[----:B------:R-:W-:Y:S01]  /*2ec0*/  FMUL.FTZ R24, R24, R21 ;  /* 0x0000001518187220 */ /* 0x000fe20000410000 */
[----:B------:R-:W-:Y:S01]  /*2ed0*/  IMAD.U32 R21, R27, 0x10000, RZ ;  /* 0x000100001b157824 */ /* 0x000fe200078e00ff */
[----:B------:R-:W-:Y:S01]  /*2ee0*/  PRMT R26, R26, 0x7632, R26 ;  /* 0x000076321a1a7816 */ /* 0x000fe2000000001a */
[----:B--2---:R-:W-:Y:S01]  /*2ef0*/  IMAD.U32 R22, R22, 0x10000, RZ ;  /* 0x0001000016167824 */ /* 0x004fe200078e00ff */
[----:B------:R-:W-:Y:S01]  /*2f00*/  FMNMX3.FTZ R28, R29, |R30|, |R28|, !PT ;  /* 0x4000001e1d1c7276 */ /* 0x000fe2000781041c */
[----:B------:R-:W-:Y:S02]  /*2f10*/  IMAD.U32 R20, R14, 0x10000, RZ ;  /* 0x000100000e147824 */ /* 0x000fe400078e00ff */
[----:B------:R-:W-:Y:S01]  /*2f20*/  FMUL.FTZ R17, R17, R36 ;  /* 0x0000002411117220 */ /* 0x000fe20000410000 */
[----:B------:R-:W-:Y:S01]  /*2f30*/  FMUL.FTZ R25, R22, R21 ;  /* 0x0000001516197220 */ /* 0x000fe20000410000 */
[----:B------:R-:W-:Y:S01]  /*2f40*/  IMAD.U32 R26, R26, 0x10000, RZ ;  /* 0x000100001a1a7824 */ /* 0x000fe200078e00ff */
[----:B------:R-:W-:Y:S01]  /*2f50*/  SHF.L.U32 R21, R34, 0x10, RZ ;  /* 0x0000001022157819 */ /* 0x000fe200000006ff */
[----:B-1----:R-:W-:Y:S01]  /*2f60*/  IMAD.U32 R23, R23, 0x10000, RZ ;  /* 0x0001000017177824 */ /* 0x002fe200078e00ff */
[----:B------:R-:W-:Y:S01]  /*2f70*/  FMNMX3.FTZ R20, R28, |R33|, |R20|, !PT ;  /* 0x400000211c147276 */ /* 0x000fe20007810414 */
[----:B------:R-:W-:Y:S01]  /*2f80*/  IMAD.U32 R22, R15, 0x10000, RZ ;  /* 0x000100000f167824 */ /* 0x000fe200078e00ff */
[----:B------:R-:W1:Y:S01]  /*2f90*/  F2F.BF16.F32 R16, R16 ;  /* 0x0000001000107304 */ /* 0x000e620000202000 */
[----:B------:R-:W-:Y:S01]  /*2fa0*/  PRMT R27, R27, 0x7632, R27 ;  /* 0x000076321b1b7816 */ /* 0x000fe2000000001b */
[----:B------:R-:W-:-:S02]  /*2fb0*/  FMUL.FTZ R23, R23, R26 ;  /* 0x0000001a17177220 */ /* 0x000fc40000410000 */
[----:B------:R-:W-:-:S04]  /*2fc0*/  FMNMX3.FTZ R20, R20, |R21|, |R22|, !PT ;  /* 0x4000001514147276 */ /* 0x000fc80007810416 */
[----:B------:R-:W2:Y:S01]  /*2fd0*/  F2F.BF16.F32 R18, R18 ;  /* 0x0000001200127304 */ /* 0x000ea20000202000 */
[----:B------:R-:W-:Y:S01]  /*2fe0*/  SHF.L.U32 R22, R27, 0x10, RZ ;  /* 0x000000101b167819 */ /* 0x000fe200000006ff */
[----:B0-----:R-:W-:-:S06]  /*2ff0*/  IMAD.U32 R21, R19, 0x10000, RZ ;  /* 0x0001000013157824 */ /* 0x001fcc00078e00ff */
[----:B------:R-:W0:Y:S01]  /*3000*/  F2F.BF16.F32 R17, R17 ;  /* 0x0000001100117304 */ /* 0x000e220000202000 */
[----:B------:R-:W-:-:S07]  /*3010*/  FMUL.FTZ R21, R21, R22 ;  /* 0x0000001615157220 */ /* 0x000fce0000410000 */
[----:B------:R-:W3:Y:S01]  /*3020*/  F2F.BF16.F32 R11, R11 ;  /* 0x0000000b000b7304 */ /* 0x000ee20000202000 */
[----:B-1----:R-:W-:-:S07]  /*3030*/  IMAD.U32 R19, R16, 0x10000, RZ ;  /* 0x0001000010137824 */ /* 0x002fce00078e00ff */
[----:B------:R-:W1:Y:S01]  /*3040*/  F2F.BF16.F32 R23, R23 ;  /* 0x0000001700177304 */ /* 0x000e620000202000 */
[----:B--2---:R-:W-:-:S07]  /*3050*/  SHF.L.U32 R18, R18, 0x10, RZ ;  /* 0x0000001012127819 */ /* 0x004fce00000006ff */
[----:B------:R-:W2:Y:S01]  /*3060*/  F2F.BF16.F32 R14, R24 ;  /* 0x00000018000e7304 */ /* 0x000ea20000202000 */
[----:B0-----:R-:W-:Y:S01]  /*3070*/  IMAD.U32 R17, R17, 0x10000, RZ ;  /* 0x0001000011117824 */ /* 0x001fe200078e00ff */
[----:B------:R-:W-:Y:S01]  /*3080*/  FMNMX3.FTZ R18, R20, |R19|, |R18|, !PT ;  /* 0x4000001314127276 */ /* 0x000fe20007810412 */
[----:B---3--:R-:W-:-:S05]  /*3090*/  IMAD.U32 R11, R11, 0x10000, RZ ;  /* 0x000100000b0b7824 */ /* 0x008fca00078e00ff */
[----:B------:R-:W0:Y:S08]  /*30a0*/  F2F.BF16.F32 R15, R25 ;  /* 0x00000019000f7304 */ /* 0x000e300000202000 */
[----:B------:R-:W3:Y:S01]  /*30b0*/  F2F.BF16.F32 R21, R21 ;  /* 0x0000001500157304 */ /* 0x000ee20000202000 */
[----:B-1----:R-:W-:Y:S01]  /*30c0*/  IMAD.U32 R23, R23, 0x10000, RZ ;  /* 0x0001000017177824 */ /* 0x002fe200078e00ff */
[----:B------:R-:W-:-:S02]  /*30d0*/  FMNMX3.FTZ R11, R18, |R17|, |R11|, !PT ;  /* 0x40000011120b7276 */ /* 0x000fc4000781040b */
[----:B--2---:R-:W-:-:S04]  /*30e0*/  SHF.L.U32 R14, R14, 0x10, RZ ;  /* 0x000000100e0e7819 */ /* 0x004fc800000006ff */
[----:B------:R-:W-:Y:S01]  /*30f0*/  FMNMX3.FTZ R11, R11, |R14|, |R23|, !PT ;  /* 0x4000000e0b0b7276 */ /* 0x000fe20007810417 */
[----:B0-----:R-:W-:Y:S01]  /*3100*/  IMAD.U32 R14, R15, 0x10000, RZ ;  /* 0x000100000f0e7824 */ /* 0x001fe200078e00ff */
[----:B---3--:R-:W-:-:S04]  /*3110*/  SHF.L.U32 R21, R21, 0x10, RZ ;  /* 0x0000001015157819 */ /* 0x008fc800000006ff */
[----:B------:R-:W-:Y:S01]  /*3120*/  FMNMX3.FTZ R11, R11, |R14|, |R21|, !PT ;  /* 0x4000000e0b0b7276 */ /* 0x000fe20007810415 */
[----:B------:R-:W-:Y:S06]  /*3130*/  @!P0 BRA `(.L_x_799) ;  /* 0xfffffff000448947 */ /* 0x000fec000383ffff */
.L_x_792:
[----:B------:R-:W-:Y:S05]  /*3140*/  BSYNC.RECONVERGENT B0 ;  /* 0x0000000000007941 */ /* 0x000fea0003800200 */
.L_x_791:
[----:B------:R-:W-:Y:S01]  /*3150*/  SHF.R.U32.HI R17, RZ, 0x5, R3 ;  /* 0x00000005ff117819 */ /* 0x000fe20000011603 */
[----:B------:R-:W0:Y:S01]  /*3160*/  S2UR UR5, SR_CgaCtaId ;  /* 0x00000000000579c3 */ /* 0x000e220000008800 */
[----:B------:R-:W-:Y:S02]  /*3170*/  UMOV UR4, 0x400 ;  /* 0x0000040000047882 */ /* 0x000fe40000000000 */
[-C--:B------:R-:W-:Y:S02]  /*3180*/  IABS R16, R17.reuse ;  /* 0x0000001100107213 */ /* 0x080fe40000000000 */
[----:B------:R-:W-:Y:S02]  /*3190*/  IABS R18, R17 ;  /* 0x0000001100127213 */ /* 0x000fe40000000000 */
[----:B------:R-:W1:Y:S01]  /*31a0*/  I2F.RP R9, R16 ;  /* 0x0000001000097306 */ /* 0x000e620000209400 */
[----:B------:R-:W-:Y:S02]  /*31b0*/  IADD3 R10, PT, PT, R17, -0x1, R7 ;  /* 0xffffffff110a7810 */ /* 0x000fe40007ffe007 */
[----:B------:R-:W-:-:S05]  /*31c0*/  IADD3 R18, PT, PT, RZ, -R18, RZ ;  /* 0x80000012ff127210 */ /* 0x000fca0007ffe0ff */
[----:B-1----:R-:W1:Y:S01]  /*31d0*/  MUFU.RCP R9, R9 ;  /* 0x0000000900097308 */ /* 0x002e620000001000 */
[----:B0-----:R-:W-:Y:S01]  /*31e0*/  ULEA UR4, UR5, UR4, 0x18 ;  /* 0x0000000405047291 */ /* 0x001fe2000f8ec0ff */
[----:B-1----:R-:W-:Y:S01]  /*31f0*/  VIADD R14, R9, 0xffffffe ;  /* 0x0ffffffe090e7836 */ /* 0x002fe20000000000 */
[----:B------:R-:W-:Y:S02]  /*3200*/  IABS R9, R10 ;  /* 0x0000000a00097213 */ /* 0x000fe40000000000 */
[----:B------:R-:W-:-:S03]  /*3210*/  LOP3.LUT R10, R10, R17, RZ, 0x3c, !PT ;  /* 0x000000110a0a7212 */ /* 0x000fc600078e3cff */
[----:B------:R0:W1:Y:S01]  /*3220*/  F2I.FTZ.U32.TRUNC.NTZ R15, R14 ;  /* 0x0000000e000f7305 */ /* 0x000062000021f000 */
[----:B------:R-:W-:Y:S01]  /*3230*/  ISETP.GE.AND P2, PT, R10, RZ, PT ;  /* 0x000000ff0a00720c */ /* 0x000fe20003f46270 */
[----:B0-----:R-:W-:Y:S02]  /*3240*/  IMAD.MOV.U32 R14, RZ, RZ, RZ ;  /* 0x000000ffff0e7224 */ /* 0x001fe400078e00ff */
[----:B-1----:R-:W-:-:S04]  /*3250*/  IMAD.MOV R19, RZ, RZ, -R15 ;  /* 0x000000ffff137224 */ /* 0x002fc800078e0a0f */
[----:B------:R-:W-:-:S04]  /*3260*/  IMAD R19, R19, R16, RZ ;  /* 0x0000001013137224 */ /* 0x000fc800078e02ff */
[----:B------:R-:W-:-:S04]  /*3270*/  IMAD.HI.U32 R15, R15, R19, R14 ;  /* 0x000000130f0f7227 */ /* 0x000fc800078e000e */
[----:B------:R-:W-:Y:S02]  /*3280*/  IMAD.MOV.U32 R14, RZ, RZ, R18 ;  /* 0x000000ffff0e7224 */ /* 0x000fe400078e0012 */
[----:B------:R-:W-:-:S04]  /*3290*/  IMAD.HI.U32 R18, R15, R9, RZ ;  /* 0x000000090f127227 */ /* 0x000fc800078e00ff */
[----:B------:R-:W-:-:S05]  /*32a0*/  IMAD R9, R18, R14, R9 ;  /* 0x0000000e12097224 */ /* 0x000fca00078e0209 */
[----:B------:R-:W-:-:S13]  /*32b0*/  ISETP.GT.U32.AND P1, PT, R16, R9, PT ;  /* 0x000000091000720c */ /* 0x000fda0003f24070 */
[-C--:B------:R-:W-:Y:S01]  /*32c0*/  @!P1 IADD3 R9, PT, PT, R9, -R16.reuse, RZ ;  /* 0x8000001009099210 */ /* 0x080fe20007ffe0ff */
[----:B------:R-:W-:Y:S01]  /*32d0*/  @!P1 VIADD R18, R18, 0x1 ;  /* 0x0000000112129836 */ /* 0x000fe20000000000 */
[----:B------:R-:W-:Y:S02]  /*32e0*/  ISETP.NE.AND P1, PT, R17, RZ, PT ;  /* 0x000000ff1100720c */ /* 0x000fe40003f25270 */
[----:B------:R-:W-:Y:S01]  /*32f0*/  ISETP.GE.U32.AND P0, PT, R9, R16, PT ;  /* 0x000000100900720c */ /* 0x000fe20003f06070 */
[----:B------:R-:W-:-:S05]  /*3300*/  IMAD.U32 R9, RZ, RZ, UR4 ;  /* 0x00000004ff097e24 */ /* 0x000fca000f8e00ff */
[----:B------:R-:W-:-:S05]  /*3310*/  LEA R16, R0, R9, 0x2 ;  /* 0x0000000900107211 */ /* 0x000fca00078e10ff */
[----:B------:R0:W-:Y:S02]  /*3320*/  STS [R16], R11 ;  /* 0x0000000b10007388 */ /* 0x0001e40000000800 */
[----:B------:R-:W-:-:S04]  /*3330*/  @P0 VIADD R18, R18, 0x1 ;  /* 0x0000000112120836 */ /* 0x000fc80000000000 */
[----:B------:R-:W-:Y:S01]  /*3340*/  @!P2 IMAD.MOV R18, RZ, RZ, -R18 ;  /* 0x000000ffff12a224 */ /* 0x000fe200078e0a12 */
[----:B------:R-:W-:Y:S01]  /*3350*/  @!P1 LOP3.LUT R18, RZ, R17, RZ, 0x33, !PT ;  /* 0x00000011ff129212 */ /* 0x000fe200078e33ff */
[----:B------:R-:W-:Y:S03]  /*3360*/  BAR.SYNC.DEFER_BLOCKING 0x0 ;  /* 0x0000000000007b1d */ /* 0x000fe60000010000 */
[----:B------:R-:W-:-:S13]  /*3370*/  ISETP.GE.AND P0, PT, R18, 0x1, PT ;  /* 0x000000011200780c */ /* 0x000fda0003f06270 */
[----:B0-----:R-:W-:Y:S05]  /*3380*/  @!P0 BRA `(.L_x_800) ;  /* 0x0000000400a88947 */ /* 0x001fea0003800000 */
[----:B------:R-:W-:Y:S01]  /*3390*/  LOP3.LUT R19, R0, 0x1f, RZ, 0xc0, !PT ;  /* 0x0000001f00137812 */ /* 0x000fe200078ec0ff */
[----:B------:R-:W-:Y:S01]  /*33a0*/  UMOV UR4, URZ ;  /* 0x000000ff00047c82 */ /* 0x000fe20008000000 */
[----:B------:R-:W-:Y:S01]  /*33b0*/  SHF.R.S32.HI R23, RZ, 0x1f, R18 ;  /* 0x0000001fff177819 */ /* 0x000fe20000011412 */
[----:B------:R-:W-:Y:S01]  /*33c0*/  UMOV UR5, URZ ;  /* 0x000000ff00057c82 */ /* 0x000fe20008000000 */
[C---:B------:R-:W-:Y:S02]  /*33d0*/  IADD3 R21, P1, PT, R19.reuse, 0x2, RZ ;  /* 0x0000000213157810 */ /* 0x040fe40007f3e0ff */
[C---:B------:R-:W-:Y:S02]  /*33e0*/  IADD3 R22, P2, PT, R19.reuse, 0x1, RZ ;  /* 0x0000000113167810 */ /* 0x040fe40007f5e0ff */
[----:B------:R-:W-:Y:S01]  /*33f0*/  IADD3 R20, P0, PT, R19, 0x4, RZ ;  /* 0x0000000413147810 */ /* 0x000fe20007f1e0ff */
[----:B------:R-:W-:Y:S01]  /*3400*/  IMAD.X R26, RZ, RZ, RZ, P1 ;  /* 0x000000ffff1a7224 */ /* 0x000fe200008e06ff */
[----:B------:R-:W-:Y:S01]  /*3410*/  SHF.R.U32.HI R24, RZ, 0x5, R0 ;  /* 0x00000005ff187819 */ /* 0x000fe20000011600 */
[----:B------:R-:W-:Y:S01]  /*3420*/  IMAD.X R27, RZ, RZ, RZ, P2 ;  /* 0x000000ffff1b7224 */ /* 0x000fe200010e06ff */
[----:B------:R-:W-:-:S09]  /*3430*/  IADD3.X R25, PT, PT, RZ, RZ, RZ, P0, !PT ;  /* 0x000000ffff197210 */ /* 0x000fd200007fe4ff */
.L_x_806:
[----:B-1----:R-:W-:Y:S01]  /*3440*/  MOV R10, R24 ;  /* 0x00000018000a7202 */ /* 0x002fe20000000f00 */
[----:B------:R-:W-:Y:S01]  /*3450*/  IMAD.MOV.U32 R11, RZ, RZ, RZ ;  /* 0x000000ffff0b7224 */ /* 0x000fe200078e00ff */
[----:B------:R-:W-:Y:S01]  /*3460*/  BSSY.RECONVERGENT B0, `(.L_x_801) ;  /* 0x000005b000007945 */ /* 0x000fe20003800200 */
[C---:B0-----:R-:W-:Y:S02]  /*3470*/  IMAD R15, R17.reuse, UR5, RZ ;  /* 0x00000005110f7c24 */ /* 0x041fe4000f8e02ff */
[----:B------:R-:W-:Y:S01]  /*3480*/  IMAD.WIDE.U32 R10, R17, UR4, R10 ;  /* 0x00000004110a7c25 */ /* 0x000fe2000f8e000a */
[----:B------:R-:W-:-:S03]  /*3490*/  UIADD3 UR4, UP0, UPT, UR4, 0x1, URZ ;  /* 0x0000000104047890 */ /* 0x000fc6000ff1e0ff */
[----:B------:R-:W-:Y:S01]  /*34a0*/  IMAD.IADD R15, R11, 0x1, R15 ;  /* 0x000000010b0f7824 */ /* 0x000fe200078e020f */
[----:B------:R-:W-:Y:S01]  /*34b0*/  ISETP.GE.U32.AND P1, PT, R10, R7, PT ;  /* 0x000000070a00720c */ /* 0x000fe20003f26070 */
[----:B------:R-:W-:Y:S01]  /*34c0*/  UIADD3.X UR5, UPT, UPT, URZ, UR5, URZ, UP0, !UPT ;  /* 0x00000005ff057290 */ /* 0x000fe200087fe4ff */
[----:B------:R-:W-:Y:S02]  /*34d0*/  ISETP.LE.U32.AND P0, PT, R18, UR4, PT ;  /* 0x0000000412007c0c */ /* 0x000fe4000bf03070 */
[----:B------:R-:W-:-:S03]  /*34e0*/  ISETP.GE.AND.EX P1, PT, R15, R8, PT, P1 ;  /* 0x000000080f00720c */ /* 0x000fc60003f26310 */
[----:B------:R-:W-:-:S04]  /*34f0*/  MOV R14, UR5 ;  /* 0x00000005000e7c02 */ /* 0x000fc80008000f00 */
[----:B------:R-:W-:-:S06]  /*3500*/  ISETP.GE.AND.EX P0, PT, R14, R23, PT, P0 ;  /* 0x000000170e00720c */ /* 0x000fcc0003f06300 */
[----:B------:R-:W-:Y:S07]  /*3510*/  @P1 BRA `(.L_x_802) ;  /* 0x00000004003c1947 */ /* 0x000fee0003800000 */
[----:B------:R-:W0:Y:S01]  /*3520*/  LDCU UR10, c[0x0][0x3ac] ;  /* 0x00007580ff0a77ac */ /* 0x000e220008000800 */
[----:B------:R-:W-:Y:S01]  /*3530*/  IMAD R29, R15, UR15, RZ ;  /* 0x0000000f0f1d7c24 */ /* 0x000fe2000f8e02ff */
[----:B------:R-:W-:Y:S01]  /*3540*/  BSSY.RECONVERGENT B1, `(.L_x_803) ;  /* 0x000002d000017945 */ /* 0x000fe20003800200 */
[----:B------:R-:W-:-:S04]  /*3550*/  IMAD.WIDE.U32 R14, R10, UR15, RZ ;  /* 0x0000000f0a0e7c25 */ /* 0x000fc8000f8e00ff */
[----:B------:R-:W-:Y:S01]  /*3560*/  IMAD R29, R10, UR20, R29 ;  /* 0x000000140a1d7c24 */ /* 0x000fe2000f8e021d */
[----:B------:R-:W-:Y:S02]  /*3570*/  IADD3 R28, P2, PT, R14, UR15, RZ ;  /* 0x0000000f0e1c7c10 */ /* 0x000fe4000ff5e0ff */
[----:B------:R-:W-:Y:S01]  /*3580*/  IADD3 R34, P3, PT, R19, R14, RZ ;  /* 0x0000000e13227210 */ /* 0x000fe20007f7e0ff */
[----:B------:R-:W-:-:S03]  /*3590*/  IMAD.IADD R31, R15, 0x1, R29 ;  /* 0x000000010f1f7824 */ /* 0x000fc600078e021d */
[----:B------:R-:W-:Y:S02]  /*35a0*/  IADD3 R32, P5, PT, R34, 0x20, RZ ;  /* 0x0000002022207810 */ /* 0x000fe40007fbe0ff */
[----:B------:R-:W-:Y:S02]  /*35b0*/  IADD3.X R30, PT, PT, R31, UR20, RZ, P2, !PT ;  /* 0x000000141f1e7c10 */ /* 0x000fe400097fe4ff */
[----:B0-----:R-:W-:-:S04]  /*35c0*/  ISETP.LT.U32.AND P1, PT, R28, UR10, PT ;  /* 0x0000000a1c007c0c */ /* 0x001fc8000bf21070 */
[----:B------:R-:W-:-:S04]  /*35d0*/  ISETP.LT.AND.EX P1, PT, R30, UR19, PT, P1 ;  /* 0x000000131e007c0c */ /* 0x000fc8000bf21310 */
[----:B------:R-:W-:Y:S02]  /*35e0*/  SEL R15, R28, UR10, P1 ;  /* 0x0000000a1c0f7c07 */ /* 0x000fe40008800000 */
[----:B------:R-:W-:Y:S02]  /*35f0*/  SEL R28, R30, UR19, P1 ;  /* 0x000000131e1c7c07 */ /* 0x000fe40008800000 */
[----:B------:R-:W-:Y:S02]  /*3600*/  IADD3 R29, P2, PT, R15, -R14, RZ ;  /* 0x8000000e0f1d7210 */ /* 0x000fe40007f5e0ff */
[----:B------:R-:W-:Y:S02]  /*3610*/  IADD3 R14, P4, PT, R19, 0x10, RZ ;  /* 0x00000010130e7810 */ /* 0x000fe40007f9e0ff */
[----:B------:R-:W-:Y:S02]  /*3620*/  ISETP.LT.U32.AND P1, PT, R29, 0x20, PT ;  /* 0x000000201d00780c */ /* 0x000fe40003f21070 */
[----:B------:R-:W-:Y:S01]  /*3630*/  IADD3.X R30, PT, PT, R28, ~R31, RZ, P2, !PT ;  /* 0x8000001f1c1e7210 */ /* 0x000fe200017fe4ff */
[----:B------:R-:W-:Y:S01]  /*3640*/  IMAD.X R33, RZ, RZ, RZ, P4 ;  /* 0x000000ffff217224 */ /* 0x000fe200020e06ff */
[----:B------:R-:W-:-:S02]  /*3650*/  IADD3.X R31, PT, PT, RZ, RZ, R31, P5, P3 ;  /* 0x000000ffff1f7210 */ /* 0x000fc40002fe641f */
[----:B------:R-:W-:Y:S02]  /*3660*/  ISETP.LT.AND.EX P1, PT, R30, RZ, PT, P1 ;  /* 0x000000ff1e00720c */ /* 0x000fe40003f21310 */
[----:B------:R-:W-:Y:S02]  /*3670*/  ISETP.GE.U32.AND P3, PT, R32, R15, PT ;  /* 0x0000000f2000720c */ /* 0x000fe40003f66070 */
[----:B------:R-:W-:Y:S02]  /*3680*/  SEL R29, R29, 0x20, P1 ;  /* 0x000000201d1d7807 */ /* 0x000fe40000800000 */
[----:B------:R-:W-:Y:S02]  /*3690*/  SEL R30, R30, RZ, P1 ;  /* 0x000000ff1e1e7207 */ /* 0x000fe40000800000 */
[----:B------:R-:W-:Y:S02]  /*36a0*/  ISETP.GE.U32.AND P2, PT, R14, R29, PT ;  /* 0x0000001d0e00720c */ /* 0x000fe40003f46070 */
[----:B------:R-:W-:-:S02]  /*36b0*/  LEA R14, R34, R9, 0x2 ;  /* 0x00000009220e7211 */ /* 0x000fc400078e10ff */
[----:B------:R-:W-:Y:S02]  /*36c0*/  ISETP.GE.AND.EX P1, PT, R33, R30, PT, P2 ;  /* 0x0000001e2100720c */ /* 0x000fe40003f26320 */
[----:B------:R-:W-:-:S13]  /*36d0*/  ISETP.GE.AND.EX P2, PT, R31, R28, PT, P3 ;  /* 0x0000001c1f00720c */ /* 0x000fda0003f46330 */
[----:B------:R-:W-:Y:S05]  /*36e0*/  @P2 BRA `(.L_x_804) ;  /* 0x0000000000482947 */ /* 0x000fea0003800000 */
[----:B------:R-:W0:Y:S01]  /*36f0*/  S2UR UR11, SR_CgaCtaId ;  /* 0x00000000000b79c3 */ /* 0x000e220000008800 */
[----:B------:R1:W2:Y:S01]  /*3700*/  LDS R11, [R14] ;  /* 0x000000000e0b7984 */ /* 0x0002a20000000800 */
[----:B------:R-:W-:Y:S01]  /*3710*/  UMOV UR10, 0x400 ;  /* 0x00000400000a7882 */ /* 0x000fe20000000000 */
[----:B------:R-:W-:Y:S02]  /*3720*/  IMAD R10, R10, UR15, R19 ;  /* 0x0000000f0a0a7c24 */ /* 0x000fe4000f8e0213 */
[----:B------:R-:W-:Y:S01]  /*3730*/  IMAD.MOV.U32 R34, RZ, RZ, R32 ;  /* 0x000000ffff227224 */ /* 0x000fe200078e0020 */
[----:B0-----:R-:W-:-:S06]  /*3740*/  ULEA UR10, UR11, UR10, 0x18 ;  /* 0x0000000a0b0a7291 */ /* 0x001fcc000f8ec0ff */
[----:B------:R-:W-:-:S05]  /*3750*/  IMAD.U32 R9, RZ, RZ, UR10 ;  /* 0x0000000aff097e24 */ /* 0x000fca000f8e00ff */
[----:B------:R-:W-:-:S04]  /*3760*/  LEA R10, R10, R9, 0x2 ;  /* 0x000000090a0a7211 */ /* 0x000fc800078e10ff */
[----:B-1----:R-:W-:-:S07]  /*3770*/  IADD3 R10, PT, PT, R10, 0x80, RZ ;  /* 0x000000800a0a7810 */ /* 0x002fce0007ffe0ff */
.L_x_805:
[----:B0-----:R0:W2:Y:S01]  /*3780*/  LDS R32, [R10] ;  /* 0x000000000a207984 */ /* 0x0010a20000000800 */
[----:B------:R-:W-:-:S05]  /*3790*/  IADD3 R34, P2, PT, R34, 0x20, RZ ;  /* 0x0000002022227810 */ /* 0x000fca0007f5e0ff */
[----:B------:R-:W-:Y:S01]  /*37a0*/  IMAD.X R31, RZ, RZ, R31, P2 ;  /* 0x000000ffff1f7224 */ /* 0x000fe200010e061f */
[----:B------:R-:W-:Y:S02]  /*37b0*/  ISETP.GE.U32.AND P2, PT, R34, R15, PT ;  /* 0x0000000f2200720c */ /* 0x000fe40003f46070 */
[----:B0-----:R-:W-:Y:S02]  /*37c0*/  IADD3 R10, PT, PT, R10, 0x80, RZ ;  /* 0x000000800a0a7810 */ /* 0x001fe40007ffe0ff */
[----:B------:R-:W-:Y:S02]  /*37d0*/  ISETP.GE.AND.EX P2, PT, R31, R28, PT, P2 ;  /* 0x0000001c1f00720c */ /* 0x000fe40003f46320 */
[----:B--2---:R-:W-:-:S05]  /*37e0*/  FMNMX.FTZ R11, R32, R11, !PT ;  /* 0x0000000b200b7209 */ /* 0x004fca0007810000 */
[----:B------:R0:W-:Y:S06]  /*37f0*/  STS [R14], R11 ;  /* 0x0000000b0e007388 */ /* 0x0001ec0000000800 */
[----:B------:R-:W-:Y:S05]  /*3800*/  @!P2 BRA `(.L_x_805) ;  /* 0xfffffffc00dca947 */ /* 0x000fea000383ffff */
.L_x_804:
[----:B------:R-:W-:Y:S05]  /*3810*/  BSYNC.RECONVERGENT B1 ;  /* 0x0000000000017941 */ /* 0x000fea0003800200 */
.L_x_803:
        /* <DEDUP_REMOVED lines=31> */
.L_x_802:
[----:B------:R-:W-:Y:S05]  /*3a10*/  BSYNC.RECONVERGENT B0 ;  /* 0x0000000000007941 */ /* 0x000fea0003800200 */
.L_x_801:
[----:B------:R-:W-:Y:S05]  /*3a20*/  @!P0 BRA `(.L_x_806) ;  /* 0xfffffff800848947 */ /* 0x000fea000383ffff */
.L_x_800:
[----:B------:R-:W-:Y:S01]  /*3a30*/  SHF.L.U32 R9, R12, 0x4, RZ ;  /* 0x000000040c097819 */ /* 0x000fe200000006ff */
[----:B------:R-:W-:Y:S03]  /*3a40*/  BAR.SYNC.DEFER_BLOCKING 0x0 ;  /* 0x0000000000007b1d */ /* 0x000fe60000010000 */
[----:B-1----:R-:W-:Y:S02]  /*3a50*/  IADD3 R10, P0, PT, R4, R9, RZ ;  /* 0x00000009040a7210 */ /* 0x002fe40007f1e0ff */
        /* <DEDUP_REMOVED lines=8> */
[----:B------:R-:W1:Y:S01]  /*3ae0*/  LDCU.64 UR4, c[0x0][0x3a0] ;  /* 0x00007400ff0477ac */ /* 0x000e620008000a00 */
[----:B------:R-:W2:Y:S01]  /*3af0*/  LDS R2, [R16] ;  /* 0x0000000010027984 */ /* 0x000ea20000000800 */
[----:B-1----:R-:W-:-:S04]  /*3b00*/  ISETP.NE.U32.AND P0, PT, RZ, UR4, PT ;  /* 0x00000004ff007c0c */ /* 0x002fc8000bf05070 */
[----:B------:R-:W-:Y:S01]  /*3b10*/  ISETP.NE.AND.EX P0, PT, RZ, UR5, PT, P0 ;  /* 0x00000005ff007c0c */ /* 0x000fe2000bf05300 */
[----:B------:R-:W1:-:S12]  /*3b20*/  LDCU.64 UR4, c[0x0][0x388] ;  /* 0x00007100ff0477ac */ /* 0x000e580008000a00 */
[----:B------:R-:W3:Y:S02]  /*3b30*/  @P0 LDC.64 R4, c[0x0][0x3a0] ;  /* 0x0000e800ff040b82 */ /* 0x000ee40000000a00 */
[----:B---3--:R-:W2:Y:S01]  /*3b40*/  @P0 LDG.E R5, desc[UR16][R4.64] ;  /* 0x0000001004050981 */ /* 0x008ea2000c1e1900 */
[----:B------:R-:W-:Y:S01]  /*3b50*/  MOV R10, R12 ;  /* 0x0000000c000a7202 */ /* 0x000fe20000000f00 */
[----:B------:R-:W-:Y:S02]  /*3b60*/  IMAD.MOV.U32 R11, RZ, RZ, R13 ;  /* 0x000000ffff0b7224 */ /* 0x000fe400078e000d */
[----:B------:R-:W-:Y:S02]  /*3b70*/  IMAD R9, R8, UR18, RZ ;  /* 0x0000001208097c24 */ /* 0x000fe4000f8e02ff */
[----:B------:R-:W-:-:S05]  /*3b80*/  IMAD.WIDE.U32 R10, R7, UR18, R10 ;  /* 0x00000012070a7c25 */ /* 0x000fca000f8e000a */
[----:B------:R-:W-:Y:S02]  /*3b90*/  IADD3 R9, PT, PT, R11, R9, RZ ;  /* 0x000000090b097210 */ /* 0x000fe40007ffe0ff */
[----:B--2---:R-:W-:Y:S02]  /*3ba0*/  @P0 FMNMX.FTZ R2, R2, R5, PT ;  /* 0x0000000502020209 */ /* 0x004fe40003810000 */
[----:B-1----:R-:W-:-:S03]  /*3bb0*/  LEA R12, P0, R10, UR4, 0x2 ;  /* 0x000000040a0c7c11 */ /* 0x002fc6000f8010ff */
[----:B------:R-:W-:Y:S01]  /*3bc0*/  FMUL.FTZ R2, R2, 0.0078740157186985015869 ;  /* 0x3c01020402027820 */ /* 0x000fe20000410000 */
[----:B------:R-:W-:-:S04]  /*3bd0*/  LEA.HI.X R13, R10, UR5, R9, 0x2, P0 ;  /* 0x000000050a0d7c11 */ /* 0x000fc800080f1409 */
[----:B------:R-:W-:-:S05]  /*3be0*/  FMNMX.FTZ R5, R2, 1.1920928955078125e-07, !PT ;  /* 0x3400000002057809 */ /* 0x000fca0007810000 */
[----:B------:R1:W-:Y:S02]  /*3bf0*/  STG.E desc[UR16][R12.64], R5 ;  /* 0x000000050c007986 */ /* 0x0003e4000c101910 */
.L_x_808:
[----:B------:R-:W-:Y:S05]  /*3c00*/  BSYNC.RECONVERGENT B0 ;  /* 0x0000000000007941 */ /* 0x000fea0003800200 */
.L_x_807:
[----:B------:R-:W2:Y:S01]  /*3c10*/  LDCU UR12, c[0x0][0x3ac] ;  /* 0x00007580ff0c77ac */ /* 0x000ea20008000800 */
[----:B------:R-:W3:Y:S01]  /*3c20*/  LDCU.64 UR10, c[0x0][0x380] ;  /* 0x00007000ff0a77ac */ /* 0x000ee20008000a00 */
[----:B--2---:R-:W-:Y:S02]  /*3c30*/  USHF.R.S32.HI UR13, URZ, 0x1f, UR12 ;  /* 0x0000001fff0d7899 */ /* 0x004fe4000801140c */
[----:B------:R-:W-:Y:S02]  /*3c40*/  UIMAD.WIDE.U32 UR4, UR18, UR12, URZ ;  /* 0x0000000c120472a5 */ /* 0x000fe4000f8e00ff */
[----:B------:R-:W-:Y:S02]  /*3c50*/  USHF.R.S32.HI UR12, URZ, 0x2, UR12 ;  /* 0x00000002ff0c7899 */ /* 0x000fe4000801140c */
[----:B------:R-:W-:Y:S02]  /*3c60*/  UIMAD UR13, UR13, UR18, URZ ;  /* 0x000000120d0d72a4 */ /* 0x000fe4000f8e02ff */
[----:B---3--:R-:W-:Y:S01]  /*3c70*/  UIADD3 UR4, UP0, UPT, UR4, UR10, URZ ;  /* 0x0000000a04047290 */ /* 0x008fe2000ff1e0ff */
[----:B------:R-:W-:Y:S01]  /*3c80*/  BAR.SYNC.DEFER_BLOCKING 0x0 ;  /* 0x0000000000007b1d */ /* 0x000fe20000010000 */
[----:B------:R-:W-:Y:S01]  /*3c90*/  ISETP.GE.U32.AND P0, PT, R0, UR12, PT ;  /* 0x0000000c00007c0c */ /* 0x000fe2000bf06070 */
[----:B------:R-:W-:-:S03]  /*3ca0*/  UIADD3 UR5, UPT, UPT, UR5, UR13, URZ ;  /* 0x0000000d05057290 */ /* 0x000fc6000fffe0ff */
[----:B------:R-:W-:Y:S01]  /*3cb0*/  IMAD.U32 R4, RZ, RZ, UR4 ;  /* 0x00000004ff047e24 */ /* 0x000fe2000f8e00ff */
[----:B------:R-:W-:-:S06]  /*3cc0*/  UIADD3.X UR5, UPT, UPT, UR5, UR11, URZ, UP0, !UPT ;  /* 0x0000000b05057290 */ /* 0x000fcc00087fe4ff */
[----:B-1----:R-:W-:Y:S02]  /*3cd0*/  MOV R5, UR5 ;  /* 0x0000000500057c02 */ /* 0x002fe40008000f00 */
[----:B------:R-:W-:Y:S05]  /*3ce0*/  @P0 EXIT ;  /* 0x000000000000094d */ /* 0x000fea0003800000 */
[----:B------:R-:W-:Y:S02]  /*3cf0*/  IMAD R9, R8, UR18, RZ ;  /* 0x0000001208097c24 */ /* 0x000fe4000f8e02ff */
[----:B------:R-:W-:-:S04]  /*3d00*/  IMAD.WIDE.U32 R10, R7, UR18, RZ ;  /* 0x00000012070a7c25 */ /* 0x000fc8000f8e00ff */
[----:B------:R-:W-:-:S07]  /*3d10*/  IMAD.IADD R2, R9, 0x1, R11 ;  /* 0x0000000109027824 */ /* 0x000fce00078e020b */
.L_x_809:
[----:B0-----:R-:W-:Y:S02]  /*3d20*/  HFMA2 R15, -RZ, RZ, 0, 4.76837158203125e-07 ;  /* 0x00000008ff0f7431 */ /* 0x001fe400000001ff */
[----:B------:R-:W-:Y:S01]  /*3d30*/  IMAD.MOV.U32 R13, RZ, RZ, 0x8 ;  /* 0x00000008ff0d7424 */ /* 0x000fe200078e00ff */
[----:B------:R-:W0:Y:S03]  /*3d40*/  LDC.64 R8, c[0x0][0x398] ;  /* 0x0000e600ff087b82 */ /* 0x000e260000000a00 */
[----:B------:R-:W-:-:S04]  /*3d50*/  IMAD.WIDE.U32 R12, R0, R13, UR6 ;  /* 0x00000006000c7e25 */ /* 0x000fc8000f8e000d */
[----:B------:R-:W-:Y:S01]  /*3d60*/  IMAD.WIDE.U32 R14, R0, R15, UR8 ;  /* 0x00000008000e7e25 */ /* 0x000fe2000f8e000f */
[----:B------:R-:W2:Y:S01]  /*3d70*/  LDG.E.64 R16, desc[UR16][R12.64] ;  /* 0x000000100c107981 */ /* 0x000ea2000c1e1b00 */
[----:B------:R-:W1:Y:S04]  /*3d80*/  LDC.64 R6, c[0x0][0x388] ;  /* 0x0000e200ff067b82 */ /* 0x000e680000000a00 */
[----:B------:R-:W3:Y:S01]  /*3d90*/  LDG.E.64.CONSTANT R14, desc[UR16][R14.64] ;  /* 0x000000100e0e7981 */ /* 0x000ee2000c1e9b00 */
[----:B------:R-:W-:-:S04]  /*3da0*/  SHF.R.U32.HI R23, RZ, 0x4, R0 ;  /* 0x00000004ff177819 */ /* 0x000fc80000011600 */
[----:B------:R-:W-:Y:S01]  /*3db0*/  LOP3.LUT R25, R23, 0x3ffffff, RZ, 0xc0, !PT ;  /* 0x03ffffff17197812 */ /* 0x000fe200078ec0ff */
[----:B0-----:R-:W-:-:S03]  /*3dc0*/  IMAD.WIDE.U32 R20, R0, 0x8, R8 ;  /* 0x0000000800147825 */ /* 0x001fc600078e0008 */
[----:B------:R-:W-:Y:S01]  /*3dd0*/  IADD3 R25, P0, PT, R25, R10, RZ ;  /* 0x0000000a19197210 */ /* 0x000fe20007f1e0ff */
[----:B--2---:R-:W-:Y:S01]  /*3de0*/  IMAD.U32 R19, R16, 0x10000, RZ ;  /* 0x0001000010137824 */ /* 0x004fe200078e00ff */
[C---:B---3--:R-:W-:Y:S02]  /*3df0*/  SHF.L.U32 R18, R14.reuse, 0x10, RZ ;  /* 0x000000100e127819 */ /* 0x048fe400000006ff */
[----:B------:R-:W-:Y:S02]  /*3e00*/  PRMT R16, R14, 0x7632, R16 ;  /* 0x000076320e107816 */ /* 0x000fe40000000010 */
[----:B------:R-:W-:Y:S01]  /*3e10*/  PRMT R24, R17, 0x7632, R24 ;  /* 0x0000763211187816 */ /* 0x000fe20000000018 */
[----:B------:R-:W-:Y:S01]  /*3e20*/  FADD.FTZ R18, R18, R19 ;  /* 0x0000001312127221 */ /* 0x000fe20000010000 */
[----:B------:R-:W-:Y:S02]  /*3e30*/  PRMT R23, R16, 0x7632, R23 ;  /* 0x0000763210177816 */ /* 0x000fe40000000017 */
[----:B------:R-:W-:-:S02]  /*3e40*/  PRMT R19, R15, 0x7632, R19 ;  /* 0x000076320f137816 */ /* 0x000fc40000000013 */
[----:B------:R-:W-:Y:S01]  /*3e50*/  SHF.L.U32 R16, R16, 0x10, RZ ;  /* 0x0000001010107819 */ /* 0x000fe200000006ff */
[----:B------:R-:W-:Y:S01]  /*3e60*/  IMAD.U32 R23, R23, 0x10000, RZ ;  /* 0x0001000017177824 */ /* 0x000fe200078e00ff */
[----:B------:R-:W-:Y:S01]  /*3e70*/  SHF.L.U32 R22, R15, 0x10, RZ ;  /* 0x000000100f167819 */ /* 0x000fe200000006ff */
[----:B------:R-:W-:Y:S01]  /*3e80*/  IMAD.U32 R17, R17, 0x10000, RZ ;  /* 0x0001000011117824 */ /* 0x000fe200078e00ff */
[----:B------:R-:W-:Y:S01]  /*3e90*/  SHF.L.U32 R19, R19, 0x10, RZ ;  /* 0x0000001013137819 */ /* 0x000fe200000006ff */
[----:B------:R-:W-:Y:S01]  /*3ea0*/  IMAD.U32 R24, R24, 0x10000, RZ ;  /* 0x0001000018187824 */ /* 0x000fe200078e00ff */
[----:B------:R0:W2:Y:S01]  /*3eb0*/  LDG.E.64.CONSTANT R14, desc[UR16][R20.64] ;  /* 0x00000010140e7981 */ /* 0x0000a2000c1e9b00 */
[----:B------:R-:W-:Y:S01]  /*3ec0*/  FADD.FTZ R23, R16, R23 ;  /* 0x0000001710177221 */ /* 0x000fe20000010000 */
[----:B------:R-:W-:Y:S01]  /*3ed0*/  FADD.FTZ R22, R22, R17 ;  /* 0x0000001116167221 */ /* 0x000fe20000010000 */
[----:B------:R-:W-:Y:S01]  /*3ee0*/  FADD.FTZ R19, R19, R24 ;  /* 0x0000001813137221 */ /* 0x000fe20000010000 */
[----:B0-----:R-:W-:-:S02]  /*3ef0*/  IADD3.X R20, PT, PT, RZ, R2, RZ, P0, !PT ;  /* 0x00000002ff147210 */ /* 0x001fc400007fe4ff */
[----:B-1----:R-:W-:Y:S02]  /*3f00*/  LEA R16, P0, R25, R6, 0x2 ;  /* 0x0000000619107211 */ /* 0x002fe400078010ff */
[----:B------:R-:W-:Y:S02]  /*3f10*/  F2FP.BF16.F32.PACK_AB R24, R23, R18 ;  /* 0x000000121718723e */ /* 0x000fe400000010ff */
[----:B------:R-:W-:Y:S02]  /*3f20*/  LEA.HI.X R17, R25, R7, R20, 0x2, P0 ;  /* 0x0000000719117211 */ /* 0x000fe400000f1414 */
[----:B------:R-:W-:-:S05]  /*3f30*/  F2FP.BF16.F32.PACK_AB R25, R19, R22 ;  /* 0x000000161319723e */ /* 0x000fca00000010ff */
[----:B------:R0:W-:Y:S04]  /*3f40*/  STG.E.64 desc[UR16][R12.64], R24 ;  /* 0x000000180c007986 */ /* 0x0001e8000c101b10 */
[----:B------:R-:W3:Y:S01]  /*3f50*/  LDG.E R16, desc[UR16][R16.64] ;  /* 0x0000001010107981 */ /* 0x000ee2000c1e1900 */
[----:B------:R-:W-:Y:S01]  /*3f60*/  FMUL.FTZ R22, R22, UR14 ;  /* 0x0000000e16167c20 */ /* 0x000fe20008410000 */
[----:B------:R-:W-:Y:S01]  /*3f70*/  FMUL.FTZ R18, R18, UR14 ;  /* 0x0000000e12127c20 */ /* 0x000fe20008410000 */
[----:B------:R-:W-:Y:S01]  /*3f80*/  FMUL.FTZ R23, R23, UR14 ;  /* 0x0000000e17177c20 */ /* 0x000fe20008410000 */
[----:B------:R-:W-:-:S03]  /*3f90*/  FMUL.FTZ R21, R19, UR14 ;  /* 0x0000000e13157c20 */ /* 0x000fc60008410000 */
[----:B------:R-:W0:Y:S08]  /*3fa0*/  F2F.BF16.F32 R22, R22 ;  /* 0x0000001600167304 */ /* 0x000e300000202000 */
[----:B------:R-:W1:Y:S08]  /*3fb0*/  F2F.BF16.F32 R18, R18 ;  /* 0x0000001200127304 */ /* 0x000e700000202000 */
[----:B------:R-:W4:Y:S08]  /*3fc0*/  F2F.BF16.F32 R23, R23 ;  /* 0x0000001700177304 */ /* 0x000f300000202000 */
[----:B------:R-:W5:Y:S01]  /*3fd0*/  F2F.BF16.F32 R21, R21 ;  /* 0x0000001500157304 */ /* 0x000f620000202000 */
[----:B0-----:R-:W-:-:S02]  /*3fe0*/  SHF.L.U32 R12, R22, 0x10, RZ ;  /* 0x00000010160c7819 */ /* 0x001fc400000006ff */
[----:B-1----:R-:W-:Y:S02]  /*3ff0*/  SHF.L.U32 R19, R18, 0x10, RZ ;  /* 0x0000001012137819 */ /* 0x002fe400000006ff */
[----:B----4-:R-:W-:Y:S02]  /*4000*/  SHF.L.U32 R23, R23, 0x10, RZ ;  /* 0x0000001017177819 */ /* 0x010fe400000006ff */
[----:B-----5:R-:W-:Y:S01]  /*4010*/  SHF.L.U32 R21, R21, 0x10, RZ ;  /* 0x0000001015157819 */ /* 0x020fe200000006ff */
[C---:B--2---:R-:W-:Y:S01]  /*4020*/  IMAD.U32 R20, R14.reuse, 0x10000, RZ ;  /* 0x000100000e147824 */ /* 0x044fe200078e00ff */
[----:B------:R-:W-:Y:S01]  /*4030*/  PRMT R14, R14, 0x7632, R14 ;  /* 0x000076320e0e7816 */ /* 0x000fe2000000000e */
[C---:B------:R-:W-:Y:S01]  /*4040*/  IMAD.U32 R13, R15.reuse, 0x10000, RZ ;  /* 0x000100000f0d7824 */ /* 0x040fe200078e00ff */
[----:B------:R-:W-:-:S03]  /*4050*/  PRMT R15, R15, 0x7632, R15 ;  /* 0x000076320f0f7816 */ /* 0x000fc6000000000f */
[----:B------:R-:W-:Y:S01]  /*4060*/  FMUL.FTZ R12, R12, R13 ;  /* 0x0000000d0c0c7220 */ /* 0x000fe20000410000 */
[----:B------:R-:W-:Y:S02]  /*4070*/  IMAD.U32 R14, R14, 0x10000, RZ ;  /* 0x000100000e0e7824 */ /* 0x000fe400078e00ff */
[----:B------:R-:W-:Y:S02]  /*4080*/  IMAD.U32 R18, R15, 0x10000, RZ ;  /* 0x000100000f127824 */ /* 0x000fe400078e00ff */
[----:B------:R-:W-:Y:S01]  /*4090*/  FMUL.FTZ R19, R19, R20 ;  /* 0x0000001413137220 */ /* 0x000fe20000410000 */
[----:B------:R-:W-:Y:S01]  /*40a0*/  FMUL.FTZ R14, R23, R14 ;  /* 0x0000000e170e7220 */ /* 0x000fe20000410000 */
[----:B------:R-:W0:Y:S01]  /*40b0*/  F2F.BF16.F32 R12, R12 ;  /* 0x0000000c000c7304 */ /* 0x000e220000202000 */
[----:B------:R-:W-:-:S07]  /*40c0*/  FMUL.FTZ R18, R21, R18 ;  /* 0x0000001215127220 */ /* 0x000fce0000410000 */
[----:B------:R-:W1:Y:S08]  /*40d0*/  F2F.BF16.F32 R19, R19 ;  /* 0x0000001300137304 */ /* 0x000e700000202000 */
[----:B---3--:R-:W2:Y:S08]  /*40e0*/  MUFU.RCP R16, R16 ;  /* 0x0000001000107308 */ /* 0x008eb00000001000 */
[----:B------:R-:W3:Y:S08]  /*40f0*/  F2F.BF16.F32 R14, R14 ;  /* 0x0000000e000e7304 */ /* 0x000ef00000202000 */
[----:B------:R-:W4:Y:S01]  /*4100*/  F2F.BF16.F32 R18, R18 ;  /* 0x0000001200127304 */ /* 0x000f220000202000 */
[----:B0-----:R-:W-:Y:S01]  /*4110*/  SHF.L.U32 R13, R12, 0x10, RZ ;  /* 0x000000100c0d7819 */ /* 0x001fe200000006ff */
[----:B-1----:R-:W-:-:S04]  /*4120*/  IMAD.U32 R19, R19, 0x10000, RZ ;  /* 0x0001000013137824 */ /* 0x002fc800078e00ff */
[----:B--2---:R-:W-:Y:S01]  /*4130*/  FMUL.FTZ R17, R16, R13 ;  /* 0x0000000d10117220 */ /* 0x004fe20000410000 */
[----:B---3--:R-:W-:Y:S02]  /*4140*/  IMAD.U32 R13, R14, 0x10000, RZ ;  /* 0x000100000e0d7824 */ /* 0x008fe400078e00ff */
[C---:B------:R-:W-:Y:S02]  /*4150*/  FMUL.FTZ R19, R16.reuse, R19 ;  /* 0x0000001310137220 */ /* 0x040fe40000410000 */
[----:B------:R-:W-:Y:S01]  /*4160*/  FMUL.FTZ R12, R16, R13 ;  /* 0x0000000d100c7220 */ /* 0x000fe20000410000 */
[----:B----4-:R-:W-:-:S05]  /*4170*/  SHF.L.U32 R15, R18, 0x10, RZ ;  /* 0x00000010120f7819 */ /* 0x010fca00000006ff */
[----:B------:R-:W-:Y:S01]  /*4180*/  FMUL.FTZ R16, R16, R15 ;  /* 0x0000000f10107220 */ /* 0x000fe20000410000 */
[----:B------:R-:W-:Y:S01]  /*4190*/  F2I.S8.NTZ R19, R19 ;  /* 0x0000001300137305 */ /* 0x000fe20000202100 */
[----:B------:R-:W-:-:S07]  /*41a0*/  IMAD.IADD R13, R3, 0x1, R0 ;  /* 0x00000001030d7824 */ /* 0x000fce00078e0200 */
[----:B------:R-:W-:Y:S08]  /*41b0*/  F2I.S8.NTZ R17, R17 ;  /* 0x0000001100117305 */ /* 0x000ff00000202100 */
[----:B------:R-:W0:Y:S08]  /*41c0*/  F2I.S8.NTZ R12, R12 ;  /* 0x0000000c000c7305 */ /* 0x000e300000202100 */
[----:B------:R-:W1:Y:S01]  /*41d0*/  F2I.S8.NTZ R16, R16 ;  /* 0x0000001000107305 */ /* 0x000e620000202100 */
[----:B------:R-:W-:Y:S01]  /*41e0*/  ISETP.GE.U32.AND P0, PT, R13, UR12, PT ;  /* 0x0000000c0d007c0c */ /* 0x000fe2000bf06070 */
[----:B------:R-:W-:Y:S01]  /*41f0*/  IMAD.WIDE.U32 R14, R0, 0x4, R4 ;  /* 0x00000004000e7825 */ /* 0x000fe200078e0004 */
[----:B0-----:R-:W-:-:S02]  /*4200*/  PRMT R18, R19, 0x3340, R12 ;  /* 0x0000334013127816 */ /* 0x001fc4000000000c */
[----:B-1----:R-:W-:-:S04]  /*4210*/  PRMT R21, R17, 0x3340, R16 ;  /* 0x0000334011157816 */ /* 0x002fc80000000010 */
[----:B------:R-:W-:-:S05]  /*4220*/  PRMT R21, R18, 0x5410, R21 ;  /* 0x0000541012157816 */ /* 0x000fca0000000015 */
[----:B------:R0:W-:Y:S01]  /*4230*/  STG.E desc[UR16][R14.64], R21 ;  /* 0x000000150e007986 */ /* 0x0001e2000c101910 */
[----:B------:R-:W-:Y:S05]  /*4240*/  @P0 EXIT ;  /* 0x000000000000094d */ /* 0x000fea0003800000 */
[----:B------:R-:W-:Y:S01]  /*4250*/  MOV R20, 0x8 ;  /* 0x0000000800147802 */ /* 0x000fe20000000f00 */
[----:B0-----:R-:W-:-:S04]  /*4260*/  IMAD.MOV.U32 R14, RZ, RZ, 0x8 ;  /* 0x00000008ff0e7424 */ /* 0x001fc800078e00ff */
[----:B------:R-:W-:-:S04]  /*4270*/  IMAD.WIDE.U32 R20, R13, R20, UR8 ;  /* 0x000000080d147e25 */ /* 0x000fc8000f8e0014 */
[C---:B------:R-:W-:Y:S02]  /*4280*/  IMAD.WIDE.U32 R14, R13.reuse, R14, UR6 ;  /* 0x000000060d0e7e25 */ /* 0x040fe4000f8e000e */
[----:B------:R-:W2:Y:S04]  /*4290*/  LDG.E.64.CONSTANT R20, desc[UR16][R20.64] ;  /* 0x0000001014147981 */ /* 0x000ea8000c1e9b00 */
[----:B------:R-:W3:Y:S01]  /*42a0*/  LDG.E.64 R18, desc[UR16][R14.64] ;  /* 0x000000100e127981 */ /* 0x000ee2000c1e1b00 */
[----:B------:R-:W-:Y:S01]  /*42b0*/  SHF.R.U32.HI R24, RZ, 0x4, R13 ;  /* 0x00000004ff187819 */ /* 0x000fe2000001160d */
[----:B------:R-:W-:-:S03]  /*42c0*/  IMAD.WIDE.U32 R16, R13, 0x8, R8 ;  /* 0x000000080d107825 */ /* 0x000fc600078e0008 */
[----:B------:R-:W-:-:S03]  /*42d0*/  LOP3.LUT R27, R24, 0x3ffffff, RZ, 0xc0, !PT ;  /* 0x03ffffff181b7812 */ /* 0x000fc600078ec0ff */
[----:B------:R-:W4:Y:S01]  /*42e0*/  LDG.E.64.CONSTANT R16, desc[UR16][R16.64] ;  /* 0x0000001010107981 */ /* 0x000f22000c1e9b00 */
[----:B------:R-:W-:Y:S02]  /*42f0*/  IADD3 R27, P0, PT, R27, R10, RZ ;  /* 0x0000000a1b1b7210 */ /* 0x000fe40007f1e0ff */
[C---:B--2---:R-:W-:Y:S02]  /*4300*/  SHF.L.U32 R0, R20.reuse, 0x10, RZ ;  /* 0x0000001014007819 */ /* 0x044fe400000006ff */
[----:B------:R-:W-:Y:S01]  /*4310*/  PRMT R12, R20, 0x7632, R12 ;  /* 0x00007632140c7816 */ /* 0x000fe2000000000c */
[----:B---3--:R-:W-:Y:S01]  /*4320*/  IMAD.U32 R23, R18, 0x10000, RZ ;  /* 0x0001000012177824 */ /* 0x008fe200078e00ff */
[C---:B------:R-:W-:Y:S02]  /*4330*/  PRMT R18, R21.reuse, 0x7632, R18 ;  /* 0x0000763215127816 */ /* 0x040fe40000000012 */
[----:B------:R-:W-:Y:S01]  /*4340*/  SHF.L.U32 R22, R21, 0x10, RZ ;  /* 0x0000001015167819 */ /* 0x000fe200000006ff */
[----:B------:R-:W-:Y:S01]  /*4350*/  FADD.FTZ R0, R0, R23 ;  /* 0x0000001700007221 */ /* 0x000fe20000010000 */
[----:B------:R-:W-:-:S02]  /*4360*/  PRMT R20, R18, 0x7632, R20 ;  /* 0x0000763212147816 */ /* 0x000fc40000000014 */
[C---:B------:R-:W-:Y:S01]  /*4370*/  PRMT R21, R19.reuse, 0x7632, R21 ;  /* 0x0000763213157816 */ /* 0x040fe20000000015 */
[----:B------:R-:W-:Y:S01]  /*4380*/  IMAD.U32 R25, R19, 0x10000, RZ ;  /* 0x0001000013197824 */ /* 0x000fe200078e00ff */
[----:B------:R-:W-:Y:S01]  /*4390*/  SHF.L.U32 R12, R12, 0x10, RZ ;  /* 0x000000100c0c7819 */ /* 0x000fe200000006ff */
[----:B------:R-:W-:Y:S01]  /*43a0*/  IMAD.U32 R23, R20, 0x10000, RZ ;  /* 0x0001000014177824 */ /* 0x000fe200078e00ff */
[----:B------:R-:W-:Y:S01]  /*43b0*/  SHF.L.U32 R19, R18, 0x10, RZ ;  /* 0x0000001012137819 */ /* 0x000fe200000006ff */
[----:B------:R-:W-:Y:S02]  /*43c0*/  IMAD.U32 R20, R21, 0x10000, RZ ;  /* 0x0001000015147824 */ /* 0x000fe400078e00ff */
[----:B------:R-:W-:Y:S01]  /*43d0*/  FADD.FTZ R23, R12, R23 ;  /* 0x000000170c177221 */ /* 0x000fe20000010000 */
[----:B------:R-:W-:Y:S01]  /*43e0*/  IADD3.X R12, PT, PT, RZ, R2, RZ, P0, !PT ;  /* 0x00000002ff0c7210 */ /* 0x000fe200007fe4ff */
[----:B------:R-:W-:Y:S01]  /*43f0*/  FADD.FTZ R22, R22, R25 ;  /* 0x0000001916167221 */ /* 0x000fe20000010000 */
[----:B------:R-:W-:Y:S01]  /*4400*/  LEA R18, P0, R27, R6, 0x2 ;  /* 0x000000061b127211 */ /* 0x000fe200078010ff */
[----:B------:R-:W-:Y:S01]  /*4410*/  FADD.FTZ R21, R19, R20 ;  /* 0x0000001413157221 */ /* 0x000fe20000010000 */
[----:B------:R-:W-:-:S02]  /*4420*/  F2FP.BF16.F32.PACK_AB R26, R23, R0 ;  /* 0x00000000171a723e */ /* 0x000fc400000010ff */
[----:B------:R-:W-:Y:S02]  /*4430*/  LEA.HI.X R19, R27, R7, R12, 0x2, P0 ;  /* 0x000000071b137211 */ /* 0x000fe400000f140c */
[----:B------:R-:W-:-:S05]  /*4440*/  F2FP.BF16.F32.PACK_AB R27, R21, R22 ;  /* 0x00000016151b723e */ /* 0x000fca00000010ff */
[----:B------:R0:W-:Y:S04]  /*4450*/  STG.E.64 desc[UR16][R14.64], R26 ;  /* 0x0000001a0e007986 */ /* 0x0001e8000c101b10 */
[----:B------:R1:W2:Y:S01]  /*4460*/  LDG.E R12, desc[UR16][R18.64] ;  /* 0x00000010120c7981 */ /* 0x0002a2000c1e1900 */
[----:B------:R-:W-:Y:S01]  /*4470*/  FMUL.FTZ R0, R0, UR14 ;  /* 0x0000000e00007c20 */ /* 0x000fe20008410000 */
[----:B------:R-:W-:Y:S01]  /*4480*/  FMUL.FTZ R24, R22, UR14 ;  /* 0x0000000e16187c20 */ /* 0x000fe20008410000 */
[----:B------:R-:W-:-:S04]  /*4490*/  FMUL.FTZ R22, R23, UR14 ;  /* 0x0000000e17167c20 */ /* 0x000fc80008410000 */
[----:B------:R-:W3:Y:S01]  /*44a0*/  F2F.BF16.F32 R0, R0 ;  /* 0x0000000000007304 */ /* 0x000ee20000202000 */
[----:B------:R-:W-:-:S07]  /*44b0*/  FMUL.FTZ R21, R21, UR14 ;  /* 0x0000000e15157c20 */ /* 0x000fce0008410000 */
[----:B------:R-:W5:Y:S08]  /*44c0*/  F2F.BF16.F32 R24, R24 ;  /* 0x0000001800187304 */ /* 0x000f700000202000 */
[----:B------:R-:W1:Y:S01]  /*44d0*/  F2F.BF16.F32 R22, R22 ;  /* 0x0000001600167304 */ /* 0x000e620000202000 */
[----:B---3--:R-:W-:Y:S01]  /*44e0*/  SHF.L.U32 R20, R0, 0x10, RZ ;  /* 0x0000001000147819 */ /* 0x008fe200000006ff */
[C---:B----4-:R-:W-:Y:S01]  /*44f0*/  IMAD.U32 R23, R16.reuse, 0x10000, RZ ;  /* 0x0001000010177824 */ /* 0x050fe200078e00ff */
[----:B------:R-:W-:Y:S01]  /*4500*/  PRMT R16, R16, 0x7632, R16 ;  /* 0x0000763210107816 */ /* 0x000fe20000000010 */
[----:B0-----:R-:W-:-:S04]  /*4510*/  IMAD.U32 R15, R17, 0x10000, RZ ;  /* 0x00010000110f7824 */ /* 0x001fc800078e00ff */
[----:B------:R-:W0:Y:S01]  /*4520*/  F2F.BF16.F32 R21, R21 ;  /* 0x0000001500157304 */ /* 0x000e220000202000 */
[----:B-----5:R-:W-:Y:S01]  /*4530*/  SHF.L.U32 R0, R24, 0x10, RZ ;  /* 0x0000001018007819 */ /* 0x020fe200000006ff */
[----:B------:R-:W-:Y:S01]  /*4540*/  FMUL.FTZ R20, R20, R23 ;  /* 0x0000001714147220 */ /* 0x000fe20000410000 */
[----:B------:R-:W-:-:S03]  /*4550*/  PRMT R17, R17, 0x7632, R17 ;  /* 0x0000763211117816 */ /* 0x000fc60000000011 */
[----:B------:R-:W-:Y:S01]  /*4560*/  FMUL.FTZ R0, R0, R15 ;  /* 0x0000000f00007220 */ /* 0x000fe20000410000 */
[----:B-1----:R-:W-:Y:S01]  /*4570*/  SHF.L.U32 R22, R22, 0x10, RZ ;  /* 0x0000001016167819 */ /* 0x002fe200000006ff */
[----:B------:R-:W-:Y:S02]  /*4580*/  IMAD.U32 R15, R16, 0x10000, RZ ;  /* 0x00010000100f7824 */ /* 0x000fe400078e00ff */
[----:B------:R-:W-:Y:S02]  /*4590*/  IMAD.U32 R14, R17, 0x10000, RZ ;  /* 0x00010000110e7824 */ /* 0x000fe400078e00ff */
[----:B------:R-:W1:Y:S01]  /*45a0*/  F2F.BF16.F32 R0, R0 ;  /* 0x0000000000007304 */ /* 0x000e620000202000 */
[----:B------:R-:W-:Y:S01]  /*45b0*/  FMUL.FTZ R22, R22, R15 ;  /* 0x0000000f16167220 */ /* 0x000fe20000410000 */
[----:B0-----:R-:W-:-:S06]  /*45c0*/  SHF.L.U32 R21, R21, 0x10, RZ ;  /* 0x0000001015157819 */ /* 0x001fcc00000006ff */
[----:B------:R-:W0:Y:S01]  /*45d0*/  F2F.BF16.F32 R20, R20 ;  /* 0x0000001400147304 */ /* 0x000e220000202000 */
[----:B------:R-:W-:-:S07]  /*45e0*/  FMUL.FTZ R21, R21, R14 ;  /* 0x0000000e15157220 */ /* 0x000fce0000410000 */
[----:B------:R-:W-:Y:S01]  /*45f0*/  F2F.BF16.F32 R22, R22 ;  /* 0x0000001600167304 */ /* 0x000fe20000202000 */
[----:B-1----:R-:W-:-:S07]  /*4600*/  SHF.L.U32 R17, R0, 0x10, RZ ;  /* 0x0000001000117819 */ /* 0x002fce00000006ff */
[----:B------:R-:W1:Y:S01]  /*4610*/  F2F.BF16.F32 R21, R21 ;  /* 0x0000001500157304 */ /* 0x000e620000202000 */
[----:B0-----:R-:W-:Y:S01]  /*4620*/  IMAD.U32 R15, R20, 0x10000, RZ ;  /* 0x00010000140f7824 */ /* 0x001fe200078e00ff */
[----:B-1----:R-:W-:-:S06]  /*4630*/  SHF.L.U32 R19, R21, 0x10, RZ ;  /* 0x0000001015137819 */ /* 0x002fcc00000006ff */
[----:B--2---:R-:W0:Y:S02]  /*4640*/  MUFU.RCP R12, R12 ;  /* 0x0000000c000c7308 */ /* 0x004e240000001000 */
[----:B0-----:R-:W-:Y:S01]  /*4650*/  FMUL.FTZ R14, R12, R17 ;  /* 0x000000110c0e7220 */ /* 0x001fe20000410000 */
[----:B------:R-:W-:Y:S02]  /*4660*/  IMAD.U32 R17, R22, 0x10000, RZ ;  /* 0x0001000016117824 */ /* 0x000fe400078e00ff */
[C---:B------:R-:W-:Y:S02]  /*4670*/  FMUL.FTZ R15, R12.reuse, R15 ;  /* 0x0000000f0c0f7220 */ /* 0x040fe40000410000 */
[----:B------:R-:W-:-:S04]  /*4680*/  FMUL.FTZ R17, R12, R17 ;  /* 0x000000110c117220 */ /* 0x000fc80000410000 */
        /* <DEDUP_REMOVED lines=49> */
[----:B------:R-:W-:Y:S01]  /*49a0*/  FMUL.FTZ R21, R21, UR14 ;  /* 0x0000000e15157c20 */ /* 0x000fe20008410000 */
[----:B------:R-:W-:-:S03]  /*49b0*/  FMUL.FTZ R22, R23, UR14 ;  /* 0x0000000e17167c20 */ /* 0x000fc60008410000 */
[----:B------:R-:W1:Y:S08]  /*49c0*/  F2F.BF16.F32 R0, R0 ;  /* 0x0000000000007304 */ /* 0x000e700000202000 */
[----:B------:R-:W3:Y:S08]  /*49d0*/  F2F.BF16.F32 R24, R24 ;  /* 0x0000001800187304 */ /* 0x000ef00000202000 */
[----:B------:R-:W5:Y:S08]  /*49e0*/  F2F.BF16.F32 R21, R21 ;  /* 0x0000001500157304 */ /* 0x000f700000202000 */
[----:B------:R-:W0:Y:S01]  /*49f0*/  F2F.BF16.F32 R22, R22 ;  /* 0x0000001600167304 */ /* 0x000e220000202000 */
[----:B-1----:R-:W-:Y:S01]  /*4a00*/  SHF.L.U32 R20, R0, 0x10, RZ ;  /* 0x0000001000147819 */ /* 0x002fe200000006ff */
[C---:B----4-:R-:W-:Y:S01]  /*4a10*/  IMAD.U32 R13, R17.reuse, 0x10000, RZ ;  /* 0x00010000110d7824 */ /* 0x050fe200078e00ff */
[----:B---3--:R-:W-:Y:S01]  /*4a20*/  SHF.L.U32 R0, R24, 0x10, RZ ;  /* 0x0000001018007819 */ /* 0x008fe200000006ff */
[----:B------:R-:W-:Y:S01]  /*4a30*/  IMAD.U32 R23, R16, 0x10000, RZ ;  /* 0x0001000010177824 */ /* 0x000fe200078e00ff */
[----:B------:R-:W-:-:S02]  /*4a40*/  PRMT R17, R17, 0x7632, R17 ;  /* 0x0000763211117816 */ /* 0x000fc40000000011 */
[----:B------:R-:W-:Y:S01]  /*4a50*/  PRMT R16, R16, 0x7632, R16 ;  /* 0x0000763210107816 */ /* 0x000fe20000000010 */
[----:B------:R-:W-:Y:S01]  /*4a60*/  FMUL.FTZ R0, R0, R13 ;  /* 0x0000000d00007220 */ /* 0x000fe20000410000 */
[----:B-----5:R-:W-:Y:S01]  /*4a70*/  SHF.L.U32 R21, R21, 0x10, RZ ;  /* 0x0000001015157819 */ /* 0x020fe200000006ff */
[----:B------:R-:W-:Y:S02]  /*4a80*/  IMAD.U32 R12, R17, 0x10000, RZ ;  /* 0x00010000110c7824 */ /* 0x000fe400078e00ff */
[----:B------:R-:W-:Y:S01]  /*4a90*/  IMAD.U32 R13, R16, 0x10000, RZ ;  /* 0x00010000100d7824 */ /* 0x000fe200078e00ff */
[----:B0-----:R-:W-:Y:S01]  /*4aa0*/  SHF.L.U32 R22, R22, 0x10, RZ ;  /* 0x0000001016167819 */ /* 0x001fe200000006ff */
[----:B------:R-:W-:Y:S01]  /*4ab0*/  FMUL.FTZ R12, R21, R12 ;  /* 0x0000000c150c7220 */ /* 0x000fe20000410000 */
[----:B------:R-:W-:Y:S01]  /*4ac0*/  FMUL.FTZ R20, R20, R23 ;  /* 0x0000001714147220 */ /* 0x000fe20000410000 */
[----:B------:R-:W0:Y:S02]  /*4ad0*/  F2F.BF16.F32 R0, R0 ;  /* 0x0000000000007304 */ /* 0x000e240000202000 */
[----:B------:R-:W-:-:S06]  /*4ae0*/  FMUL.FTZ R22, R22, R13 ;  /* 0x0000000d16167220 */ /* 0x000fcc0000410000 */
[----:B------:R-:W1:Y:S08]  /*4af0*/  F2F.BF16.F32 R12, R12 ;  /* 0x0000000c000c7304 */ /* 0x000e700000202000 */
[----:B------:R-:W3:Y:S08]  /*4b00*/  F2F.BF16.F32 R20, R20 ;  /* 0x0000001400147304 */ /* 0x000ef00000202000 */
[----:B------:R-:W-:Y:S01]  /*4b10*/  F2F.BF16.F32 R22, R22 ;  /* 0x0000001600167304 */ /* 0x000fe20000202000 */
[----:B0-----:R-:W-:-:S02]  /*4b20*/  SHF.L.U32 R17, R0, 0x10, RZ ;  /* 0x0000001000117819 */ /* 0x001fc400000006ff */
[----:B-1----:R-:W-:Y:S01]  /*4b30*/  SHF.L.U32 R19, R12, 0x10, RZ ;  /* 0x000000100c137819 */ /* 0x002fe200000006ff */
[----:B---3--:R-:W-:-:S04]  /*4b40*/  IMAD.U32 R13, R20, 0x10000, RZ ;  /* 0x00010000140d7824 */ /* 0x008fc800078e00ff */
[----:B--2---:R-:W0:Y:S02]  /*4b50*/  MUFU.RCP R14, R14 ;  /* 0x0000000e000e7308 */ /* 0x004e240000001000 */
[----:B0-----:R-:W-:Y:S01]  /*4b60*/  FMUL.FTZ R16, R14, R17 ;  /* 0x000000110e107220 */ /* 0x001fe20000410000 */
[----:B------:R-:W-:Y:S02]  /*4b70*/  IMAD.U32 R17, R22, 0x10000, RZ ;  /* 0x0001000016117824 */ /* 0x000fe400078e00ff */
[C---:B------:R-:W-:Y:S01]  /*4b80*/  FMUL.FTZ R13, R14.reuse, R13 ;  /* 0x0000000d0e0d7220 */ /* 0x040fe20000410000 */
[C---:B------:R-:W-:Y:S01]  /*4b90*/  FMUL.FTZ R19, R14.reuse, R19 ;  /* 0x000000130e137220 */ /* 0x040fe20000410000 */
[----:B------:R-:W-:Y:S01]  /*4ba0*/  FMUL.FTZ R0, R14, R17 ;  /* 0x000000110e007220 */ /* 0x000fe20000410000 */
[----:B------:R-:W-:Y:S08]  /*4bb0*/  F2I.S8.NTZ R16, R16 ;  /* 0x0000001000107305 */ /* 0x000ff00000202100 */
[----:B------:R-:W-:Y:S08]  /*4bc0*/  F2I.S8.NTZ R13, R13 ;  /* 0x0000000d000d7305 */ /* 0x000ff00000202100 */
[----:B------:R-:W0:Y:S08]  /*4bd0*/  F2I.S8.NTZ R0, R0 ;  /* 0x0000000000007305 */ /* 0x000e300000202100 */
[----:B------:R-:W1:Y:S01]  /*4be0*/  F2I.S8.NTZ R19, R19 ;  /* 0x0000001300137305 */ /* 0x000e620000202100 */
[----:B0-----:R-:W-:-:S02]  /*4bf0*/  PRMT R14, R13, 0x3340, R0 ;  /* 0x000033400d0e7816 */ /* 0x001fc40000000000 */
[----:B-1----:R-:W-:-:S04]  /*4c00*/  PRMT R17, R16, 0x3340, R19 ;  /* 0x0000334010117816 */ /* 0x002fc80000000013 */
[----:B------:R-:W-:Y:S01]  /*4c10*/  PRMT R21, R14, 0x5410, R17 ;  /* 0x000054100e157816 */ /* 0x000fe20000000011 */
[----:B------:R-:W-:-:S05]  /*4c20*/  IMAD.IADD R17, R15, 0x1, R3 ;  /* 0x000000010f117824 */ /* 0x000fca00078e0203 */
[----:B------:R-:W-:Y:S01]  /*4c30*/  ISETP.GE.U32.AND P0, PT, R17, UR12, PT ;  /* 0x0000000c11007c0c */ /* 0x000fe2000bf06070 */
[----:B------:R-:W-:-:S05]  /*4c40*/  IMAD.WIDE.U32 R12, R15, 0x4, R4 ;  /* 0x000000040f0c7825 */ /* 0x000fca00078e0004 */
[----:B------:R0:W-:Y:S07]  /*4c50*/  STG.E desc[UR16][R12.64], R21 ;  /* 0x000000150c007986 */ /* 0x0001ee000c101910 */
[----:B------:R-:W-:Y:S05]  /*4c60*/  @P0 EXIT ;  /* 0x000000000000094d */ /* 0x000fea0003800000 */
[----:B------:R-:W-:Y:S02]  /*4c70*/  HFMA2 R18, -RZ, RZ, 0, 4.76837158203125e-07 ;  /* 0x00000008ff127431 */ /* 0x000fe400000001ff */
[----:B0-----:R-:W-:-:S04]  /*4c80*/  IMAD.MOV.U32 R12, RZ, RZ, 0x8 ;  /* 0x00000008ff0c7424 */ /* 0x001fc800078e00ff */
[----:B------:R-:W-:-:S04]  /*4c90*/  IMAD.WIDE.U32 R12, R17, R12, UR6 ;  /* 0x00000006110c7e25 */ /* 0x000fc8000f8e000c */
[C---:B------:R-:W-:Y:S01]  /*4ca0*/  IMAD.WIDE.U32 R18, R17.reuse, R18, UR8 ;  /* 0x0000000811127e25 */ /* 0x040fe2000f8e0012 */
[----:B------:R-:W2:Y:S05]  /*4cb0*/  LDG.E.64 R14, desc[UR16][R12.64] ;  /* 0x000000100c0e7981 */ /* 0x000eaa000c1e1b00 */
[----:B------:R-:W3:Y:S01]  /*4cc0*/  LDG.E.64.CONSTANT R18, desc[UR16][R18.64] ;  /* 0x0000001012127981 */ /* 0x000ee2000c1e9b00 */
[----:B------:R-:W-:Y:S01]  /*4cd0*/  IMAD.WIDE.U32 R8, R17, 0x8, R8 ;  /* 0x0000000811087825 */ /* 0x000fe200078e0008 */
[----:B------:R-:W-:-:S04]  /*4ce0*/  SHF.R.U32.HI R22, RZ, 0x4, R17 ;  /* 0x00000004ff167819 */ /* 0x000fc80000011611 */
[----:B------:R-:W-:Y:S01]  /*4cf0*/  LOP3.LUT R23, R22, 0x3ffffff, RZ, 0xc0, !PT ;  /* 0x03ffffff16177812 */ /* 0x000fe200078ec0ff */
[----:B------:R-:W4:Y:S03]  /*4d00*/  LDG.E.64.CONSTANT R8, desc[UR16][R8.64] ;  /* 0x0000001008087981 */ /* 0x000f26000c1e9b00 */
[----:B------:R-:W-:-:S04]  /*4d10*/  IADD3 R23, P0, PT, R23, R10, RZ ;  /* 0x0000000a17177210 */ /* 0x000fc80007f1e0ff */
[----:B------:R-:W-:Y:S01]  /*4d20*/  LEA R6, P1, R23, R6, 0x2 ;  /* 0x0000000617067211 */ /* 0x000fe200078210ff */
[----:B--2---:R-:W-:Y:S01]  /*4d30*/  IMAD.U32 R21, R14, 0x10000, RZ ;  /* 0x000100000e157824 */ /* 0x004fe200078e00ff */
[C---:B---3--:R-:W-:Y:S02]  /*4d40*/  PRMT R14, R18.reuse, 0x7632, R14 ;  /* 0x00007632120e7816 */ /* 0x048fe4000000000e */
[----:B------:R-:W-:Y:S02]  /*4d50*/  SHF.L.U32 R0, R18, 0x10, RZ ;  /* 0x0000001012007819 */ /* 0x000fe400000006ff */
[C---:B------:R-:W-:Y:S02]  /*4d60*/  PRMT R16, R19.reuse, 0x7632, R16 ;  /* 0x0000763213107816 */ /* 0x040fe40000000010 */
[----:B------:R-:W-:Y:S02]  /*4d70*/  SHF.L.U32 R20, R19, 0x10, RZ ;  /* 0x0000001013147819 */ /* 0x000fe400000006ff */
[----:B------:R-:W-:-:S02]  /*4d80*/  PRMT R18, R14, 0x7632, R18 ;  /* 0x000076320e127816 */ /* 0x000fc40000000012 */
[C---:B------:R-:W-:Y:S01]  /*4d90*/  PRMT R19, R15.reuse, 0x7632, R19 ;  /* 0x000076320f137816 */ /* 0x040fe20000000013 */
[----:B------:R-:W-:Y:S01]  /*4da0*/  FADD.FTZ R0, R0, R21 ;  /* 0x0000001500007221 */ /* 0x000fe20000010000 */
[----:B------:R-:W-:Y:S01]  /*4db0*/  IMAD.U32 R21, R15, 0x10000, RZ ;  /* 0x000100000f157824 */ /* 0x000fe200078e00ff */
[----:B------:R-:W-:Y:S01]  /*4dc0*/  SHF.L.U32 R14, R14, 0x10, RZ ;  /* 0x000000100e0e7819 */ /* 0x000fe200000006ff */
[----:B------:R-:W-:Y:S01]  /*4dd0*/  IMAD.U32 R15, R18, 0x10000, RZ ;  /* 0x00010000120f7824 */ /* 0x000fe200078e00ff */
[----:B------:R-:W-:Y:S01]  /*4de0*/  SHF.L.U32 R16, R16, 0x10, RZ ;  /* 0x0000001010107819 */ /* 0x000fe200000006ff */
[----:B------:R-:W-:Y:S02]  /*4df0*/  IMAD.U32 R19, R19, 0x10000, RZ ;  /* 0x0001000013137824 */ /* 0x000fe400078e00ff */
[----:B------:R-:W-:Y:S01]  /*4e00*/  FADD.FTZ R20, R20, R21 ;  /* 0x0000001514147221 */ /* 0x000fe20000010000 */
[----:B------:R-:W-:Y:S01]  /*4e10*/  FADD.FTZ R15, R14, R15 ;  /* 0x0000000f0e0f7221 */ /* 0x000fe20000010000 */
[----:B------:R-:W-:Y:S01]  /*4e20*/  IADD3.X R14, PT, PT, RZ, R2, RZ, P0, !PT ;  /* 0x00000002ff0e7210 */ /* 0x000fe200007fe4ff */
[----:B------:R-:W-:-:S03]  /*4e30*/  FADD.FTZ R19, R16, R19 ;  /* 0x0000001310137221 */ /* 0x000fc60000010000 */
[----:B------:R-:W-:Y:S02]  /*4e40*/  LEA.HI.X R7, R23, R7, R14, 0x2, P1 ;  /* 0x0000000717077211 */ /* 0x000fe400008f140e */
[----:B------:R-:W-:Y:S02]  /*4e50*/  F2FP.BF16.F32.PACK_AB R22, R15, R0 ;  /* 0x000000000f16723e */ /* 0x000fe400000010ff */
        /* <DEDUP_REMOVED lines=9> */
[----:B------:R-:W0:Y:S01]  /*4ef0*/  F2F.BF16.F32 R19, R19 ;  /* 0x0000001300137304 */ /* 0x000e220000202000 */
[----:B---3--:R-:W-:Y:S01]  /*4f00*/  SHF.L.U32 R14, R0, 0x10, RZ ;  /* 0x00000010000e7819 */ /* 0x008fe200000006ff */
[----:B----4-:R-:W-:-:S06]  /*4f10*/  IMAD.U32 R15, R8, 0x10000, RZ ;  /* 0x00010000080f7824 */ /* 0x010fcc00078e00ff */
[----:B------:R-:W3:Y:S01]  /*4f20*/  F2F.BF16.F32 R16, R16 ;  /* 0x0000001000107304 */ /* 0x000ee20000202000 */
[----:B-----5:R-:W-:Y:S01]  /*4f30*/  SHF.L.U32 R0, R20, 0x10, RZ ;  /* 0x0000001014007819 */ /* 0x020fe200000006ff */
[C---:B-1----:R-:W-:Y:S01]  /*4f40*/  IMAD.U32 R7, R9.reuse, 0x10000, RZ ;  /* 0x0001000009077824 */ /* 0x042fe200078e00ff */
[----:B------:R-:W-:Y:S02]  /*4f50*/  PRMT R8, R8, 0x7632, R8 ;  /* 0x0000763208087816 */ /* 0x000fe40000000008 */
[----:B------:R-:W-:Y:S01]  /*4f60*/  PRMT R9, R9, 0x7632, R9 ;  /* 0x0000763209097816 */ /* 0x000fe20000000009 */
[----:B------:R-:W-:Y:S01]  /*4f70*/  FMUL.FTZ R0, R0, R7 ;  /* 0x0000000700007220 */ /* 0x000fe20000410000 */
[----:B0-----:R-:W-:Y:S01]  /*4f80*/  SHF.L.U32 R19, R19, 0x10, RZ ;  /* 0x0000001013137819 */ /* 0x001fe200000006ff */
[----:B------:R-:W-:Y:S02]  /*4f90*/  IMAD.U32 R7, R8, 0x10000, RZ ;  /* 0x0001000008077824 */ /* 0x000fe400078e00ff */
[----:B------:R-:W-:-:S02]  /*4fa0*/  IMAD.U32 R8, R9, 0x10000, RZ ;  /* 0x0001000009087824 */ /* 0x000fc400078e00ff */
[----:B------:R-:W-:Y:S01]  /*4fb0*/  FMUL.FTZ R14, R14, R15 ;  /* 0x0000000f0e0e7220 */ /* 0x000fe20000410000 */
[----:B---3--:R-:W-:Y:S01]  /*4fc0*/  SHF.L.U32 R16, R16, 0x10, RZ ;  /* 0x0000001010107819 */ /* 0x008fe200000006ff */
[----:B------:R-:W-:Y:S01]  /*4fd0*/  FMUL.FTZ R19, R19, R8 ;  /* 0x0000000813137220 */ /* 0x000fe20000410000 */
[----:B------:R-:W0:Y:S03]  /*4fe0*/  F2F.BF16.F32 R0, R0 ;  /* 0x0000000000007304 */ /* 0x000e260000202000 */
[----:B------:R-:W-:-:S05]  /*4ff0*/  FMUL.FTZ R16, R16, R7 ;  /* 0x0000000710107220 */ /* 0x000fca0000410000 */
        /* <DEDUP_REMOVED lines=23> */
[----:B-1----:R-:W-:Y:S05]  /*5170*/  @!P0 BRA `(.L_x_809) ;  /* 0xffffffe800e88947 */ /* 0x002fea000383ffff */
[----:B------:R-:W-:Y:S05]  /*5180*/  EXIT ;  /* 0x000000000000794d */ /* 0x000fea0003800000 */
        .weak           $__internal_10_$__cuda_sm20_div_s64
        .type           $__internal_10_$__cuda_sm20_div_s64,@function
        .size           $__internal_10_$__cuda_sm20_div_s64,($__internal_11_$__cuda_sm20_div_u64 - $__internal_10_$__cuda_sm20_div_s64)
$__internal_10_$__cuda_sm20_div_s64:
[-C--:B------:R-:W-:Y:S02]  /*5190*/  IADD3 R5, P0, PT, RZ, -R2.reuse, RZ ;  /* 0x80000002ff057210 */ /* 0x080fe40007f1e0ff */
[----:B------:R-:W-:Y:S02]  /*51a0*/  ISETP.LE.AND P2, PT, RZ, UR20, PT ;  /* 0x00000014ff007c0c */ /* 0x000fe4000bf43270 */
[----:B------:R-:W-:Y:S02]  /*51b0*/  IADD3.X R7, PT, PT, RZ, ~UR20, RZ, P0, !PT ;  /* 0x80000014ff077c10 */ /* 0x000fe400087fe4ff */
[----:B------:R-:W-:Y:S02]  /*51c0*/  SEL R4, R5, R2, !P2 ;  /* 0x0000000205047207 */ /* 0x000fe40005000000 */
        /* <DEDUP_REMOVED lines=54> */
[----:B------:R-:W-:Y:S01]  /*5530*/  SEL R4, R10, R7, P0 ;  /* 0x000000070a047207 */ /* 0x000fe20000000000 */
[----:B------:R-:W-:Y:S01]  /*5540*/  IMAD.MOV.U32 R7, RZ, RZ, 0x0 ;  /* 0x00000000ff077424 */ /* 0x000fe200078e00ff */
[----:B------:R-:W-:-:S02]  /*5550*/  IADD3 R12, P3, PT, R11, 0x1, RZ ;  /* 0x000000010b0c7810 */ /* 0x000fc40007f7e0ff */
[----:B------:R-:W-:-:S03]  /*5560*/  ISETP.GE.U32.AND.EX P0, PT, R13, R5, PT, P1 ;  /* 0x000000050d00720c */ /* 0x000fc60003f06110 */
[----:B------:R-:W-:Y:S01]  /*5570*/  IMAD.X R13, RZ, RZ, R4, P3 ;  /* 0x000000ffff0d7224 */ /* 0x000fe200018e0604 */
[----:B------:R-:W-:-:S04]  /*5580*/  SEL R12, R12, R11, P0 ;  /* 0x0000000b0c0c7207 */ /* 0x000fc80000000000 */
[----:B------:R-:W-:Y:S02]  /*5590*/  SEL R13, R13, R4, P0 ;  /* 0x000000040d0d7207 */ /* 0x000fe40000000000 */
[-C--:B------:R-:W-:Y:S02]  /*55a0*/  IADD3 R5, P1, PT, RZ, -R12.reuse, RZ ;  /* 0x8000000cff057210 */ /* 0x080fe40007f3e0ff */
[----:B------:R-:W-:Y:S02]  /*55b0*/  ISETP.NE.U32.AND P0, PT, R2, RZ, PT ;  /* 0x000000ff0200720c */ /* 0x000fe40003f05070 */
[----:B------:R-:W-:Y:S02]  /*55c0*/  IADD3.X R2, PT, PT, RZ, ~R13, RZ, P1, !PT ;  /* 0x8000000dff027210 */ /* 0x000fe40000ffe4ff */
[----:B------:R-:W-:Y:S02]  /*55d0*/  ISETP.NE.AND.EX P0, PT, RZ, UR20, PT, P0 ;  /* 0x00000014ff007c0c */ /* 0x000fe4000bf05300 */
[----:B------:R-:W-:-:S02]  /*55e0*/  SEL R12, R5, R12, !P2 ;  /* 0x0000000c050c7207 */ /* 0x000fc40005000000 */
[----:B------:R-:W-:Y:S02]  /*55f0*/  SEL R13, R2, R13, !P2 ;  /* 0x0000000d020d7207 */ /* 0x000fe40005000000 */
[----:B------:R-:W-:Y:S02]  /*5600*/  SEL R12, R12, 0xffffffff, P0 ;  /* 0xffffffff0c0c7807 */ /* 0x000fe40000000000 */
[----:B------:R-:W-:Y:S01]  /*5610*/  SEL R13, R13, 0xffffffff, P0 ;  /* 0xffffffff0d0d7807 */ /* 0x000fe20000000000 */
[----:B------:R-:W-:Y:S06]  /*5620*/  RET.REL.NODEC R6 `(_ZN4vllm31rms_norm_per_block_quant_kernelIN3c108BFloat16EaLb1ELb0ELi64EEEvPT0_PfPKT_S8_PKffiiPS6_l) ;  /* 0xffffffa806747950 */ /* 0x000fec0003c3ffff */
        .weak           $__internal_11_$__cuda_sm20_div_u64
        .type           $__internal_11_$__cuda_sm20_div_u64,@function
        .size           $__internal_11_$__cuda_sm20_div_u64,(.L_x_2862 - $__internal_11_$__cuda_sm20_div_u64)
$__internal_11_$__cuda_sm20_div_u64:
[----:B------:R-:W-:Y:S01]  /*5630*/  IMAD.MOV.U32 R22, RZ, RZ, R21 ;  /* 0x000000ffff167224 */ /* 0x000fe200078e0015 */
[----:B------:R-:W-:-:S05]  /*5640*/  MOV R23, UR20 ;  /* 0x0000001400177c02 */ /* 0x000fca0008000f00 */
[----:B------:R-:W0:Y:S08]  /*5650*/  I2F.U64.RP R22, R22 ;  /* 0x0000001600167312 */ /* 0x000e300000309000 */
[----:B0-----:R-:W0:Y:S02]  /*5660*/  MUFU.RCP R10, R22 ;  /* 0x00000016000a7308 */ /* 0x001e240000001000 */
[----:B0-----:R-:W-:-:S06]  /*5670*/  IADD3 R10, PT, PT, R10, 0x1ffffffe, RZ ;  /* 0x1ffffffe0a0a7810 */ /* 0x001fcc0007ffe0ff */
[----:B------:R-:W0:Y:S02]  /*5680*/  F2I.U64.TRUNC R10, R10 ;  /* 0x0000000a000a7311 */ /* 0x000e24000020d800 */
[----:B0-----:R-:W-:-:S04]  /*5690*/  IMAD.WIDE.U32 R14, R10, R21, RZ ;  /* 0x000000150a0e7225 */ /* 0x001fc800078e00ff */
[----:B------:R-:W-:Y:S01]  /*56a0*/  IMAD R15, R10, UR20, R15 ;  /* 0x000000140a0f7c24 */ /* 0x000fe2000f8e020f */
        /* <DEDUP_REMOVED lines=11> */
[----:B------:R-:W-:Y:S01]  /*5760*/  IMAD.WIDE.U32 R10, R15, R21, RZ ;  /* 0x000000150f0a7225 */ /* 0x000fe200078e00ff */
[----:B------:R-:W-:-:S03]  /*5770*/  IADD3.X R22, PT, PT, RZ, RZ, R14, P2, P1 ;  /* 0x000000ffff167210 */ /* 0x000fc600017e240e */
[----:B------:R-:W-:Y:S01]  /*5780*/  IMAD R11, R15, UR20, R11 ;  /* 0x000000140f0b7c24 */ /* 0x000fe2000f8e020b */
[----:B------:R-:W-:-:S03]  /*5790*/  IADD3 R23, P0, PT, RZ, -R10, RZ ;  /* 0x8000000aff177210 */ /* 0x000fc60007f1e0ff */
[----:B------:R-:W-:Y:S02]  /*57a0*/  IMAD R11, R22, R21, R11 ;  /* 0x00000015160b7224 */ /* 0x000fe400078e020b */
[----:B------:R-:W-:-:S03]  /*57b0*/  IMAD.HI.U32 R14, R15, R23, RZ ;  /* 0x000000170f0e7227 */ /* 0x000fc600078e00ff */
[----:B------:R-:W-:-:S05]  /*57c0*/  IADD3.X R11, PT, PT, RZ, ~R11, RZ, P0, !PT ;  /* 0x8000000bff0b7210 */ /* 0x000fca00007fe4ff */
[----:B------:R-:W-:-:S04]  /*57d0*/  IMAD.WIDE.U32 R14, P0, R15, R11, R14 ;  /* 0x0000000b0f0e7225 */ /* 0x000fc8000780000e */
[C---:B------:R-:W-:Y:S02]  /*57e0*/  IMAD R10, R22.reuse, R11, RZ ;  /* 0x0000000b160a7224 */ /* 0x040fe400078e02ff */
[----:B------:R-:W-:-:S04]  /*57f0*/  IMAD.HI.U32 R15, P1, R22, R23, R14 ;  /* 0x00000017160f7227 */ /* 0x000fc8000782000e */
[----:B------:R-:W-:Y:S01]  /*5800*/  IMAD.HI.U32 R11, R22, R11, RZ ;  /* 0x0000000b160b7227 */ /* 0x000fe200078e00ff */
[----:B------:R-:W-:-:S03]  /*5810*/  IADD3 R15, P2, PT, R10, R15, RZ ;  /* 0x0000000f0a0f7210 */ /* 0x000fc60007f5e0ff */
[----:B------:R-:W-:Y:S02]  /*5820*/  IMAD.X R22, R11, 0x1, R22, P0 ;  /* 0x000000010b167824 */ /* 0x000fe400000e0616 */
[----:B------:R-:W-:Y:S02]  /*5830*/  HFMA2 R11, -RZ, RZ, 0, 0 ;  /* 0x00000000ff0b7431 */ /* 0x000fe400000001ff */
[----:B------:R-:W-:Y:S01]  /*5840*/  IMAD.HI.U32 R10, R15, R19, RZ ;  /* 0x000000130f0a7227 */ /* 0x000fe200078e00ff */
[----:B------:R-:W-:-:S05]  /*5850*/  IADD3.X R23, PT, PT, RZ, RZ, R22, P2, P1 ;  /* 0x000000ffff177210 */ /* 0x000fca00017e2416 */
[----:B------:R-:W-:-:S04]  /*5860*/  IMAD.HI.U32 R14, R23, R18, RZ ;  /* 0x00000012170e7227 */ /* 0x000fc800078e00ff */
[----:B------:R-:W-:-:S04]  /*5870*/  IMAD.WIDE.U32 R10, R15, R18, R10 ;  /* 0x000000120f0a7225 */ /* 0x000fc800078e000a */
[C---:B------:R-:W-:Y:S02]  /*5880*/  IMAD R15, R23.reuse, R18, RZ ;  /* 0x00000012170f7224 */ /* 0x040fe400078e02ff */
[----:B------:R-:W-:-:S04]  /*5890*/  IMAD.HI.U32 R10, P0, R23, R19, R10 ;  /* 0x00000013170a7227 */ /* 0x000fc8000780000a */
[----:B------:R-:W-:Y:S01]  /*58a0*/  IMAD.X R14, RZ, RZ, R14, P0 ;  /* 0x000000ffff0e7224 */ /* 0x000fe200000e060e */
[----:B------:R-:W-:-:S04]  /*58b0*/  IADD3 R15, P1, PT, R15, R10, RZ ;  /* 0x0000000a0f0f7210 */ /* 0x000fc80007f3e0ff */
[----:B------:R-:W-:Y:S01]  /*58c0*/  IADD3.X R14, PT, PT, RZ, R14, RZ, P1, !PT ;  /* 0x0000000eff0e7210 */ /* 0x000fe20000ffe4ff */
[----:B------:R-:W-:-:S04]  /*58d0*/  IMAD.WIDE.U32 R10, R15, R21, RZ ;  /* 0x000000150f0a7225 */ /* 0x000fc800078e00ff */
[C---:B------:R-:W-:Y:S01]  /*58e0*/  IMAD R11, R15.reuse, UR20, R11 ;  /* 0x000000140f0b7c24 */ /* 0x040fe2000f8e020b */
[----:B------:R-:W-:Y:S02]  /*58f0*/  IADD3 R22, P1, PT, -R10, R19, RZ ;  /* 0x000000130a167210 */ /* 0x000fe40007f3e1ff */
[----:B------:R-:W-:Y:S01]  /*5900*/  IADD3 R10, P2, PT, R15, 0x1, RZ ;  /* 0x000000010f0a7810 */ /* 0x000fe20007f5e0ff */
[-C--:B------:R-:W-:Y:S01]  /*5910*/  IMAD R11, R14, R21.reuse, R11 ;  /* 0x000000150e0b7224 */ /* 0x080fe200078e020b */
[----:B------:R-:W-:-:S03]  /*5920*/  ISETP.GE.U32.AND P0, PT, R22, R21, PT ;  /* 0x000000151600720c */ /* 0x000fc60003f06070 */
[----:B------:R-:W-:Y:S01]  /*5930*/  IMAD.X R24, R18, 0x1, ~R11, P1 ;  /* 0x0000000112187824 */ /* 0x000fe200008e0e0b */
[----:B------:R-:W-:Y:S02]  /*5940*/  IADD3 R18, P1, PT, -R21, R22, RZ ;  /* 0x0000001615127210 */ /* 0x000fe40007f3e1ff */
[----:B------:R-:W-:Y:S02]  /*5950*/  IADD3.X R11, PT, PT, RZ, R14, RZ, P2, !PT ;  /* 0x0000000eff0b7210 */ /* 0x000fe400017fe4ff */
[C---:B------:R-:W-:Y:S02]  /*5960*/  ISETP.GE.U32.AND.EX P0, PT, R24.reuse, UR20, PT, P0 ;  /* 0x0000001418007c0c */ /* 0x040fe4000bf06100 */
[----:B------:R-:W-:Y:S02]  /*5970*/  IADD3.X R19, PT, PT, R24, ~UR20, RZ, P1, !PT ;  /* 0x8000001418137c10 */ /* 0x000fe40008ffe4ff */
        /* <DEDUP_REMOVED lines=8> */
[----:B------:R-:W-:-:S02]  /*5a00*/  ISETP.GE.U32.AND.EX P0, PT, R19, UR20, PT, P0 ;  /* 0x0000001413007c0c */ /* 0x000fc4000bf06100 */
[----:B------:R-:W-:Y:S02]  /*5a10*/  MOV R21, 0x0 ;  /* 0x0000000000157802 */ /* 0x000fe40000000f00 */
[----:B------:R-:W-:Y:S02]  /*5a20*/  ISETP.NE.AND.EX P1, PT, RZ, UR20, PT, P1 ;  /* 0x00000014ff007c0c */ /* 0x000fe4000bf25310 */
[----:B------:R-:W-:Y:S02]  /*5a30*/  SEL R10, R10, R15, P0 ;  /* 0x0000000f0a0a7207 */ /* 0x000fe40000000000 */
[----:B------:R-:W-:Y:S02]  /*5a40*/  SEL R11, R11, R14, P0 ;  /* 0x0000000e0b0b7207 */ /* 0x000fe40000000000 */
[----:B------:R-:W-:Y:S02]  /*5a50*/  SEL R10, R10, 0xffffffff, P1 ;  /* 0xffffffff0a0a7807 */ /* 0x000fe40000800000 */
[----:B------:R-:W-:Y:S01]  /*5a60*/  SEL R11, R11, 0xffffffff, P1 ;  /* 0xffffffff0b0b7807 */ /* 0x000fe20000800000 */
[----:B------:R-:W-:Y:S06]  /*5a70*/  RET.REL.NODEC R20 `(_ZN4vllm31rms_norm_per_block_quant_kernelIN3c108BFloat16EaLb1ELb0ELi64EEEvPT0_PfPKT_S8_PKffiiPS6_l) ;  /* 0xffffffa414607950 */ /* 0x000fec0003c3ffff */
.L_x_810:
        /* <DEDUP_REMOVED lines=16> */
.L_x_2862:


//--------------------- .text._ZN4vllm31rms_norm_per_block_quant_kernelIN3c108BFloat16ENS1_13Float8_e4m3fnELb1ELb0ELi64EEEvPT0_PfPKT_S9_PKffiiPS7_l --------------------------
	.section	.text._ZN4vllm31rms_norm_per_block_quant_kernelIN3c108BFloat16ENS1_13Float8_e4m3fnELb1ELb0ELi64EEEvPT0_PfPKT_S9_PKffiiPS7_l,"ax",@progbits
	.align	128
        .global         _ZN4vllm31rms_norm_per_block_quant_kernelIN3c108BFloat16ENS1_13Float8_e4m3fnELb1ELb0ELi64EEEvPT0_PfPKT_S9_PKffiiPS7_l
        .type           _ZN4vllm31rms_norm_per_block_quant_kernelIN3c108BFloat16ENS1_13Float8_e4m3fnELb1ELb0ELi64EEEvPT0_PfPKT_S9_PKffiiPS7_l,@function
        .size           _ZN4vllm31rms_norm_per_block_quant_kernelIN3c108BFloat16ENS1_13Float8_e4m3fnELb1ELb0ELi64EEEvPT0_PfPKT_S9_PKffiiPS7_l,(.L_x_2864 - _ZN4vllm31rms_norm_per_block_quant_kernelIN3c108BFloat16ENS1_13Float8_e4m3fnELb1ELb0ELi64EEEvPT0_PfPKT_S9_PKffiiPS7_l)
        .other          _ZN4vllm31rms_norm_per_block_quant_kernelIN3c108BFloat16ENS1_13Float8_e4m3fnELb1ELb0ELi64EEEvPT0_PfPKT_S9_PKffiiPS7_l,@"STO_CUDA_ENTRY STV_DEFAULT"
_ZN4vllm31rms_norm_per_block_quant_kernelIN3c108BFloat16ENS1_13Float8_e4m3fnELb1ELb0ELi64EEEvPT0_PfPKT_S9_PKffiiPS7_l:
.text._ZN4vllm31rms_norm_per_block_quant_kernelIN3c108BFloat16ENS1_13Float8_e4m3fnELb1ELb0ELi64EEEvPT0_PfPKT_S9_PKffiiPS7_l:
        /* <DEDUP_REMOVED lines=26> */
[----:B------:R-:W-:Y:S02]  /*01a0*/  IMAD.MOV.U32 R4, RZ, RZ, RZ ;  /* 0x000000ffff047224 */ /* 0x000fe400078e00ff */
[----:B------:R-:W-:-:S07]  /*01b0*/  IMAD.MOV.U32 R3, RZ, RZ, R0 ;  /* 0x000000ffff037224 */ /* 0x000fce00078e0000 */
.L_x_813:
        /* <DEDUP_REMOVED lines=14> */
[----:B------:R-:W-:Y:S01]  /*02a0*/  PRMT R5, R7, 0x7632, R5 ;  /* 0x0000763207057816 */ /* 0x000fe20000000005 */
[----:B------:R-:W-:-:S02]  /*02b0*/  IMAD.U32 R12, R12, 0x10000, RZ ;  /* 0x000100000c0c7824 */ /* 0x000fc400078e00ff */
[----:B------:R-:W-:Y:S01]  /*02c0*/  FADD.FTZ R13, R10, R13 ;  /* 0x0000000d0a0d7221 */ /* 0x000fe20000010000 */
[C---:B------:R-:W-:Y:S01]  /*02d0*/  PRMT R7, R9.reuse, 0x7632, R7 ;  /* 0x0000763209077816 */ /* 0x040fe20000000007 */
[----:B------:R-:W-:Y:S02]  /*02e0*/  IMAD.U32 R9, R9, 0x10000, RZ ;  /* 0x0001000009097824 */ /* 0x000fe400078e00ff */
[----:B------:R-:W-:Y:S01]  /*02f0*/  FADD.FTZ R11, R11, R12 ;  /* 0x0000000c0b0b7221 */ /* 0x000fe20000010000 */
[----:B------:R-:W-:Y:S01]  /*0300*/  FFMA.FTZ R8, R13, R13, R4 ;  /* 0x0000000d0d087223 */ /* 0x000fe20000010004 */
[----:B------:R-:W-:Y:S02]  /*0310*/  IMAD.U32 R5, R5, 0x10000, RZ ;  /* 0x0001000005057824 */ /* 0x000fe400078e00ff */
[----:B------:R-:W-:Y:S01]  /*0320*/  FADD.FTZ R6, R6, R9 ;  /* 0x0000000906067221 */ /* 0x000fe20000010000 */
[----:B------:R-:W-:Y:S02]  /*0330*/  IMAD.U32 R4, R7, 0x10000, RZ ;  /* 0x0001000007047824 */ /* 0x000fe400078e00ff */
[----:B------:R-:W-:-:S02]  /*0340*/  FFMA.FTZ R11, R11, R11, R8 ;  /* 0x0000000b0b0b7223 */ /* 0x000fc40000010008 */
[----:B------:R-:W-:Y:S02]  /*0350*/  FADD.FTZ R4, R5, R4 ;  /* 0x0000000405047221 */ /* 0x000fe40000010000 */
        /* <DEDUP_REMOVED lines=18> */
[----:B------:R-:W-:Y:S01]  /*0480*/  IMAD.U32 R12, R12, 0x10000, RZ ;  /* 0x000100000c0c7824 */ /* 0x000fe200078e00ff */
[C---:B------:R-:W-:Y:S01]  /*0490*/  PRMT R7, R9.reuse, 0x7632, R7 ;  /* 0x0000763209077816 */ /* 0x040fe20000000007 */
[----:B------:R-:W-:Y:S01]  /*04a0*/  FADD.FTZ R13, R10, R13 ;  /* 0x0000000d0a0d7221 */ /* 0x000fe20000010000 */
[----:B------:R-:W-:-:S02]  /*04b0*/  IMAD.U32 R9, R9, 0x10000, RZ ;  /* 0x0001000009097824 */ /* 0x000fc400078e00ff */
[----:B------:R-:W-:Y:S01]  /*04c0*/  FADD.FTZ R11, R11, R12 ;  /* 0x0000000c0b0b7221 */ /* 0x000fe20000010000 */
[----:B------:R-:W-:Y:S01]  /*04d0*/  SHF.L.U32 R5, R5, 0x10, RZ ;  /* 0x0000001005057819 */ /* 0x000fe200000006ff */
[----:B------:R-:W-:Y:S01]  /*04e0*/  FFMA.FTZ R8, R13, R13, R4 ;  /* 0x0000000d0d087223 */ /* 0x000fe20000010004 */
        /* <DEDUP_REMOVED lines=24> */
[C---:B------:R-:W-:Y:S01]  /*0670*/  PRMT R7, R9.reuse, 0x7632, R7 ;  /* 0x0000763209077816 */ /* 0x040fe20000000007 */
[----:B------:R-:W-:Y:S02]  /*0680*/  IMAD.U32 R9, R9, 0x10000, RZ ;  /* 0x0001000009097824 */ /* 0x000fe400078e00ff */
        /* <DEDUP_REMOVED lines=38> */
[----:B------:R-:W-:Y:S06]  /*08f0*/  @!P0 BRA `(.L_x_813) ;  /* 0xfffffff800308947 */ /* 0x000fec000383ffff */
.L_x_812:
[----:B------:R-:W-:Y:S05]  /*0900*/  BSYNC.RECONVERGENT B0 ;  /* 0x0000000000007941 */ /* 0x000fea0003800200 */
.L_x_811:
        /* <DEDUP_REMOVED lines=71> */
.L_x_815:
        /* <DEDUP_REMOVED lines=103> */
.L_x_817:
[----:B------:R-:W0:Y:S02]  /*13f0*/  LDCU.64 UR4, c[0x0][0x3a8] ;  /* 0x00007500ff0477ac */ /* 0x000e240008000a00 */
[----:B0-----:R-:W-:-:S04]  /*1400*/  I2FP.F32.S32 R4, UR5 ;  /* 0x0000000500047c45 */ /* 0x001fc80008201400 */
[----:B------:R-:W0:Y:S02]  /*1410*/  MUFU.RCP R5, R4 ;  /* 0x0000000400057308 */ /* 0x000e240000001000 */
[----:B0-----:R-:W-:-:S06]  /*1420*/  FFMA.FTZ R20, R5, R20, UR4 ;  /* 0x0000000405147e23 */ /* 0x001fcc0008010014 */
[----:B------:R-:W0:Y:S02]  /*1430*/  MUFU.RSQ R5, R20 ;  /* 0x0000001400057308 */ /* 0x000e240000001400 */
[----:B0-----:R2:W-:Y:S02]  /*1440*/  STS [R2+0x10a4], R5 ;  /* 0x0010a40502007388 */ /* 0x0015e40000000800 */
.L_x_816:
[----:B------:R-:W-:Y:S05]  /*1450*/  BSYNC.RECONVERGENT B0 ;  /* 0x0000000000007941 */ /* 0x000fea0003800200 */
.L_x_814:
        /* <DEDUP_REMOVED lines=47> */
[----:B0-----:R-:W-:Y:S01]  /*1750*/  IADD3 R4, PT, PT, R2, 0xffffffe, RZ ;  /* 0x0ffffffe02047810 */ /* 0x001fe20007ffe0ff */
[----:B------:R-:W-:-:S05]  /*1760*/  IMAD.MOV.U32 R2, RZ, RZ, RZ ;  /* 0x000000ffff027224 */ /* 0x000fca00078e00ff */
[----:B------:R0:W1:Y:S02]  /*1770*/  F2I.FTZ.U32.TRUNC.NTZ R5, R4 ;  /* 0x0000000400057305 */ /* 0x000064000021f000 */
[----:B0-----:R-:W-:Y:S02]  /*1780*/  IMAD.MOV.U32 R4, RZ, RZ, RZ ;  /* 0x000000ffff047224 */ /* 0x001fe400078e00ff */
        /* <DEDUP_REMOVED lines=14> */
.L_x_818:
[----:B------:R-:W-:Y:S02]  /*1870*/  MOV R2, UR15 ;  /* 0x0000000f00027c02 */ /* 0x000fe40008000f00 */
[----:B------:R-:W-:-:S07]  /*1880*/  MOV R6, 0x18a0 ;  /* 0x000018a000067802 */ /* 0x000fce0000000f00 */
[----:B------:R-:W-:Y:S05]  /*1890*/  CALL.REL.NOINC `($__internal_12_$__cuda_sm20_div_s64) ;  /* 0x0000004400fc7944 */ /* 0x000fea0003c00000 */
        /* <DEDUP_REMOVED lines=8> */
.L_x_819:
[C---:B------:R-:W-:Y:S01]  /*1920*/  SHF.L.U32 R7, R12.reuse, 0x4, RZ ;  /* 0x000000040c077819 */ /* 0x040fe200000006ff */
[----:B------:R-:W0:Y:S01]  /*1930*/  LDC R8, c[0x0][0x3ac] ;  /* 0x0000eb00ff087b82 */ /* 0x000e220000000800 */
[----:B------:R-:W-:Y:S01]  /*1940*/  SHF.L.U64.HI R9, R12, 0x4, R13 ;  /* 0x000000040c097819 */ /* 0x000fe2000001020d */
[----:B------:R-:W-:Y:S01]  /*1950*/  USHF.R.S32.HI UR4, URZ, 0x1f, UR10 ;  /* 0x0000001fff047899 */ /* 0x000fe2000801140a */
[----:B------:R-:W-:Y:S01]  /*1960*/  IADD3 R5, P1, PT, R7, 0x10, RZ ;  /* 0x0000001007057810 */ /* 0x000fe20007f3e0ff */
[----:B------:R-:W1:Y:S01]  /*1970*/  LDCU.64 UR12, c[0x0][0x398] ;  /* 0x00007300ff0c77ac */ /* 0x000e620008000a00 */
[----:B------:R-:W-:Y:S01]  /*1980*/  BSSY.RECONVERGENT B0, `(.L_x_820) ;  /* 0x000017c000007945 */ /* 0x000fe20003800200 */
[----:B------:R-:W-:Y:S01]  /*1990*/  IMAD.MOV.U32 R11, RZ, RZ, RZ ;  /* 0x000000ffff0b7224 */ /* 0x000fe200078e00ff */
        /* <DEDUP_REMOVED lines=44> */
[----:B------:R-:W-:Y:S02]  /*1c60*/  @P0 VIADD R19, R19, -UR15 ;  /* 0x8000000f13130c36 */ /* 0x000fe40008000000 */
[----:B------:R-:W-:-:S03]  /*1c70*/  @P0 VIADD R10, R10, 0x1 ;  /* 0x000000010a0a0836 */ /* 0x000fc60000000000 */
[----:B------:R-:W-:-:S13]  /*1c80*/  ISETP.GE.U32.AND P1, PT, R19, UR15, PT ;  /* 0x0000000f13007c0c */ /* 0x000fda000bf26070 */
[----:B------:R-:W-:Y:S02]  /*1c90*/  @P1 IADD3 R10, PT, PT, R10, 0x1, RZ ;  /* 0x000000010a0a1810 */ /* 0x000fe40007ffe0ff */
[----:B------:R-:W-:Y:S01]  /*1ca0*/  @!P2 LOP3.LUT R10, RZ, UR15, RZ, 0x33, !PT ;  /* 0x0000000fff0aac12 */ /* 0x000fe2000f8e33ff */
[----:B------:R-:W-:Y:S06]  /*1cb0*/  BRA `(.L_x_824) ;  /* 0x00000000000c7947 */ /* 0x000fec0003800000 */
.L_x_823:
[----:B------:R-:W-:Y:S01]  /*1cc0*/  IMAD.U32 R21, RZ, RZ, UR15 ;  /* 0x0000000fff157e24 */ /* 0x000fe2000f8e00ff */
[----:B------:R-:W-:-:S07]  /*1cd0*/  MOV R20, 0x1cf0 ;  /* 0x00001cf000147802 */ /* 0x000fce0000000f00 */
[----:B------:R-:W-:Y:S05]  /*1ce0*/  CALL.REL.NOINC `($__internal_13_$__cuda_sm20_div_u64) ;  /* 0x0000004800107944 */ /* 0x000fea0003c00000 */
.L_x_824:
[----:B------:R-:W-:Y:S05]  /*1cf0*/  BSYNC.RECONVERGENT B1 ;  /* 0x0000000000017941 */ /* 0x000fea0003800200 */
.L_x_822:
        /* <DEDUP_REMOVED lines=17> */
.L_x_827:
[C---:B------:R-:W-:Y:S01]  /*1e10*/  IMAD.SHL.U32 R18, R10.reuse, 0x8, RZ ;  /* 0x000000080a127824 */ /* 0x040fe200078e00ff */
[----:B------:R-:W-:-:S04]  /*1e20*/  SHF.L.U64.HI R19, R10, 0x3, R9 ;  /* 0x000000030a137819 */ /* 0x000fc80000010209 */
        /* <DEDUP_REMOVED lines=10> */
[----:B------:R-:W-:Y:S02]  /*1ed0*/  IADD3 R10, P2, PT, R10, UR15, RZ ;  /* 0x0000000f0a0a7c10 */ /* 0x000fe4000ff5e0ff */
[----:B------:R-:W-:Y:S02]  /*1ee0*/  IADD3.X R21, PT, PT, RZ, R21, RZ, P1, !PT ;  /* 0x00000015ff157210 */ /* 0x000fe40000ffe4ff */
[----:B------:R-:W-:Y:S02]  /*1ef0*/  ISETP.NE.U32.AND P1, PT, R23, R20, PT ;  /* 0x000000141700720c */ /* 0x000fe40003f25070 */
[----:B------:R-:W-:Y:S02]  /*1f00*/  IADD3.X R9, PT, PT, R9, UR20, RZ, P2, !PT ;  /* 0x0000001409097c10 */ /* 0x000fe400097fe4ff */
[----:B------:R-:W-:Y:S01]  /*1f10*/  ISETP.NE.AND.EX P1, PT, R21, RZ, PT, P1 ;  /* 0x000000ff1500720c */ /* 0x000fe20003f25310 */
[----:B--2---:R-:W-:-:S02]  /*1f20*/  IMAD.U32 R22, R14, 0x10000, RZ ;  /* 0x000100000e167824 */ /* 0x004fc400078e00ff */
[C---:B------:R-:W-:Y:S01]  /*1f30*/  IMAD.U32 R24, R15.reuse, 0x10000, RZ ;  /* 0x000100000f187824 */ /* 0x040fe200078e00ff */
[----:B------:R-:W-:Y:S01]  /*1f40*/  PRMT R15, R15, 0x7632, R15 ;  /* 0x000076320f0f7816 */ /* 0x000fe2000000000f */
[C---:B---3--:R-:W-:Y:S01]  /*1f50*/  IMAD.U32 R25, R16.reuse, 0x10000, RZ ;  /* 0x0001000010197824 */ /* 0x048fe200078e00ff */
[C---:B------:R-:W-:Y:S02]  /*1f60*/  SHF.L.U32 R27, R17.reuse, 0x10, RZ ;  /* 0x00000010111b7819 */ /* 0x040fe400000006ff */
[----:B------:R-:W-:Y:S01]  /*1f70*/  PRMT R16, R16, 0x7632, R16 ;  /* 0x0000763210107816 */ /* 0x000fe20000000010 */
[----:B------:R-:W-:Y:S01]  /*1f80*/  FADD.FTZ R25, R22, R25 ;  /* 0x0000001916197221 */ /* 0x000fe20000010000 */
[----:B------:R-:W-:Y:S01]  /*1f90*/  PRMT R22, R14, 0x7632, R22 ;  /* 0x000076320e167816 */ /* 0x000fe20000000016 */
[----:B------:R-:W-:Y:S01]  /*1fa0*/  FADD.FTZ R24, R24, R27 ;  /* 0x0000001b18187221 */ /* 0x000fe20000010000 */
[----:B------:R-:W-:Y:S01]  /*1fb0*/  PRMT R17, R17, 0x7632, R17 ;  /* 0x0000763211117816 */ /* 0x000fe20000000011 */
[----:B------:R-:W-:Y:S01]  /*1fc0*/  FMUL.FTZ R26, R25, UR14 ;  /* 0x0000000e191a7c20 */ /* 0x000fe20008410000 */
[----:B------:R-:W-:-:S02]  /*1fd0*/  IMAD.U32 R25, R16, 0x10000, RZ ;  /* 0x0001000010197824 */ /* 0x000fc400078e00ff */
[----:B------:R-:W-:Y:S01]  /*1fe0*/  FMUL.FTZ R24, R24, UR14 ;  /* 0x0000000e18187c20 */ /* 0x000fe20008410000 */
[----:B------:R-:W-:Y:S02]  /*1ff0*/  IMAD.U32 R22, R22, 0x10000, RZ ;  /* 0x0001000016167824 */ /* 0x000fe400078e00ff */
[----:B------:R-:W-:Y:S01]  /*2000*/  IMAD.U32 R15, R15, 0x10000, RZ ;  /* 0x000100000f0f7824 */ /* 0x000fe200078e00ff */
[----:B------:R-:W0:Y:S01]  /*2010*/  F2F.BF16.F32 R26, R26 ;  /* 0x0000001a001a7304 */ /* 0x000e220000202000 */
[----:B------:R-:W-:Y:S01]  /*2020*/  FADD.FTZ R22, R22, R25 ;  /* 0x0000001916167221 */ /* 0x000fe20000010000 */
[----:B------:R-:W-:Y:S02]  /*2030*/  IMAD.U32 R14, R17, 0x10000, RZ ;  /* 0x00010000110e7824 */ /* 0x000fe400078e00ff */
[----:B----4-:R-:W-:Y:S02]  /*2040*/  IMAD.U32 R17, R19, 0x10000, RZ ;  /* 0x0001000013117824 */ /* 0x010fe400078e00ff */
[----:B------:R-:W-:Y:S01]  /*2050*/  FMUL.FTZ R22, R22, UR14 ;  /* 0x0000000e16167c20 */ /* 0x000fe20008410000 */
[----:B------:R-:W-:Y:S01]  /*2060*/  FADD.FTZ R14, R15, R14 ;  /* 0x0000000e0f0e7221 */ /* 0x000fe20000010000 */
[C---:B------:R-:W-:Y:S01]  /*2070*/  SHF.L.U32 R15, R18.reuse, 0x10, RZ ;  /* 0x00000010120f7819 */ /* 0x040fe200000006ff */
[----:B------:R-:W1:Y:S01]  /*2080*/  F2F.BF16.F32 R24, R24 ;  /* 0x0000001800187304 */ /* 0x000e620000202000 */
[----:B------:R-:W-:Y:S01]  /*2090*/  PRMT R18, R18, 0x7632, R18 ;  /* 0x0000763212127816 */ /* 0x000fe20000000012 */
[----:B------:R-:W-:Y:S01]  /*20a0*/  FMUL.FTZ R14, R14, UR14 ;  /* 0x0000000e0e0e7c20 */ /* 0x000fe20008410000 */
        /* <DEDUP_REMOVED lines=8> */
[----:B------:R-:W-:Y:S01]  /*2130*/  IMAD.U32 R17, R18, 0x10000, RZ ;  /* 0x0001000012117824 */ /* 0x000fe200078e00ff */
[----:B0-----:R-:W-:-:S05]  /*2140*/  SHF.L.U32 R22, R22, 0x10, RZ ;  /* 0x0000001016167819 */ /* 0x001fca00000006ff */
        /* <DEDUP_REMOVED lines=14> */
.L_x_826:
[----:B------:R-:W-:Y:S05]  /*2230*/  BSYNC.RECONVERGENT B1 ;  /* 0x0000000000017941 */ /* 0x000fea0003800200 */
.L_x_825:
[----:B------:R-:W-:Y:S05]  /*2240*/  @!P0 BRA `(.L_x_821) ;  /* 0x0000000c00bc8947 */ /* 0x000fea0003800000 */
.L_x_828:
        /* <DEDUP_REMOVED lines=17> */
[----:B------:R0:W5:Y:S04]  /*2360*/  LDG.E.64.CONSTANT R24, desc[UR16][R26.64] ;  /* 0x000000101a187981 */ /* 0x000168000c1e9b00 */
[----:B------:R-:W5:Y:S01]  /*2370*/  LDG.E.64 R20, desc[UR16][R16.64] ;  /* 0x0000001010147981 */ /* 0x000f62000c1e1b00 */
        /* <DEDUP_REMOVED lines=11> */
[----:B------:R-:W-:-:S02]  /*2430*/  IMAD.U32 R22, R22, 0x10000, RZ ;  /* 0x0001000016167824 */ /* 0x000fc400078e00ff */
[----:B------:R-:W-:Y:S01]  /*2440*/  FADD.FTZ R31, R32, R31 ;  /* 0x0000001f201f7221 */ /* 0x000fe20000010000 */
[----:B------:R-:W-:Y:S02]  /*2450*/  IMAD.U32 R33, R19, 0x10000, RZ ;  /* 0x0001000013217824 */ /* 0x000fe400078e00ff */
[----:B------:R-:W-:Y:S01]  /*2460*/  FMUL.FTZ R18, R30, UR14 ;  /* 0x0000000e1e127c20 */ /* 0x000fe20008410000 */
[----:B------:R-:W-:Y:S01]  /*2470*/  PRMT R23, R23, 0x7632, R23 ;  /* 0x0000763217177816 */ /* 0x000fe20000000017 */
[----:B------:R-:W-:Y:S01]  /*2480*/  FMUL.FTZ R30, R31, UR14 ;  /* 0x0000000e1f1e7c20 */ /* 0x000fe20008410000 */
[----:B------:R-:W-:Y:S01]  /*2490*/  FADD.FTZ R22, R33, R22 ;  /* 0x0000001621167221 */ /* 0x000fe20000010000 */
[----:B------:R-:W-:-:S03]  /*24a0*/  PRMT R31, R19, 0x7632, R31 ;  /* 0x00007632131f7816 */ /* 0x000fc6000000001f */
[----:B------:R-:W-:Y:S01]  /*24b0*/  FMUL.FTZ R32, R22, UR14 ;  /* 0x0000000e16207c20 */ /* 0x000fe20008410000 */
[----:B------:R-:W-:Y:S01]  /*24c0*/  SHF.L.U32 R31, R31, 0x10, RZ ;  /* 0x000000101f1f7819 */ /* 0x000fe200000006ff */
[----:B------:R-:W-:Y:S01]  /*24d0*/  IMAD.U32 R22, R23, 0x10000, RZ ;  /* 0x0001000017167824 */ /* 0x000fe200078e00ff */
[----:B------:R-:W0:Y:S03]  /*24e0*/  F2F.BF16.F32 R18, R18 ;  /* 0x0000001200127304 */ /* 0x000e260000202000 */
[----:B------:R-:W-:-:S04]  /*24f0*/  FADD.FTZ R22, R31, R22 ;  /* 0x000000161f167221 */ /* 0x000fc80000010000 */
[----:B------:R-:W-:Y:S01]  /*2500*/  FMUL.FTZ R22, R22, UR14 ;  /* 0x0000000e16167c20 */ /* 0x000fe20008410000 */
[----:B------:R-:W1:Y:S08]  /*2510*/  F2F.BF16.F32 R23, R32 ;  /* 0x0000002000177304 */ /* 0x000e700000202000 */
[----:B------:R2:W3:Y:S01]  /*2520*/  F2F.BF16.F32 R19, R30 ;  /* 0x0000001e00137304 */ /* 0x0004e20000202000 */
[C---:B----4-:R-:W-:Y:S01]  /*2530*/  PRMT R28, R14.reuse, 0x7632, R28 ;  /* 0x000076320e1c7816 */ /* 0x050fe2000000001c */
[----:B------:R-:W-:-:S06]  /*2540*/  IMAD.U32 R31, R14, 0x10000, RZ ;  /* 0x000100000e1f7824 */ /* 0x000fcc00078e00ff */
[----:B------:R-:W4:Y:S01]  /*2550*/  F2F.BF16.F32 R22, R22 ;  /* 0x0000001600167304 */ /* 0x000f220000202000 */
[----:B0-----:R-:W-:Y:S02]  /*2560*/  IMAD.U32 R18, R18, 0x10000, RZ ;  /* 0x0001000012127824 */ /* 0x001fe400078e00ff */
[----:B------:R-:W-:Y:S02]  /*2570*/  IMAD.U32 R28, R28, 0x10000, RZ ;  /* 0x000100001c1c7824 */ /* 0x000fe400078e00ff */
[----:B------:R-:W-:Y:S01]  /*2580*/  FMUL.FTZ R31, R31, R18 ;  /* 0x000000121f1f7220 */ /* 0x000fe20000410000 */
[----:B-1----:R-:W-:Y:S01]  /*2590*/  IMAD.U32 R23, R23, 0x10000, RZ ;  /* 0x0001000017177824 */ /* 0x002fe200078e00ff */
[C---:B------:R-:W-:Y:S01]  /*25a0*/  PRMT R18, R15.reuse, 0x7632, R18 ;  /* 0x000076320f127816 */ /* 0x040fe20000000012 */
[----:B--2---:R-:W-:Y:S01]  /*25b0*/  IMAD.U32 R30, R15, 0x10000, RZ ;  /* 0x000100000f1e7824 */ /* 0x004fe200078e00ff */
[----:B---3--:R-:W-:Y:S01]  /*25c0*/  SHF.L.U32 R19, R19, 0x10, RZ ;  /* 0x0000001013137819 */ /* 0x008fe200000006ff */
[----:B------:R-:W-:Y:S01]  /*25d0*/  FMUL.FTZ R29, R28, R23 ;  /* 0x000000171c1d7220 */ /* 0x000fe20000410000 */
[----:B-----5:R-:W-:Y:S01]  /*25e0*/  IMAD.U32 R32, R24, 0x10000, RZ ;  /* 0x0001000018207824 */ /* 0x020fe200078e00ff */
[----:B------:R0:W2:Y:S01]  /*25f0*/  LDG.E.64.CONSTANT R14, desc[UR16][R36.64] ;  /* 0x00000010240e7981 */ /* 0x0000a2000c1e9b00 */
[----:B------:R-:W-:Y:S01]  /*2600*/  IMAD.U32 R23, R18, 0x10000, RZ ;  /* 0x0001000012177824 */ /* 0x000fe200078e00ff */
[----:B----4-:R-:W-:Y:S01]  /*2610*/  SHF.L.U32 R22, R22, 0x10, RZ ;  /* 0x0000001016167819 */ /* 0x010fe200000006ff */
[----:B------:R-:W-:Y:S01]  /*2620*/  FMUL.FTZ R30, R30, R19 ;  /* 0x000000131e1e7220 */ /* 0x000fe20000410000 */
[----:B------:R-:W-:Y:S01]  /*2630*/  IMAD.U32 R19, R20, 0x10000, RZ ;  /* 0x0001000014137824 */ /* 0x000fe200078e00ff */
[----:B------:R-:W-:-:S02]  /*2640*/  PRMT R18, R24, 0x7632, R18 ;  /* 0x0000763218127816 */ /* 0x000fc40000000012 */
[----:B------:R-:W-:Y:S01]  /*2650*/  FMUL.FTZ R28, R23, R22 ;  /* 0x00000016171c7220 */ /* 0x000fe20000410000 */
[----:B------:R-:W-:Y:S02]  /*2660*/  PRMT R20, R20, 0x7632, R20 ;  /* 0x0000763214147816 */ /* 0x000fe40000000014 */
[----:B------:R-:W-:Y:S01]  /*2670*/  IADD3 R22, P1, PT, R16, UR4, RZ ;  /* 0x0000000410167c10 */ /* 0x000fe2000ff3e0ff */
[----:B------:R-:W-:Y:S01]  /*2680*/  FADD.FTZ R32, R32, R19 ;  /* 0x0000001320207221 */ /* 0x000fe20000010000 */
[----:B------:R-:W-:Y:S01]  /*2690*/  IMAD.U32 R24, R25, 0x10000, RZ ;  /* 0x0001000019187824 */ /* 0x000fe200078e00ff */
[----:B------:R-:W-:Y:S01]  /*26a0*/  SHF.L.U32 R19, R20, 0x10, RZ ;  /* 0x0000001014137819 */ /* 0x000fe200000006ff */
[----:B------:R-:W-:Y:S01]  /*26b0*/  IMAD.U32 R16, R18, 0x10000, RZ ;  /* 0x0001000012107824 */ /* 0x000fe200078e00ff */
[----:B------:R-:W-:Y:S01]  /*26c0*/  IADD3.X R23, PT, PT, R17, UR5, RZ, P1, !PT ;  /* 0x0000000511177c10 */ /* 0x000fe20008ffe4ff */
[----:B------:R-:W-:-:S04]  /*26d0*/  IMAD.U32 R33, R21, 0x10000, RZ ;  /* 0x0001000015217824 */ /* 0x000fc800078e00ff */
[----:B------:R-:W-:Y:S01]  /*26e0*/  FADD.FTZ R24, R24, R33 ;  /* 0x0000002118187221 */ /* 0x000fe20000010000 */
[----:B------:R-:W-:Y:S02]  /*26f0*/  FADD.FTZ R33, R16, R19 ;  /* 0x0000001310217221 */ /* 0x000fe40000010000 */
[----:B------:R1:W3:Y:S04]  /*2700*/  LDG.E.64.CONSTANT R16, desc[UR16][R26.64] ;  /* 0x000000101a107981 */ /* 0x0002e8000c1e9b00 */
[----:B------:R-:W4:Y:S01]  /*2710*/  LDG.E.64 R18, desc[UR16][R22.64] ;  /* 0x0000001016127981 */ /* 0x000f22000c1e1b00 */
[----:B------:R-:W-:Y:S01]  /*2720*/  FMUL.FTZ R20, R32, UR14 ;  /* 0x0000000e20147c20 */ /* 0x000fe20008410000 */
[----:B------:R-:W-:Y:S01]  /*2730*/  FMUL.FTZ R24, R24, UR14 ;  /* 0x0000000e18187c20 */ /* 0x000fe20008410000 */
[----:B------:R-:W-:Y:S01]  /*2740*/  FMUL.FTZ R34, R33, UR14 ;  /* 0x0000000e21227c20 */ /* 0x000fe20008410000 */
[----:B------:R-:W-:-:S03]  /*2750*/  PRMT R32, R21, 0x7632, R32 ;  /* 0x0000763215207816 */ /* 0x000fc60000000020 */
[----:B------:R-:W5:Y:S01]  /*2760*/  F2F.BF16.F32 R20, R20 ;  /* 0x0000001400147304 */ /* 0x000f620000202000 */
[----:B------:R-:W-:-:S07]  /*2770*/  PRMT R25, R25, 0x7632, R25 ;  /* 0x0000763219197816 */ /* 0x000fce0000000019 */
[----:B------:R-:W-:Y:S08]  /*2780*/  F2F.BF16.F32 R21, R34 ;  /* 0x0000002200157304 */ /* 0x000ff00000202000 */
[----:B------:R-:W1:Y:S01]  /*2790*/  F2F.BF16.F32 R24, R24 ;  /* 0x0000001800187304 */ /* 0x000e620000202000 */
[----:B------:R-:W-:Y:S02]  /*27a0*/  IMAD.U32 R25, R25, 0x10000, RZ ;  /* 0x0001000019197824 */ /* 0x000fe400078e00ff */
[----:B------:R-:W-:Y:S01]  /*27b0*/  IMAD.U32 R32, R32, 0x10000, RZ ;  /* 0x0001000020207824 */ /* 0x000fe200078e00ff */
[----:B-----5:R-:W-:-:S03]  /*27c0*/  SHF.L.U32 R20, R20, 0x10, RZ ;  /* 0x0000001014147819 */ /* 0x020fc600000006ff */
[----:B------:R-:W-:Y:S01]  /*27d0*/  FADD.FTZ R32, R25, R32 ;  /* 0x0000002019207221 */ /* 0x000fe20000010000 */
[----:B0-----:R-:W-:Y:S01]  /*27e0*/  IADD3 R36, P0, PT, R36, UR4, RZ ;  /* 0x0000000424247c10 */ /* 0x001fe2000ff1e0ff */
[----:B-1----:R-:W-:-:S03]  /*27f0*/  IMAD.U32 R34, R24, 0x10000, RZ ;  /* 0x0001000018227824 */ /* 0x002fc600078e00ff */
[----:B------:R-:W-:Y:S02]  /*2800*/  IADD3.X R37, PT, PT, R37, UR5, RZ, P0, !PT ;  /* 0x0000000525257c10 */ /* 0x000fe400087fe4ff */
[----:B------:R-:W-:Y:S02]  /*2810*/  IADD3 R24, P1, PT, R22, UR4, RZ ;  /* 0x0000000416187c10 */ /* 0x000fe4000ff3e0ff */
[----:B------:R-:W-:-:S04]  /*2820*/  IADD3 R26, P0, PT, R26, UR4, RZ ;  /* 0x000000041a1a7c10 */ /* 0x000fc8000ff1e0ff */
[----:B------:R-:W-:Y:S02]  /*2830*/  IADD3.X R27, PT, PT, R27, UR5, RZ, P0, !PT ;  /* 0x000000051b1b7c10 */ /* 0x000fe400087fe4ff */
[C---:B--2---:R-:W-:Y:S01]  /*2840*/  PRMT R25, R14.reuse, 0x7632, R25 ;  /* 0x000076320e197816 */ /* 0x044fe20000000019 */
[----:B------:R-:W-:Y:S02]  /*2850*/  IMAD.U32 R33, R14, 0x10000, RZ ;  /* 0x000100000e217824 */ /* 0x000fe400078e00ff */
[----:B------:R-:W-:Y:S02]  /*2860*/  IMAD.U32 R14, R21, 0x10000, RZ ;  /* 0x00010000150e7824 */ /* 0x000fe400078e00ff */
[----:B------:R-:W-:Y:S02]  /*2870*/  IMAD.U32 R21, R15, 0x10000, RZ ;  /* 0x000100000f157824 */ /* 0x000fe400078e00ff */
[----:B------:R-:W-:Y:S01]  /*2880*/  FMUL.FTZ R33, R20, R33 ;  /* 0x0000002114217220 */ /* 0x000fe20000410000 */
[----:B------:R-:W-:-:S02]  /*2890*/  IMAD.U32 R25, R25, 0x10000, RZ ;  /* 0x0001000019197824 */ /* 0x000fc400078e00ff */
[----:B------:R-:W-:Y:S02]  /*28a0*/  FMUL.FTZ R34, R34, R21 ;  /* 0x0000001522227220 */ /* 0x000fe40000410000 */
        /* <DEDUP_REMOVED lines=20> */
[----:B------:R-:W1:Y:S01]  /*29f0*/  F2F.BF16.F32 R18, R18 ;  /* 0x0000001200127304 */ /* 0x000e620000202000 */
[----:B------:R-:W-:-:S07]  /*2a00*/  PRMT R15, R15, 0x7632, R15 ;  /* 0x000076320f0f7816 */ /* 0x000fce000000000f */
[----:B------:R-:W-:Y:S01]  /*2a10*/  F2F.BF16.F32 R16, R16 ;  /* 0x0000001000107304 */ /* 0x000fe20000202000 */
[----:B------:R-:W-:Y:S02]  /*2a20*/  IMAD.U32 R36, R15, 0x10000, RZ ;  /* 0x000100000f247824 */ /* 0x000fe400078e00ff */
[----:B0-----:R-:W-:Y:S02]  /*2a30*/  IMAD.U32 R15, R32, 0x10000, RZ ;  /* 0x00010000200f7824 */ /* 0x001fe400078e00ff */
[----:B-1----:R-:W-:Y:S02]  /*2a40*/  IMAD.U32 R32, R18, 0x10000, RZ ;  /* 0x0001000012207824 */ /* 0x002fe400078e00ff */
[----:B------:R-:W-:Y:S01]  /*2a50*/  FMUL.FTZ R15, R15, R36 ;  /* 0x000000240f0f7220 */ /* 0x000fe20000410000 */
[----:B------:R-:W-:Y:S08]  /*2a60*/  F2F.BF16.F32 R31, R31 ;  /* 0x0000001f001f7304 */ /* 0x000ff00000202000 */
[----:B------:R-:W0:Y:S08]  /*2a70*/  F2F.BF16.F32 R29, R29 ;  /* 0x0000001d001d7304 */ /* 0x000e300000202000 */
[----:B------:R-:W1:Y:S08]  /*2a80*/  F2F.BF16.F32 R30, R30 ;  /* 0x0000001e001e7304 */ /* 0x000e700000202000 */
[----:B------:R-:W1:Y:S01]  /*2a90*/  F2F.BF16.F32 R28, R28 ;  /* 0x0000001c001c7304 */ /* 0x000e620000202000 */
[----:B0-----:R-:W-:-:S07]  /*2aa0*/  IMAD.U32 R29, R29, 0x10000, RZ ;  /* 0x000100001d1d7824 */ /* 0x001fce00078e00ff */
[----:B------:R-:W0:Y:S08]  /*2ab0*/  F2F.BF16.F32 R33, R33 ;  /* 0x0000002100217304 */ /* 0x000e300000202000 */
[----:B------:R-:W-:Y:S01]  /*2ac0*/  F2F.BF16.F32 R14, R14 ;  /* 0x0000000e000e7304 */ /* 0x000fe20000202000 */
[----:B-1----:R-:W-:-:S07]  /*2ad0*/  IMAD.U32 R30, R30, 0x10000, RZ ;  /* 0x000100001e1e7824 */ /* 0x002fce00078e00ff */
[----:B------:R-:W-:Y:S01]  /*2ae0*/  F2F.BF16.F32 R34, R34 ;  /* 0x0000002200227304 */ /* 0x000fe20000202000 */
[----:B------:R-:W-:-:S07]  /*2af0*/  IMAD.U32 R28, R28, 0x10000, RZ ;  /* 0x000100001c1c7824 */ /* 0x000fce00078e00ff */
[----:B------:R-:W-:Y:S01]  /*2b00*/  F2F.BF16.F32 R15, R15 ;  /* 0x0000000f000f7304 */ /* 0x000fe20000202000 */
[----:B0-----:R-:W-:Y:S01]  /*2b10*/  IMAD.U32 R33, R33, 0x10000, RZ ;  /* 0x0001000021217824 */ /* 0x001fe200078e00ff */
[----:B------:R-:W-:Y:S02]  /*2b20*/  USHF.L.U32 UR4, UR15, 0x2, URZ ;  /* 0x000000020f047899 */ /* 0x000fe400080006ff */
[----:B------:R-:W-:-:S04]  /*2b30*/  USHF.L.U64.HI UR5, UR15, 0x2, UR20 ;  /* 0x000000020f057899 */ /* 0x000fc80008010214 */
[----:B------:R-:W-:-:S04]  /*2b40*/  IADD3 R10, P0, PT, R10, UR4, RZ ;  /* 0x000000040a0a7c10 */ /* 0x000fc8000ff1e0ff */
[----:B------:R-:W-:Y:S02]  /*2b50*/  IADD3.X R9, PT, PT, R9, UR5, RZ, P0, !PT ;  /* 0x0000000509097c10 */ /* 0x000fe400087fe4ff */
[----:B------:R-:W-:-:S04]  /*2b60*/  ISETP.GE.U32.AND P0, PT, R10, R5, PT ;  /* 0x000000050a00720c */ /* 0x000fc80003f06070 */
[----:B------:R-:W-:Y:S02]  /*2b70*/  ISETP.GE.AND.EX P0, PT, R9, R6, PT, P0 ;  /* 0x000000060900720c */ /* 0x000fe40003f06300 */
[C---:B--2---:R-:W-:Y:S02]  /*2b80*/  PRMT R35, R20.reuse, 0x7632, R35 ;  /* 0x0000763214237816 */ /* 0x044fe40000000023 */
[----:B------:R-:W-:Y:S01]  /*2b90*/  SHF.L.U32 R37, R20, 0x10, RZ ;  /* 0x0000001014257819 */ /* 0x000fe200000006ff */
[----:B------:R-:W-:Y:S02]  /*2ba0*/  IMAD.U32 R20, R16, 0x10000, RZ ;  /* 0x0001000010147824 */ /* 0x000fe400078e00ff */
[----:B------:R-:W-:Y:S02]  /*2bb0*/  IMAD.U32 R35, R35, 0x10000, RZ ;  /* 0x0001000023237824 */ /* 0x000fe400078e00ff */
[----:B------:R-:W-:Y:S02]  /*2bc0*/  FMUL.FTZ R16, R20, R37 ;  /* 0x0000002514107220 */ /* 0x000fe40000410000 */
[----:B------:R-:W-:Y:S01]  /*2bd0*/  FMUL.FTZ R18, R32, R35 ;  /* 0x0000002320127220 */ /* 0x000fe20000410000 */
[----:B------:R-:W-:Y:S01]  /*2be0*/  SHF.L.U32 R35, R19, 0x10, RZ ;  /* 0x0000001013237819 */ /* 0x000fe200000006ff */
[----:B------:R-:W-:Y:S01]  /*2bf0*/  IMAD.U32 R20, R17, 0x10000, RZ ;  /* 0x0001000011147824 */ /* 0x000fe200078e00ff */
[----:B------:R-:W-:-:S03]  /*2c00*/  PRMT R19, R19, 0x7632, R19 ;  /* 0x0000763213137816 */ /* 0x000fc60000000013 */
[----:B------:R-:W-:Y:S01]  /*2c10*/  FADD.FTZ R20, R20, R35 ;  /* 0x0000002314147221 */ /* 0x000fe20000010000 */
[----:B------:R-:W-:Y:S01]  /*2c20*/  PRMT R17, R17, 0x7632, R17 ;  /* 0x0000763211117816 */ /* 0x000fe20000000011 */
[----:B------:R-:W-:Y:S02]  /*2c30*/  IMAD.U32 R36, R21, 0x10000, RZ ;  /* 0x0001000015247824 */ /* 0x000fe400078e00ff */
[----:B------:R-:W-:Y:S01]  /*2c40*/  FMUL.FTZ R32, R20, UR14 ;  /* 0x0000000e14207c20 */ /* 0x000fe20008410000 */
[----:B------:R-:W-:Y:S01]  /*2c50*/  IMAD.U32 R20, R19, 0x10000, RZ ;  /* 0x0001000013147824 */ /* 0x000fe200078e00ff */
[----:B---3--:R-:W-:Y:S02]  /*2c60*/  PRMT R19, R22, 0x7632, R19 ;  /* 0x0000763216137816 */ /* 0x008fe40000000013 */
[----:B----4-:R-:W-:Y:S01]  /*2c70*/  PRMT R21, R24, 0x7632, R21 ;  /* 0x0000763218157816 */ /* 0x010fe20000000015 */
[----:B------:R-:W-:Y:S01]  /*2c80*/  IMAD.U32 R17, R17, 0x10000, RZ ;  /* 0x0001000011117824 */ /* 0x000fe200078e00ff */
[----:B------:R-:W-:Y:S01]  /*2c90*/  SHF.L.U32 R22, R22, 0x10, RZ ;  /* 0x0000001016167819 */ /* 0x000fe200000006ff */
[----:B------:R-:W-:Y:S01]  /*2ca0*/  IMAD.U32 R35, R24, 0x10000, RZ ;  /* 0x0001000018237824 */ /* 0x000fe200078e00ff */
[----:B------:R-:W0:Y:S01]  /*2cb0*/  F2F.BF16.F32 R32, R32 ;  /* 0x0000002000207304 */ /* 0x000e220000202000 */
[----:B------:R-:W-:-:S02]  /*2cc0*/  IMAD.U32 R19, R19, 0x10000, RZ ;  /* 0x0001000013137824 */ /* 0x000fc400078e00ff */
[----:B------:R-:W-:Y:S01]  /*2cd0*/  FADD.FTZ R20, R17, R20 ;  /* 0x0000001411147221 */ /* 0x000fe20000010000 */
[----:B------:R-:W-:Y:S02]  /*2ce0*/  IMAD.U32 R24, R21, 0x10000, RZ ;  /* 0x0001000015187824 */ /* 0x000fe400078e00ff */
[----:B------:R-:W-:Y:S01]  /*2cf0*/  FADD.FTZ R22, R22, R35 ;  /* 0x0000002316167221 */ /* 0x000fe20000010000 */
[----:B------:R-:W-:Y:S01]  /*2d00*/  SHF.L.U32 R35, R25, 0x10, RZ ;  /* 0x0000001019237819 */ /* 0x000fe200000006ff */
[----:B------:R-:W-:Y:S01]  /*2d10*/  FMUL.FTZ R20, R20, UR14 ;  /* 0x0000000e14147c20 */ /* 0x000fe20008410000 */
[----:B------:R-:W-:Y:S01]  /*2d20*/  FADD.FTZ R19, R19, R24 ;  /* 0x0000001813137221 */ /* 0x000fe20000010000 */
[C---:B------:R-:W-:Y:S01]  /*2d30*/  IMAD.U32 R24, R23.reuse, 0x10000, RZ ;  /* 0x0001000017187824 */ /* 0x040fe200078e00ff */
[----:B------:R-:W-:-:S03]  /*2d40*/  PRMT R23, R23, 0x7632, R23 ;  /* 0x0000763217177816 */ /* 0x000fc60000000017 */
[----:B------:R-:W-:Y:S01]  /*2d50*/  FADD.FTZ R35, R24, R35 ;  /* 0x0000002318237221 */ /* 0x000fe20000010000 */
[----:B------:R-:W-:Y:S01]  /*2d60*/  FMUL.FTZ R24, R22, UR14 ;  /* 0x0000000e16187c20 */ /* 0x000fe20008410000 */
[----:B------:R-:W1:Y:S01]  /*2d70*/  F2F.BF16.F32 R20, R20 ;  /* 0x0000001400147304 */ /* 0x000e620000202000 */
[----:B------:R-:W-:Y:S01]  /*2d80*/  PRMT R25, R25, 0x7632, R25 ;  /* 0x0000763219197816 */ /* 0x000fe20000000019 */
[----:B0-----:R-:W-:Y:S02]  /*2d90*/  IMAD.U32 R17, R32, 0x10000, RZ ;  /* 0x0001000020117824 */ /* 0x001fe400078e00ff */
[----:B------:R-:W-:Y:S01]  /*2da0*/  FMUL.FTZ R22, R35, UR14 ;  /* 0x0000000e23167c20 */ /* 0x000fe20008410000 */
[----:B------:R-:W-:Y:S02]  /*2db0*/  IMAD.U32 R23, R23, 0x10000, RZ ;  /* 0x0001000017177824 */ /* 0x000fe400078e00ff */
[----:B------:R-:W-:Y:S01]  /*2dc0*/  IMAD.U32 R32, R25, 0x10000, RZ ;  /* 0x0001000019207824 */ /* 0x000fe200078e00ff */
[----:B------:R-:W0:Y:S03]  /*2dd0*/  F2F.BF16.F32 R24, R24 ;  /* 0x0000001800187304 */ /* 0x000e260000202000 */
[----:B------:R-:W-:Y:S01]  /*2de0*/  FADD.FTZ R32, R23, R32 ;  /* 0x0000002017207221 */ /* 0x000fe20000010000 */
[----:B------:R-:W-:Y:S01]  /*2df0*/  FMUL.FTZ R23, R19, UR14 ;  /* 0x0000000e13177c20 */ /* 0x000fe20008410000 */
[----:B------:R-:W-:-:S02]  /*2e00*/  PRMT R21, R21, 0x7632, R21 ;  /* 0x0000763215157816 */ /* 0x000fc40000000015 */
[----:B------:R-:W-:Y:S01]  /*2e10*/  FMUL.FTZ R19, R32, UR14 ;  /* 0x0000000e20137c20 */ /* 0x000fe20008410000 */
[----:B------:R-:W2:Y:S01]  /*2e20*/  F2F.BF16.F32 R22, R22 ;  /* 0x0000001600167304 */ /* 0x000ea20000202000 */
[----:B------:R-:W-:Y:S01]  /*2e30*/  IMAD.U32 R32, R31, 0x10000, RZ ;  /* 0x000100001f207824 */ /* 0x000fe200078e00ff */
[----:B-1----:R-:W-:Y:S01]  /*2e40*/  SHF.L.U32 R20, R20, 0x10, RZ ;  /* 0x0000001014147819 */ /* 0x002fe200000006ff */
[----:B------:R-:W-:-:S03]  /*2e50*/  IMAD.U32 R21, R21, 0x10000, RZ ;  /* 0x0001000015157824 */ /* 0x000fc600078e00ff */
[----:B------:R-:W-:Y:S02]  /*2e60*/  FMNMX3.FTZ R29, R11, |R32|, |R29|, !PT ;  /* 0x400000200b1d7276 */ /* 0x000fe4000781041d */
[----:B------:R-:W1:Y:S01]  /*2e70*/  F2F.BF16.F32 R23, R23 ;  /* 0x0000001700177304 */ /* 0x000e620000202000 */
[----:B------:R-:W-:Y:S01]  /*2e80*/  FMUL.FTZ R11, R20, R21 ;  /* 0x00000015140b7220 */ /* 0x000fe20000410000 */
[----:B0-----:R-:W-:Y:S01]  /*2e90*/  SHF.L.U32 R24, R24, 0x10, RZ ;  /* 0x0000001018187819 */ /* 0x001fe200000006ff */
[----:B-----5:R-:W-:-:S05]  /*2ea0*/  IMAD.U32 R21, R26, 0x10000, RZ ;  /* 0x000100001a157824 */ /* 0x020fca00078e00ff */
[----:B------:R-:W0:Y:S01]  /*2eb0*/  F2F.BF16.F32 R19, R19 ;  /* 0x0000001300137304 */ /* 0x000e220000202000 */
[----:B------:R-:W-:Y:S01]  /*2ec0*/  FMUL.FTZ R24, R24, R21 ;  /* 0x0000001518187220 */ /* 0x000fe20000410000 */
[----:B------:R-:W-:Y:S01]  /*2ed0*/  IMAD.U32 R21, R27, 0x10000, RZ ;  /* 0x000100001b157824 */ /* 0x000fe200078e00ff */
[----:B------:R-:W-:Y:S01]  /*2ee0*/  PRMT R26, R26, 0x7632, R26 ;  /* 0x000076321a1a7816 */ /* 0x000fe2000000001a */
[----:B--2---:R-:W-:Y:S01]  /*2ef0*/  IMAD.U32 R22, R22, 0x10000, RZ ;  /* 0x0001000016167824 */ /* 0x004fe200078e00ff */
[----:B------:R-:W-:Y:S01]  /*2f00*/  FMNMX3.FTZ R28, R29, |R30|, |R28|, !PT ;  /* 0x4000001e1d1c7276 */ /* 0x000fe2000781041c */
[----:B------:R-:W-:Y:S01]  /*2f10*/  IMAD.U32 R20, R14, 0x10000, RZ ;  /* 0x000100000e147824 */ /* 0x000fe200078e00ff */
[----:B------:R-:W-:Y:S01]  /*2f20*/  SHF.L.U32 R26, R26, 0x10, RZ ;  /* 0x000000101a1a7819 */ /* 0x000fe200000006ff */
[----:B------:R-:W-:Y:S01]  /*2f30*/  FMUL.FTZ R25, R22, R21 ;  /* 0x0000001516197220 */ /* 0x000fe20000410000 */
[----:B------:R-:W-:Y:S02]  /*2f40*/  IMAD.U32 R21, R34, 0x10000, RZ ;  /* 0x0001000022157824 */ /* 0x000fe400078e00ff */
[----:B------:R-:W-:Y:S01]  /*2f50*/  FMUL.FTZ R17, R17, R36 ;  /* 0x0000002411117220 */ /* 0x000fe20000410000 */
[----:B------:R-:W-:Y:S01]  /*2f60*/  IMAD.U32 R22, R15, 0x10000, RZ ;  /* 0x000100000f167824 */ /* 0x000fe200078e00ff */
[----:B------:R-:W-:Y:S01]  /*2f70*/  FMNMX3.FTZ R20, R28, |R33|, |R20|, !PT ;  /* 0x400000211c147276 */ /* 0x000fe20007810414 */
[----:B-1----:R-:W-:Y:S01]  /*2f80*/  IMAD.U32 R23, R23, 0x10000, RZ ;  /* 0x0001000017177824 */ /* 0x002fe200078e00ff */
[----:B------:R-:W-:Y:S01]  /*2f90*/  PRMT R27, R27, 0x7632, R27 ;  /* 0x000076321b1b7816 */ /* 0x000fe2000000001b */
[----:B------:R-:W1:Y:S01]  /*2fa0*/  F2F.BF16.F32 R16, R16 ;  /* 0x0000001000107304 */ /* 0x000e620000202000 */
[----:B------:R-:W-:Y:S01]  /*2fb0*/  FMNMX3.FTZ R20, R20, |R21|, |R22|, !PT ;  /* 0x4000001514147276 */ /* 0x000fe20007810416 */
[----:B------:R-:W-:Y:S01]  /*2fc0*/  FMUL.FTZ R23, R23, R26 ;  /* 0x0000001a17177220 */ /* 0x000fe20000410000 */
[----:B0-----:R-:W-:Y:S01]  /*2fd0*/  SHF.L.U32 R21, R19, 0x10, RZ ;  /* 0x0000001013157819 */ /* 0x001fe200000006ff */
[----:B------:R-:W-:-:S04]  /*2fe0*/  IMAD.U32 R22, R27, 0x10000, RZ ;  /* 0x000100001b167824 */ /* 0x000fc800078e00ff */
[----:B------:R-:W0:Y:S01]  /*2ff0*/  F2F.BF16.F32 R18, R18 ;  /* 0x0000001200127304 */ /* 0x000e220000202000 */
[----:B------:R-:W-:-:S07]  /*3000*/  FMUL.FTZ R21, R21, R22 ;  /* 0x0000001615157220 */ /* 0x000fce0000410000 */
[----:B------:R-:W2:Y:S08]  /*3010*/  F2F.BF16.F32 R17, R17 ;  /* 0x0000001100117304 */ /* 0x000eb00000202000 */
[----:B------:R-:W3:Y:S01]  /*3020*/  F2F.BF16.F32 R11, R11 ;  /* 0x0000000b000b7304 */ /* 0x000ee20000202000 */
[----:B-1----:R-:W-:-:S07]  /*3030*/  IMAD.U32 R19, R16, 0x10000, RZ ;  /* 0x0001000010137824 */ /* 0x002fce00078e00ff */
[----:B------:R-:W1:Y:S01]  /*3040*/  F2F.BF16.F32 R23, R23 ;  /* 0x0000001700177304 */ /* 0x000e620000202000 */
[----:B0-----:R-:W-:-:S07]  /*3050*/  IMAD.U32 R18, R18, 0x10000, RZ ;  /* 0x0001000012127824 */ /* 0x001fce00078e00ff */
[----:B------:R-:W0:Y:S01]  /*3060*/  F2F.BF16.F32 R14, R24 ;  /* 0x00000018000e7304 */ /* 0x000e220000202000 */
[----:B--2---:R-:W-:Y:S01]  /*3070*/  IMAD.U32 R17, R17, 0x10000, RZ ;  /* 0x0001000011117824 */ /* 0x004fe200078e00ff */
[----:B------:R-:W-:Y:S01]  /*3080*/  FMNMX3.FTZ R18, R20, |R19|, |R18|, !PT ;  /* 0x4000001314127276 */ /* 0x000fe20007810412 */
[----:B---3--:R-:W-:-:S05]  /*3090*/  IMAD.U32 R11, R11, 0x10000, RZ ;  /* 0x000100000b0b7824 */ /* 0x008fca00078e00ff */
[----:B------:R-:W2:Y:S08]  /*30a0*/  F2F.BF16.F32 R15, R25 ;  /* 0x00000019000f7304 */ /* 0x000eb00000202000 */
[----:B------:R-:W3:Y:S01]  /*30b0*/  F2F.BF16.F32 R21, R21 ;  /* 0x0000001500157304 */ /* 0x000ee20000202000 */
[----:B-1----:R-:W-:Y:S01]  /*30c0*/  IMAD.U32 R23, R23, 0x10000, RZ ;  /* 0x0001000017177824 */ /* 0x002fe200078e00ff */
[----:B------:R-:W-:-:S02]  /*30d0*/  FMNMX3.FTZ R11, R18, |R17|, |R11|, !PT ;  /* 0x40000011120b7276 */ /* 0x000fc4000781040b */
[----:B0-----:R-:W-:-:S04]  /*30e0*/  SHF.L.U32 R14, R14, 0x10, RZ ;  /* 0x000000100e0e7819 */ /* 0x001fc800000006ff */
[----:B------:R-:W-:Y:S01]  /*30f0*/  FMNMX3.FTZ R11, R11, |R14|, |R23|, !PT ;  /* 0x4000000e0b0b7276 */ /* 0x000fe20007810417 */
[----:B--2---:R-:W-:Y:S02]  /*3100*/  IMAD.U32 R14, R15, 0x10000, RZ ;  /* 0x000100000f0e7824 */ /* 0x004fe400078e00ff */
[----:B---3--:R-:W-:-:S05]  /*3110*/  IMAD.U32 R21, R21, 0x10000, RZ ;  /* 0x0001000015157824 */ /* 0x008fca00078e00ff */
[----:B------:R-:W-:Y:S01]  /*3120*/  FMNMX3.FTZ R11, R11, |R14|, |R21|, !PT ;  /* 0x4000000e0b0b7276 */ /* 0x000fe20007810415 */
[----:B------:R-:W-:Y:S06]  /*3130*/  @!P0 BRA `(.L_x_828) ;  /* 0xfffffff000448947 */ /* 0x000fec000383ffff */
.L_x_821:
[----:B------:R-:W-:Y:S05]  /*3140*/  BSYNC.RECONVERGENT B0 ;  /* 0x0000000000007941 */ /* 0x000fea0003800200 */
.L_x_820:
[----:B------:R-:W-:Y:S01]  /*3150*/  SHF.R.U32.HI R17, RZ, 0x5, R3 ;  /* 0x00000005ff117819 */ /* 0x000fe20000011603 */
[----:B------:R-:W0:Y:S01]  /*3160*/  S2UR UR5, SR_CgaCtaId ;  /* 0x00000000000579c3 */ /* 0x000e220000008800 */
[----:B------:R-:W-:Y:S02]  /*3170*/  UMOV UR4, 0x400 ;  /* 0x0000040000047882 */ /* 0x000fe40000000000 */
[-C--:B------:R-:W-:Y:S02]  /*3180*/  IABS R16, R17.reuse ;  /* 0x0000001100107213 */ /* 0x080fe40000000000 */
[----:B------:R-:W-:Y:S02]  /*3190*/  IABS R18, R17 ;  /* 0x0000001100127213 */ /* 0x000fe40000000000 */
[----:B------:R-:W1:Y:S01]  /*31a0*/  I2F.RP R9, R16 ;  /* 0x0000001000097306 */ /* 0x000e620000209400 */
[----:B------:R-:W-:Y:S02]  /*31b0*/  IADD3 R10, PT, PT, R17, -0x1, R7 ;  /* 0xffffffff110a7810 */ /* 0x000fe40007ffe007 */
[----:B------:R-:W-:-:S05]  /*31c0*/  IMAD.MOV R18, RZ, RZ, -R18 ;  /* 0x000000ffff127224 */ /* 0x000fca00078e0a12 */
[----:B-1----:R-:W1:Y:S01]  /*31d0*/  MUFU.RCP R9, R9 ;  /* 0x0000000900097308 */ /* 0x002e620000001000 */
[----:B0-----:R-:W-:Y:S01]  /*31e0*/  ULEA UR4, UR5, UR4, 0x18 ;  /* 0x0000000405047291 */ /* 0x001fe2000f8ec0ff */
[----:B-1----:R-:W-:Y:S01]  /*31f0*/  VIADD R14, R9, 0xffffffe ;  /* 0x0ffffffe090e7836 */ /* 0x002fe20000000000 */
[----:B------:R-:W-:Y:S02]  /*3200*/  IABS R9, R10 ;  /* 0x0000000a00097213 */ /* 0x000fe40000000000 */
[----:B------:R-:W-:-:S03]  /*3210*/  LOP3.LUT R10, R10, R17, RZ, 0x3c, !PT ;  /* 0x000000110a0a7212 */ /* 0x000fc600078e3cff */
[----:B------:R0:W1:Y:S01]  /*3220*/  F2I.FTZ.U32.TRUNC.NTZ R15, R14 ;  /* 0x0000000e000f7305 */ /* 0x000062000021f000 */
[----:B------:R-:W-:Y:S01]  /*3230*/  ISETP.GE.AND P2, PT, R10, RZ, PT ;  /* 0x000000ff0a00720c */ /* 0x000fe20003f46270 */
[----:B0-----:R-:W-:Y:S01]  /*3240*/  IMAD.MOV.U32 R14, RZ, RZ, RZ ;  /* 0x000000ffff0e7224 */ /* 0x001fe200078e00ff */
[----:B-1----:R-:W-:-:S05]  /*3250*/  IADD3 R19, PT, PT, RZ, -R15, RZ ;  /* 0x8000000fff137210 */ /* 0x002fca0007ffe0ff */
[----:B------:R-:W-:-:S04]  /*3260*/  IMAD R19, R19, R16, RZ ;  /* 0x0000001013137224 */ /* 0x000fc800078e02ff */
[----:B------:R-:W-:-:S04]  /*3270*/  IMAD.HI.U32 R15, R15, R19, R14 ;  /* 0x000000130f0f7227 */ /* 0x000fc800078e000e */
[----:B------:R-:W-:Y:S02]  /*3280*/  IMAD.MOV.U32 R14, RZ, RZ, R18 ;  /* 0x000000ffff0e7224 */ /* 0x000fe400078e0012 */
[----:B------:R-:W-:-:S04]  /*3290*/  IMAD.HI.U32 R18, R15, R9, RZ ;  /* 0x000000090f127227 */ /* 0x000fc800078e00ff */
[----:B------:R-:W-:-:S05]  /*32a0*/  IMAD R9, R18, R14, R9 ;  /* 0x0000000e12097224 */ /* 0x000fca00078e0209 */
[----:B------:R-:W-:-:S13]  /*32b0*/  ISETP.GT.U32.AND P1, PT, R16, R9, PT ;  /* 0x000000091000720c */ /* 0x000fda0003f24070 */
[----:B------:R-:W-:Y:S02]  /*32c0*/  @!P1 IMAD.IADD R9, R9, 0x1, -R16 ;  /* 0x0000000109099824 */ /* 0x000fe400078e0a10 */
[----:B------:R-:W-:Y:S01]  /*32d0*/  @!P1 VIADD R18, R18, 0x1 ;  /* 0x0000000112129836 */ /* 0x000fe20000000000 */
[----:B------:R-:W-:Y:S02]  /*32e0*/  ISETP.NE.AND P1, PT, R17, RZ, PT ;  /* 0x000000ff1100720c */ /* 0x000fe40003f25270 */
[----:B------:R-:W-:Y:S02]  /*32f0*/  ISETP.GE.U32.AND P0, PT, R9, R16, PT ;  /* 0x000000100900720c */ /* 0x000fe40003f06070 */
[----:B------:R-:W-:-:S05]  /*3300*/  MOV R9, UR4 ;  /* 0x0000000400097c02 */ /* 0x000fca0008000f00 */
[----:B------:R-:W-:-:S05]  /*3310*/  IMAD R16, R0, 0x4, R9 ;  /* 0x0000000400107824 */ /* 0x000fca00078e0209 */
[----:B------:R0:W-:Y:S01]  /*3320*/  STS [R16], R11 ;  /* 0x0000000b10007388 */ /* 0x0001e20000000800 */
        /* <DEDUP_REMOVED lines=17> */
.L_x_835:
[----:B-1----:R-:W-:Y:S01]  /*3440*/  IMAD.MOV.U32 R10, RZ, RZ, R24 ;  /* 0x000000ffff0a7224 */ /* 0x002fe200078e0018 */
[----:B------:R-:W-:Y:S01]  /*3450*/  BSSY.RECONVERGENT B0, `(.L_x_830) ;  /* 0x000005c000007945 */ /* 0x000fe20003800200 */
[----:B------:R-:W-:Y:S02]  /*3460*/  IMAD.MOV.U32 R11, RZ, RZ, RZ ;  /* 0x000000ffff0b7224 */ /* 0x000fe400078e00ff */
[C---:B0-----:R-:W-:Y:S02]  /*3470*/  IMAD R15, R17.reuse, UR5, RZ ;  /* 0x00000005110f7c24 */ /* 0x041fe4000f8e02ff */
[----:B------:R-:W-:Y:S01]  /*3480*/  IMAD.WIDE.U32 R10, R17, UR4, R10 ;  /* 0x00000004110a7c25 */ /* 0x000fe2000f8e000a */
[----:B------:R-:W-:Y:S02]  /*3490*/  UIADD3 UR4, UP0, UPT, UR4, 0x1, URZ ;  /* 0x0000000104047890 */ /* 0x000fe4000ff1e0ff */
[----:B------:R-:W-:Y:S02]  /*34a0*/  ISETP.GE.U32.AND P1, PT, R10, R7, PT ;  /* 0x000000070a00720c */ /* 0x000fe40003f26070 */
[----:B------:R-:W-:Y:S01]  /*34b0*/  UIADD3.X UR5, UPT, UPT, URZ, UR5, URZ, UP0, !UPT ;  /* 0x00000005ff057290 */ /* 0x000fe200087fe4ff */
[----:B------:R-:W-:-:S02]  /*34c0*/  IADD3 R15, PT, PT, R11, R15, RZ ;  /* 0x0000000f0b0f7210 */ /* 0x000fc40007ffe0ff */
[----:B------:R-:W-:Y:S02]  /*34d0*/  ISETP.LE.U32.AND P0, PT, R18, UR4, PT ;  /* 0x0000000412007c0c */ /* 0x000fe4000bf03070 */
[----:B------:R-:W-:Y:S01]  /*34e0*/  ISETP.GE.AND.EX P1, PT, R15, R8, PT, P1 ;  /* 0x000000080f00720c */ /* 0x000fe20003f26310 */
[----:B------:R-:W-:-:S05]  /*34f0*/  IMAD.U32 R14, RZ, RZ, UR5 ;  /* 0x00000005ff0e7e24 */ /* 0x000fca000f8e00ff */
[----:B------:R-:W-:-:S07]  /*3500*/  ISETP.GE.AND.EX P0, PT, R14, R23, PT, P0 ;  /* 0x000000170e00720c */ /* 0x000fce0003f06300 */
[----:B------:R-:W-:Y:S06]  /*3510*/  @P1 BRA `(.L_x_831) ;  /* 0x00000004003c1947 */ /* 0x000fec0003800000 */
        /* <DEDUP_REMOVED lines=16> */
[----:B------:R-:W-:Y:S01]  /*3620*/  ISETP.LT.U32.AND P1, PT, R29, 0x20, PT ;  /* 0x000000201d00780c */ /* 0x000fe20003f21070 */
[--C-:B------:R-:W-:Y:S01]  /*3630*/  IMAD.X R30, R28, 0x1, ~R31.reuse, P2 ;  /* 0x000000011c1e7824 */ /* 0x100fe200010e0e1f */
[----:B------:R-:W-:Y:S01]  /*3640*/  IADD3.X R31, PT, PT, RZ, RZ, R31, P5, P3 ;  /* 0x000000ffff1f7210 */ /* 0x000fe20002fe641f */
[----:B------:R-:W-:Y:S01]  /*3650*/  IMAD.X R33, RZ, RZ, RZ, P4 ;  /* 0x000000ffff217224 */ /* 0x000fe200020e06ff */
[----:B------:R-:W-:-:S02]  /*3660*/  ISETP.GE.U32.AND P3, PT, R32, R15, PT ;  /* 0x0000000f2000720c */ /* 0x000fc40003f66070 */
[----:B------:R-:W-:-:S04]  /*3670*/  ISETP.LT.AND.EX P1, PT, R30, RZ, PT, P1 ;  /* 0x000000ff1e00720c */ /* 0x000fc80003f21310 */
[----:B------:R-:W-:Y:S02]  /*3680*/  SEL R29, R29, 0x20, P1 ;  /* 0x000000201d1d7807 */ /* 0x000fe40000800000 */
[----:B------:R-:W-:Y:S02]  /*3690*/  SEL R30, R30, RZ, P1 ;  /* 0x000000ff1e1e7207 */ /* 0x000fe40000800000 */
[----:B------:R-:W-:Y:S02]  /*36a0*/  ISETP.GE.U32.AND P2, PT, R14, R29, PT ;  /* 0x0000001d0e00720c */ /* 0x000fe40003f46070 */
[----:B------:R-:W-:Y:S02]  /*36b0*/  LEA R14, R34, R9, 0x2 ;  /* 0x00000009220e7211 */ /* 0x000fe400078e10ff */
        /* <DEDUP_REMOVED lines=9> */
[----:B------:R-:W-:-:S04]  /*3750*/  IMAD.U32 R9, RZ, RZ, UR10 ;  /* 0x0000000aff097e24 */ /* 0x000fc8000f8e00ff */
[----:B------:R-:W-:-:S04]  /*3760*/  IMAD R10, R10, 0x4, R9 ;  /* 0x000000040a0a7824 */ /* 0x000fc800078e0209 */
[----:B-1----:R-:W-:-:S07]  /*3770*/  VIADD R10, R10, 0x80 ;  /* 0x000000800a0a7836 */ /* 0x002fce0000000000 */
.L_x_834:
[----:B0-----:R0:W2:Y:S01]  /*3780*/  LDS R32, [R10] ;  /* 0x000000000a207984 */ /* 0x0010a20000000800 */
[----:B------:R-:W-:-:S04]  /*3790*/  IADD3 R34, P2, PT, R34, 0x20, RZ ;  /* 0x0000002022227810 */ /* 0x000fc80007f5e0ff */
[----:B------:R-:W-:Y:S02]  /*37a0*/  IADD3.X R31, PT, PT, RZ, R31, RZ, P2, !PT ;  /* 0x0000001fff1f7210 */ /* 0x000fe400017fe4ff */
[----:B------:R-:W-:Y:S01]  /*37b0*/  ISETP.GE.U32.AND P2, PT, R34, R15, PT ;  /* 0x0000000f2200720c */ /* 0x000fe20003f46070 */
[----:B0-----:R-:W-:-:S03]  /*37c0*/  VIADD R10, R10, 0x80 ;  /* 0x000000800a0a7836 */ /* 0x001fc60000000000 */
[----:B------:R-:W-:Y:S02]  /*37d0*/  ISETP.GE.AND.EX P2, PT, R31, R28, PT, P2 ;  /* 0x0000001c1f00720c */ /* 0x000fe40003f46320 */
[----:B--2---:R-:W-:-:S05]  /*37e0*/  FMNMX.FTZ R11, R32, R11, !PT ;  /* 0x0000000b200b7209 */ /* 0x004fca0007810000 */
[----:B------:R0:W-:Y:S06]  /*37f0*/  STS [R14], R11 ;  /* 0x0000000b0e007388 */ /* 0x0001ec0000000800 */
[----:B------:R-:W-:Y:S05]  /*3800*/  @!P2 BRA `(.L_x_834) ;  /* 0xfffffffc00dca947 */ /* 0x000fea000383ffff */
.L_x_833:
[----:B------:R-:W-:Y:S05]  /*3810*/  BSYNC.RECONVERGENT B1 ;  /* 0x0000000000017941 */ /* 0x000fea0003800200 */
.L_x_832:
        /* <DEDUP_REMOVED lines=31> */
.L_x_831:
[----:B------:R-:W-:Y:S05]  /*3a10*/  BSYNC.RECONVERGENT B0 ;  /* 0x0000000000007941 */ /* 0x000fea0003800200 */
.L_x_830:
[----:B------:R-:W-:Y:S05]  /*3a20*/  @!P0 BRA `(.L_x_835) ;  /* 0xfffffff800848947 */ /* 0x000fea000383ffff */
.L_x_829:
[----:B------:R-:W-:Y:S01]  /*3a30*/  IMAD.SHL.U32 R9, R12, 0x10, RZ ;  /* 0x000000100c097824 */ /* 0x000fe200078e00ff */
[----:B------:R-:W-:Y:S04]  /*3a40*/  BAR.SYNC.DEFER_BLOCKING 0x0 ;  /* 0x0000000000007b1d */ /* 0x000fe80000010000 */
        /* <DEDUP_REMOVED lines=19> */
[----:B------:R-:W-:-:S04]  /*3b80*/  IMAD.WIDE.U32 R10, R7, UR18, R10 ;  /* 0x00000012070a7c25 */ /* 0x000fc8000f8e000a */
[----:B------:R-:W-:Y:S01]  /*3b90*/  IMAD.IADD R9, R11, 0x1, R9 ;  /* 0x000000010b097824 */ /* 0x000fe200078e0209 */
[----:B--2---:R-:W-:Y:S02]  /*3ba0*/  @P0 FMNMX.FTZ R2, R2, R5, PT ;  /* 0x0000000502020209 */ /* 0x004fe40003810000 */
[----:B-1----:R-:W-:-:S03]  /*3bb0*/  LEA R12, P0, R10, UR4, 0x2 ;  /* 0x000000040a0c7c11 */ /* 0x002fc6000f8010ff */
[----:B------:R-:W-:Y:S01]  /*3bc0*/  FMUL.FTZ R2, R2, 0.0022321429569274187088 ;  /* 0x3b12492502027820 */ /* 0x000fe20000410000 */
[----:B------:R-:W-:-:S04]  /*3bd0*/  LEA.HI.X R13, R10, UR5, R9, 0x2, P0 ;  /* 0x000000050a0d7c11 */ /* 0x000fc800080f1409 */
[----:B------:R-:W-:-:S05]  /*3be0*/  FMNMX.FTZ R5, R2, 4.3596542127488646656e-06, !PT ;  /* 0x3692492502057809 */ /* 0x000fca0007810000 */
[----:B------:R1:W-:Y:S02]  /*3bf0*/  STG.E desc[UR16][R12.64], R5 ;  /* 0x000000050c007986 */ /* 0x0003e4000c101910 */
.L_x_837:
[----:B------:R-:W-:Y:S05]  /*3c00*/  BSYNC.RECONVERGENT B0 ;  /* 0x0000000000007941 */ /* 0x000fea0003800200 */
.L_x_836:
        /* <DEDUP_REMOVED lines=10> */
[----:B-1----:R-:W-:Y:S01]  /*3cb0*/  IMAD.U32 R12, RZ, RZ, UR4 ;  /* 0x00000004ff0c7e24 */ /* 0x002fe2000f8e00ff */
[----:B------:R-:W-:-:S06]  /*3cc0*/  UIADD3.X UR5, UPT, UPT, UR5, UR11, URZ, UP0, !UPT ;  /* 0x0000000b05057290 */ /* 0x000fcc00087fe4ff */
[----:B------:R-:W-:Y:S02]  /*3cd0*/  IMAD.U32 R13, RZ, RZ, UR5 ;  /* 0x00000005ff0d7e24 */ /* 0x000fe4000f8e00ff */
[----:B------:R-:W-:Y:S05]  /*3ce0*/  @P0 EXIT ;  /* 0x000000000000094d */ /* 0x000fea0003800000 */
[----:B------:R-:W1:Y:S01]  /*3cf0*/  LDC.64 R10, c[0x0][0x398] ;  /* 0x0000e600ff0a7b82 */ /* 0x000e620000000a00 */
[----:B------:R-:W-:Y:S02]  /*3d00*/  IMAD R9, R8, UR18, RZ ;  /* 0x0000001208097c24 */ /* 0x000fe4000f8e02ff */
[----:B------:R-:W-:-:S05]  /*3d10*/  IMAD.WIDE.U32 R6, R7, UR18, RZ ;  /* 0x0000001207067c25 */ /* 0x000fca000f8e00ff */
[----:B------:R-:W2:Y:S01]  /*3d20*/  LDC.64 R4, c[0x0][0x388] ;  /* 0x0000e200ff047b82 */ /* 0x000ea20000000a00 */
[----:B------:R-:W-:-:S07]  /*3d30*/  IADD3 R2, PT, PT, R9, R7, RZ ;  /* 0x0000000709027210 */ /* 0x000fce0007ffe0ff */
.L_x_870:
[----:B------:R-:W-:Y:S02]  /*3d40*/  IMAD.MOV.U32 R19, RZ, RZ, 0x8 ;  /* 0x00000008ff137424 */ /* 0x000fe400078e00ff */
[----:B------:R-:W-:Y:S02]  /*3d50*/  IMAD.MOV.U32 R9, RZ, RZ, 0x8 ;  /* 0x00000008ff097424 */ /* 0x000fe400078e00ff */
[----:B------:R-:W-:-:S04]  /*3d60*/  IMAD.WIDE.U32 R18, R0, R19, UR8 ;  /* 0x0000000800127e25 */ /* 0x000fc8000f8e0013 */
[----:B------:R-:W-:Y:S02]  /*3d70*/  IMAD.WIDE.U32 R8, R0, R9, UR6 ;  /* 0x0000000600087e25 */ /* 0x000fe4000f8e0009 */
[----:B------:R-:W3:Y:S04]  /*3d80*/  LDG.E.64.CONSTANT R18, desc[UR16][R18.64] ;  /* 0x0000001012127981 */ /* 0x000ee8000c1e9b00 */
[----:B0-----:R-:W4:Y:S01]  /*3d90*/  LDG.E.64 R14, desc[UR16][R8.64] ;  /* 0x00000010080e7981 */ /* 0x001f22000c1e1b00 */
[----:B------:R-:W-:-:S04]  /*3da0*/  SHF.R.U32.HI R21, RZ, 0x4, R0 ;  /* 0x00000004ff157819 */ /* 0x000fc80000011600 */
[----:B------:R-:W-:-:S04]  /*3db0*/  LOP3.LUT R23, R21, 0x3ffffff, RZ, 0xc0, !PT ;  /* 0x03ffffff15177812 */ /* 0x000fc800078ec0ff */
[----:B------:R-:W-:Y:S01]  /*3dc0*/  IADD3 R23, P0, PT, R23, R6, RZ ;  /* 0x0000000617177210 */ /* 0x000fe20007f1e0ff */
[----:B---3--:R-:W-:Y:S01]  /*3dd0*/  IMAD.U32 R16, R18, 0x10000, RZ ;  /* 0x0001000012107824 */ /* 0x008fe200078e00ff */
[----:B------:R-:W-:Y:S01]  /*3de0*/  SHF.L.U32 R20, R19, 0x10, RZ ;  /* 0x0000001013147819 */ /* 0x000fe200000006ff */
[----:B----4-:R-:W-:Y:S01]  /*3df0*/  IMAD.U32 R17, R14, 0x10000, RZ ;  /* 0x000100000e117824 */ /* 0x010fe200078e00ff */
[----:B------:R-:W-:Y:S02]  /*3e00*/  PRMT R14, R18, 0x7632, R14 ;  /* 0x00007632120e7816 */ /* 0x000fe4000000000e */
[C---:B------:R-:W-:Y:S01]  /*3e10*/  PRMT R18, R15.reuse, 0x7632, R18 ;  /* 0x000076320f127816 */ /* 0x040fe20000000012 */
[----:B------:R-:W-:Y:S01]  /*3e20*/  IMAD.U32 R15, R15, 0x10000, RZ ;  /* 0x000100000f0f7824 */ /* 0x000fe200078e00ff */
[C---:B------:R-:W-:Y:S01]  /*3e30*/  PRMT R21, R14.reuse, 0x7632, R21 ;  /* 0x000076320e157816 */ /* 0x040fe20000000015 */
[----:B------:R-:W-:Y:S02]  /*3e40*/  IMAD.U32 R14, R14, 0x10000, RZ ;  /* 0x000100000e0e7824 */ /* 0x000fe400078e00ff */
[----:B------:R-:W-:Y:S01]  /*3e50*/  FADD.FTZ R16, R16, R17 ;  /* 0x0000001110107221 */ /* 0x000fe20000010000 */
[----:B------:R-:W-:Y:S01]  /*3e60*/  FADD.FTZ R26, R20, R15 ;  /* 0x0000000f141a7221 */ /* 0x000fe20000010000 */
[----:B------:R-:W-:Y:S01]  /*3e70*/  PRMT R17, R19, 0x7632, R17 ;  /* 0x0000763213117816 */ /* 0x000fe20000000011 */
[----:B------:R-:W-:Y:S01]  /*3e80*/  IMAD.U32 R21, R21, 0x10000, RZ ;  /* 0x0001000015157824 */ /* 0x000fe200078e00ff */
[----:B------:R-:W-:Y:S01]  /*3e90*/  SHF.L.U32 R22, R18, 0x10, RZ ;  /* 0x0000001012167819 */ /* 0x000fe200000006ff */
[----:B------:R-:W-:Y:S01]  /*3ea0*/  IMAD.X R20, RZ, RZ, R2, P0 ;  /* 0x000000ffff147224 */ /* 0x000fe200000e0602 */
[----:B--2---:R-:W-:Y:S01]  /*3eb0*/  LEA R18, P0, R23, R4, 0x2 ;  /* 0x0000000417127211 */ /* 0x004fe200078010ff */
[----:B------:R-:W-:Y:S01]  /*3ec0*/  FADD.FTZ R27, R14, R21 ;  /* 0x000000150e1b7221 */ /* 0x000fe20000010000 */
[----:B-1----:R-:W-:-:S02]  /*3ed0*/  IMAD.WIDE.U32 R14, R0, 0x8, R10 ;  /* 0x00000008000e7825 */ /* 0x002fc400078e000a */
[----:B------:R-:W-:Y:S02]  /*3ee0*/  LEA.HI.X R19, R23, R5, R20, 0x2, P0 ;  /* 0x0000000517137211 */ /* 0x000fe400000f1414 */
[----:B------:R-:W-:Y:S01]  /*3ef0*/  IMAD.U32 R17, R17, 0x10000, RZ ;  /* 0x0001000011117824 */ /* 0x000fe200078e00ff */
[----:B------:R-:W-:Y:S01]  /*3f00*/  F2FP.BF16.F32.PACK_AB R24, R27, R16 ;  /* 0x000000101b18723e */ /* 0x000fe200000010ff */
[----:B------:R-:W2:Y:S02]  /*3f10*/  LDG.E.64.CONSTANT R14, desc[UR16][R14.64] ;  /* 0x000000100e0e7981 */ /* 0x000ea4000c1e9b00 */
[----:B------:R-:W-:-:S05]  /*3f20*/  FADD.FTZ R29, R17, R22 ;  /* 0x00000016111d7221 */ /* 0x000fca0000010000 */
[----:B------:R-:W-:-:S05]  /*3f30*/  F2FP.BF16.F32.PACK_AB R25, R29, R26 ;  /* 0x0000001a1d19723e */ /* 0x000fca00000010ff */
[----:B------:R0:W-:Y:S04]  /*3f40*/  STG.E.64 desc[UR16][R8.64], R24 ;  /* 0x0000001808007986 */ /* 0x0001e8000c101b10 */
[----:B------:R1:W3:Y:S01]  /*3f50*/  LDG.E R18, desc[UR16][R18.64] ;  /* 0x0000001012127981 */ /* 0x0002e2000c1e1900 */
[----:B------:R-:W-:Y:S01]  /*3f60*/  FMUL.FTZ R16, R16, UR14 ;  /* 0x0000000e10107c20 */ /* 0x000fe20008410000 */
[----:B------:R-:W-:Y:S01]  /*3f70*/  FMUL.FTZ R17, R27, UR14 ;  /* 0x0000000e1b117c20 */ /* 0x000fe20008410000 */
[----:B------:R-:W-:Y:S01]  /*3f80*/  FMUL.FTZ R22, R29, UR14 ;  /* 0x0000000e1d167c20 */ /* 0x000fe20008410000 */
[----:B------:R-:W-:-:S03]  /*3f90*/  FMUL.FTZ R21, R26, UR14 ;  /* 0x0000000e1a157c20 */ /* 0x000fc60008410000 */
[----:B------:R-:W0:Y:S08]  /*3fa0*/  F2F.BF16.F32 R16, R16 ;  /* 0x0000001000107304 */ /* 0x000e300000202000 */
[----:B------:R-:W4:Y:S08]  /*3fb0*/  F2F.BF16.F32 R17, R17 ;  /* 0x0000001100117304 */ /* 0x000f300000202000 */
[----:B------:R-:W5:Y:S08]  /*3fc0*/  F2F.BF16.F32 R22, R22 ;  /* 0x0000001600167304 */ /* 0x000f700000202000 */
[----:B------:R-:W1:Y:S01]  /*3fd0*/  F2F.BF16.F32 R21, R21 ;  /* 0x0000001500157304 */ /* 0x000e620000202000 */
[----:B0-----:R-:W-:-:S02]  /*3fe0*/  IMAD.U32 R9, R16, 0x10000, RZ ;  /* 0x0001000010097824 */ /* 0x001fc400078e00ff */
[----:B----4-:R-:W-:Y:S02]  /*3ff0*/  IMAD.U32 R17, R17, 0x10000, RZ ;  /* 0x0001000011117824 */ /* 0x010fe400078e00ff */
[----:B-----5:R-:W-:Y:S01]  /*4000*/  IMAD.U32 R22, R22, 0x10000, RZ ;  /* 0x0001000016167824 */ /* 0x020fe200078e00ff */
[----:B-1----:R-:W-:Y:S01]  /*4010*/  SHF.L.U32 R16, R21, 0x10, RZ ;  /* 0x0000001015107819 */ /* 0x002fe200000006ff */
[----:B------:R-:W-:Y:S01]  /*4020*/  BSSY.RECONVERGENT B0, `(.L_x_838) ;  /* 0x0000031000007945 */ /* 0x000fe20003800200 */
[C---:B--2---:R-:W-:Y:S01]  /*4030*/  IMAD.U32 R20, R14.reuse, 0x10000, RZ ;  /* 0x000100000e147824 */ /* 0x044fe200078e00ff */
[----:B------:R-:W-:Y:S01]  /*4040*/  PRMT R14, R14, 0x7632, R14 ;  /* 0x000076320e0e7816 */ /* 0x000fe2000000000e */
[C---:B------:R-:W-:Y:S01]  /*4050*/  IMAD.U32 R19, R15.reuse, 0x10000, RZ ;  /* 0x000100000f137824 */ /* 0x040fe200078e00ff */
[----:B------:R-:W-:Y:S01]  /*4060*/  PRMT R15, R15, 0x7632, R15 ;  /* 0x000076320f0f7816 */ /* 0x000fe2000000000f */
[----:B------:R-:W-:Y:S02]  /*4070*/  FMUL.FTZ R9, R9, R20 ;  /* 0x0000001409097220 */ /* 0x000fe40000410000 */
[----:B------:R-:W-:-:S02]  /*4080*/  IMAD.U32 R14, R14, 0x10000, RZ ;  /* 0x000100000e0e7824 */ /* 0x000fc400078e00ff */
[----:B------:R-:W-:Y:S02]  /*4090*/  IMAD.U32 R15, R15, 0x10000, RZ ;  /* 0x000100000f0f7824 */ /* 0x000fe400078e00ff */
[----:B------:R-:W-:Y:S02]  /*40a0*/  FMUL.FTZ R14, R17, R14 ;  /* 0x0000000e110e7220 */ /* 0x000fe40000410000 */
[----:B------:R-:W-:Y:S01]  /*40b0*/  FMUL.FTZ R22, R22, R15 ;  /* 0x0000000f16167220 */ /* 0x000fe20000410000 */
[----:B------:R-:W0:Y:S01]  /*40c0*/  F2F.BF16.F32 R9, R9 ;  /* 0x0000000900097304 */ /* 0x000e220000202000 */
[----:B------:R-:W-:-:S07]  /*40d0*/  FMUL.FTZ R16, R16, R19 ;  /* 0x0000001310107220 */ /* 0x000fce0000410000 */
[----:B---3--:R-:W-:Y:S08]  /*40e0*/  MUFU.RCP R8, R18 ;  /* 0x0000001200087308 */ /* 0x008ff00000001000 */
[----:B------:R-:W1:Y:S08]  /*40f0*/  F2F.BF16.F32 R14, R14 ;  /* 0x0000000e000e7304 */ /* 0x000e700000202000 */
[----:B------:R-:W2:Y:S01]  /*4100*/  F2F.BF16.F32 R22, R22 ;  /* 0x0000001600167304 */ /* 0x000ea20000202000 */
[----:B0-----:R-:W-:-:S07]  /*4110*/  SHF.L.U32 R9, R9, 0x10, RZ ;  /* 0x0000001009097819 */ /* 0x001fce00000006ff */
[----:B------:R-:W0:Y:S01]  /*4120*/  F2F.BF16.F32 R16, R16 ;  /* 0x0000001000107304 */ /* 0x000e220000202000 */
[----:B-1----:R-:W-:Y:S02]  /*4130*/  IMAD.U32 R15, R14, 0x10000, RZ ;  /* 0x000100000e0f7824 */ /* 0x002fe400078e00ff */
[-C--:B------:R-:W-:Y:S01]  /*4140*/  FMUL.FTZ R9, R9, R8.reuse ;  /* 0x0000000809097220 */ /* 0x080fe20000410000 */
[----:B--2---:R-:W-:Y:S02]  /*4150*/  IMAD.U32 R19, R22, 0x10000, RZ ;  /* 0x0001000016137824 */ /* 0x004fe400078e00ff */
[-C--:B------:R-:W-:Y:S02]  /*4160*/  FMUL.FTZ R15, R15, R8.reuse ;  /* 0x000000080f0f7220 */ /* 0x080fe40000410000 */
[----:B------:R-:W-:Y:S01]  /*4170*/  FMNMX.FTZ R9, R9, 448, PT ;  /* 0x43e0000009097809 */ /* 0x000fe20003810000 */
[----:B------:R-:W-:Y:S01]  /*4180*/  FMUL.FTZ R19, R19, R8 ;  /* 0x0000000813137220 */ /* 0x000fe20000410000 */
[----:B0-----:R-:W-:Y:S01]  /*4190*/  IMAD.U32 R17, R16, 0x10000, RZ ;  /* 0x0001000010117824 */ /* 0x001fe200078e00ff */
[----:B------:R-:W-:-:S03]  /*41a0*/  FMNMX.FTZ R15, R15, 448, PT ;  /* 0x43e000000f0f7809 */ /* 0x000fc60003810000 */
[----:B------:R-:W-:Y:S01]  /*41b0*/  FMUL.FTZ R17, R17, R8 ;  /* 0x0000000811117220 */ /* 0x000fe20000410000 */
[----:B------:R-:W-:Y:S02]  /*41c0*/  FMNMX.FTZ R8, R19, 448, PT ;  /* 0x43e0000013087809 */ /* 0x000fe40003810000 */
[----:B------:R-:W-:Y:S02]  /*41d0*/  FMNMX.FTZ R19, R9, -448, !PT ;  /* 0xc3e0000009137809 */ /* 0x000fe40007810000 */
[----:B------:R-:W-:Y:S02]  /*41e0*/  FMNMX.FTZ R18, R15, -448, !PT ;  /* 0xc3e000000f127809 */ /* 0x000fe40007810000 */
[----:B------:R-:W-:-:S04]  /*41f0*/  LOP3.LUT R15, R19, 0x7fffffff, RZ, 0xc0, !PT ;  /* 0x7fffffff130f7812 */ /* 0x000fc800078ec0ff */
[----:B------:R-:W-:Y:S02]  /*4200*/  ISETP.GT.U32.AND P1, PT, R15, 0x43efffff, PT ;  /* 0x43efffff0f00780c */ /* 0x000fe40003f24070 */
[----:B------:R-:W-:Y:S02]  /*4210*/  FMNMX.FTZ R17, R17, 448, PT ;  /* 0x43e0000011117809 */ /* 0x000fe40003810000 */
[----:B------:R-:W-:Y:S02]  /*4220*/  FMNMX.FTZ R8, R8, -448, !PT ;  /* 0xc3e0000008087809 */ /* 0x000fe40007810000 */
[----:B------:R-:W-:Y:S02]  /*4230*/  FMNMX.FTZ R20, R17, -448, !PT ;  /* 0xc3e0000011147809 */ /* 0x000fe40007810000 */
[----:B------:R-:W-:Y:S02]  /*4240*/  LOP3.LUT R21, R18, 0x7fffffff, RZ, 0xc0, !PT ;  /* 0x7fffffff12157812 */ /* 0x000fe400078ec0ff */
[----:B------:R-:W-:-:S02]  /*4250*/  LOP3.LUT R22, R20, 0x7fffffff, RZ, 0xc0, !PT ;  /* 0x7fffffff14167812 */ /* 0x000fc400078ec0ff */
[----:B------:R-:W-:Y:S01]  /*4260*/  LOP3.LUT R17, R8, 0x7fffffff, RZ, 0xc0, !PT ;  /* 0x7fffffff08117812 */ /* 0x000fe200078ec0ff */
[----:B------:R-:W-:Y:S01]  /*4270*/  IMAD.MOV.U32 R9, RZ, RZ, 0x7f ;  /* 0x0000007fff097424 */ /* 0x000fe200078e00ff */
        /* <DEDUP_REMOVED lines=11> */
.L_x_839:
[----:B------:R-:W-:Y:S05]  /*4330*/  BSYNC.RECONVERGENT B0 ;  /* 0x0000000000007941 */ /* 0x000fea0003800200 */
.L_x_838:
        /* <DEDUP_REMOVED lines=11> */
.L_x_841:
[----:B------:R-:W-:Y:S05]  /*43f0*/  BSYNC.RECONVERGENT B0 ;  /* 0x0000000000007941 */ /* 0x000fea0003800200 */
.L_x_840:
        /* <DEDUP_REMOVED lines=11> */
.L_x_843:
[----:B------:R-:W-:Y:S05]  /*44b0*/  BSYNC.RECONVERGENT B0 ;  /* 0x0000000000007941 */ /* 0x000fea0003800200 */
.L_x_842:
        /* <DEDUP_REMOVED lines=11> */
.L_x_845:
[----:B------:R-:W-:Y:S05]  /*4570*/  BSYNC.RECONVERGENT B0 ;  /* 0x0000000000007941 */ /* 0x000fea0003800200 */
.L_x_844:
[----:B------:R-:W-:Y:S02]  /*4580*/  LOP3.LUT R9, R9, 0x80, R14, 0xf8, !PT ;  /* 0x0000008009097812 */ /* 0x000fe400078ef80e */
[----:B------:R-:W-:Y:S01]  /*4590*/  PRMT R8, R16, 0x3340, R15 ;  /* 0x0000334010087816 */ /* 0x000fe2000000000f */
[----:B------:R-:W-:Y:S01]  /*45a0*/  IMAD.WIDE.U32 R14, R0, 0x4, R12 ;  /* 0x00000004000e7825 */ /* 0x000fe200078e000c */
[----:B------:R-:W-:-:S03]  /*45b0*/  PRMT R17, R18, 0x3340, R9 ;  /* 0x0000334012117816 */ /* 0x000fc60000000009 */
[----:B------:R-:W-:Y:S01]  /*45c0*/  IMAD.IADD R9, R3, 0x1, R0 ;  /* 0x0000000103097824 */ /* 0x000fe200078e0200 */
[----:B------:R-:W-:-:S04]  /*45d0*/  PRMT R17, R8, 0x5410, R17 ;  /* 0x0000541008117816 */ /* 0x000fc80000000011 */
[----:B------:R-:W-:Y:S01]  /*45e0*/  ISETP.GE.U32.AND P0, PT, R9, UR12, PT ;  /* 0x0000000c09007c0c */ /* 0x000fe2000bf06070 */
[----:B------:R0:W-:-:S12]  /*45f0*/  STG.E desc[UR16][R14.64], R17 ;  /* 0x000000110e007986 */ /* 0x0001d8000c101910 */
[----:B0-----:R-:W-:Y:S05]  /*4600*/  @P0 EXIT ;  /* 0x000000000000094d */ /* 0x001fea0003800000 */
[----:B------:R-:W-:Y:S01]  /*4610*/  IMAD.MOV.U32 R18, RZ, RZ, 0x8 ;  /* 0x00000008ff127424 */ /* 0x000fe200078e00ff */
[----:B------:R-:W-:-:S03]  /*4620*/  MOV R14, 0x8 ;  /* 0x00000008000e7802 */ /* 0x000fc60000000f00 */
[----:B------:R-:W-:-:S04]  /*4630*/  IMAD.WIDE.U32 R18, R9, R18, UR8 ;  /* 0x0000000809127e25 */ /* 0x000fc8000f8e0012 */
[----:B------:R-:W-:Y:S02]  /*4640*/  IMAD.WIDE.U32 R14, R9, R14, UR6 ;  /* 0x00000006090e7e25 */ /* 0x000fe4000f8e000e */
[----:B------:R-:W2:Y:S04]  /*4650*/  LDG.E.64.CONSTANT R18, desc[UR16][R18.64] ;  /* 0x0000001012127981 */ /* 0x000ea8000c1e9b00 */
[----:B------:R-:W3:Y:S01]  /*4660*/  LDG.E.64 R16, desc[UR16][R14.64] ;  /* 0x000000100e107981 */ /* 0x000ee2000c1e1b00 */
[----:B------:R-:W-:-:S04]  /*4670*/  SHF.R.U32.HI R22, RZ, 0x4, R9 ;  /* 0x00000004ff167819 */ /* 0x000fc80000011609 */
[----:B------:R-:W-:-:S04]  /*4680*/  LOP3.LUT R23, R22, 0x3ffffff, RZ, 0xc0, !PT ;  /* 0x03ffffff16177812 */ /* 0x000fc800078ec0ff */
[----:B------:R-:W-:Y:S01]  /*4690*/  IADD3 R23, P0, PT, R23, R6, RZ ;  /* 0x0000000617177210 */ /* 0x000fe20007f1e0ff */
[C---:B--2---:R-:W-:Y:S01]  /*46a0*/  IMAD.U32 R0, R18.reuse, 0x10000, RZ ;  /* 0x0001000012007824 */ /* 0x044fe200078e00ff */
[----:B------:R-:W-:Y:S01]  /*46b0*/  PRMT R8, R18, 0x7632, R8 ;  /* 0x0000763212087816 */ /* 0x000fe20000000008 */
[C---:B------:R-:W-:Y:S02]  /*46c0*/  IMAD.U32 R20, R19.reuse, 0x10000, RZ ;  /* 0x0001000013147824 */ /* 0x040fe400078e00ff */
[----:B---3--:R-:W-:Y:S01]  /*46d0*/  IMAD.U32 R21, R16, 0x10000, RZ ;  /* 0x0001000010157824 */ /* 0x008fe200078e00ff */
[----:B------:R-:W-:Y:S02]  /*46e0*/  PRMT R16, R19, 0x7632, R16 ;  /* 0x0000763213107816 */ /* 0x000fe40000000010 */
[C---:B------:R-:W-:Y:S01]  /*46f0*/  PRMT R18, R17.reuse, 0x7632, R18 ;  /* 0x0000763211127816 */ /* 0x040fe20000000012 */
[--C-:B------:R-:W-:Y:S01]  /*4700*/  FADD.FTZ R0, R0, R21.reuse ;  /* 0x0000001500007221 */ /* 0x100fe20000010000 */
[----:B------:R-:W-:Y:S01]  /*4710*/  PRMT R21, R16, 0x7632, R21 ;  /* 0x0000763210157816 */ /* 0x000fe20000000015 */
[----:B------:R-:W-:Y:S01]  /*4720*/  IMAD.U32 R17, R17, 0x10000, RZ ;  /* 0x0001000011117824 */ /* 0x000fe200078e00ff */
[----:B------:R-:W-:Y:S01]  /*4730*/  SHF.L.U32 R8, R8, 0x10, RZ ;  /* 0x0000001008087819 */ /* 0x000fe200000006ff */
[----:B------:R-:W-:-:S02]  /*4740*/  IMAD.U32 R16, R16, 0x10000, RZ ;  /* 0x0001000010107824 */ /* 0x000fc400078e00ff */
[----:B------:R-:W-:Y:S02]  /*4750*/  IMAD.U32 R19, R18, 0x10000, RZ ;  /* 0x0001000012137824 */ /* 0x000fe400078e00ff */
[----:B------:R-:W-:Y:S01]  /*4760*/  FADD.FTZ R20, R20, R17 ;  /* 0x0000001114147221 */ /* 0x000fe20000010000 */
[----:B------:R-:W-:Y:S02]  /*4770*/  IMAD.U32 R21, R21, 0x10000, RZ ;  /* 0x0001000015157824 */ /* 0x000fe400078e00ff */
[----:B------:R-:W-:Y:S01]  /*4780*/  FADD.FTZ R27, R16, R19 ;  /* 0x00000013101b7221 */ /* 0x000fe20000010000 */
[----:B------:R-:W-:-:S04]  /*4790*/  IMAD.WIDE.U32 R16, R9, 0x8, R10 ;  /* 0x0000000809107825 */ /* 0x000fc800078e000a */
[----:B------:R-:W-:Y:S01]  /*47a0*/  FADD.FTZ R21, R8, R21 ;  /* 0x0000001508157221 */ /* 0x000fe20000010000 */
[----:B------:R-:W-:Y:S01]  /*47b0*/  IMAD.X R8, RZ, RZ, R2, P0 ;  /* 0x000000ffff087224 */ /* 0x000fe200000e0602 */
[----:B------:R-:W-:Y:S01]  /*47c0*/  LEA R18, P0, R23, R4, 0x2 ;  /* 0x0000000417127211 */ /* 0x000fe200078010ff */
[----:B------:R-:W2:Y:S02]  /*47d0*/  LDG.E.64.CONSTANT R16, desc[UR16][R16.64] ;  /* 0x0000001010107981 */ /* 0x000ea4000c1e9b00 */
[----:B------:R-:W-:Y:S02]  /*47e0*/  F2FP.BF16.F32.PACK_AB R24, R21, R0 ;  /* 0x000000001518723e */ /* 0x000fe400000010ff */
[----:B------:R-:W-:Y:S02]  /*47f0*/  F2FP.BF16.F32.PACK_AB R25, R27, R20 ;  /* 0x000000141b19723e */ /* 0x000fe400000010ff */
[----:B------:R-:W-:-:S03]  /*4800*/  LEA.HI.X R19, R23, R5, R8, 0x2, P0 ;  /* 0x0000000517137211 */ /* 0x000fc600000f1408 */
        /* <DEDUP_REMOVED lines=8> */
[----:B------:R-:W4:Y:S01]  /*4890*/  F2F.BF16.F32 R23, R23 ;  /* 0x0000001700177304 */ /* 0x000f220000202000 */
[----:B0-----:R-:W-:-:S07]  /*48a0*/  IMAD.U32 R14, R8, 0x10000, RZ ;  /* 0x00010000080e7824 */ /* 0x001fce00078e00ff */
[----:B------:R-:W0:Y:S01]  /*48b0*/  F2F.BF16.F32 R20, R20 ;  /* 0x0000001400147304 */ /* 0x000e220000202000 */
[----:B-1----:R-:W-:Y:S02]  /*48c0*/  IMAD.U32 R8, R22, 0x10000, RZ ;  /* 0x0001000016087824 */ /* 0x002fe400078e00ff */
[----:B----4-:R-:W-:Y:S01]  /*48d0*/  IMAD.U32 R23, R23, 0x10000, RZ ;  /* 0x0001000017177824 */ /* 0x010fe200078e00ff */
[----:B0-----:R-:W-:Y:S01]  /*48e0*/  SHF.L.U32 R20, R20, 0x10, RZ ;  /* 0x0000001014147819 */ /* 0x001fe200000006ff */
[----:B------:R-:W-:Y:S01]  /*48f0*/  BSSY.RECONVERGENT B0, `(.L_x_846) ;  /* 0x0000031000007945 */ /* 0x000fe20003800200 */
[C---:B--2---:R-:W-:Y:S01]  /*4900*/  SHF.L.U32 R21, R16.reuse, 0x10, RZ ;  /* 0x0000001010157819 */ /* 0x044fe200000006ff */
[C---:B------:R-:W-:Y:S01]  /*4910*/  IMAD.U32 R15, R17.reuse, 0x10000, RZ ;  /* 0x00010000110f7824 */ /* 0x040fe200078e00ff */
[----:B------:R-:W-:Y:S02]  /*4920*/  PRMT R16, R16, 0x7632, R16 ;  /* 0x0000763210107816 */ /* 0x000fe40000000010 */
[----:B------:R-:W-:Y:S01]  /*4930*/  PRMT R17, R17, 0x7632, R17 ;  /* 0x0000763211117816 */ /* 0x000fe20000000011 */
[----:B------:R-:W-:-:S02]  /*4940*/  FMUL.FTZ R8, R8, R15 ;  /* 0x0000000f08087220 */ /* 0x000fc40000410000 */
[----:B------:R-:W-:Y:S02]  /*4950*/  IMAD.U32 R15, R16, 0x10000, RZ ;  /* 0x00010000100f7824 */ /* 0x000fe400078e00ff */
[----:B------:R-:W-:Y:S01]  /*4960*/  FMUL.FTZ R14, R14, R21 ;  /* 0x000000150e0e7220 */ /* 0x000fe20000410000 */
[----:B------:R-:W-:-:S04]  /*4970*/  IMAD.U32 R16, R17, 0x10000, RZ ;  /* 0x0001000011107824 */ /* 0x000fc800078e00ff */
[----:B------:R-:W-:Y:S01]  /*4980*/  FMUL.FTZ R16, R23, R16 ;  /* 0x0000001017107220 */ /* 0x000fe20000410000 */
[----:B------:R-:W0:Y:S01]  /*4990*/  F2F.BF16.F32 R14, R14 ;  /* 0x0000000e000e7304 */ /* 0x000e220000202000 */
[----:B------:R-:W-:-:S07]  /*49a0*/  FMUL.FTZ R20, R20, R15 ;  /* 0x0000000f14147220 */ /* 0x000fce0000410000 */
[----:B---3--:R-:W-:Y:S08]  /*49b0*/  MUFU.RCP R0, R18 ;  /* 0x0000001200007308 */ /* 0x008ff00000001000 */
[----:B------:R-:W1:Y:S08]  /*49c0*/  F2F.BF16.F32 R16, R16 ;  /* 0x0000001000107304 */ /* 0x000e700000202000 */
[----:B------:R-:W2:Y:S08]  /*49d0*/  F2F.BF16.F32 R20, R20 ;  /* 0x0000001400147304 */ /* 0x000eb00000202000 */
[----:B------:R-:W3:Y:S01]  /*49e0*/  F2F.BF16.F32 R8, R8 ;  /* 0x0000000800087304 */ /* 0x000ee20000202000 */
[----:B0-----:R-:W-:-:S02]  /*49f0*/  IMAD.U32 R15, R14, 0x10000, RZ ;  /* 0x000100000e0f7824 */ /* 0x001fc400078e00ff */
[----:B-1----:R-:W-:Y:S02]  /*4a00*/  IMAD.U32 R21, R16, 0x10000, RZ ;  /* 0x0001000010157824 */ /* 0x002fe400078e00ff */
[-C--:B------:R-:W-:Y:S01]  /*4a10*/  FMUL.FTZ R15, R15, R0.reuse ;  /* 0x000000000f0f7220 */ /* 0x080fe20000410000 */
[----:B--2---:R-:W-:Y:S01]  /*4a20*/  SHF.L.U32 R17, R20, 0x10, RZ ;  /* 0x0000001014117819 */ /* 0x004fe200000006ff */
[----:B------:R-:W-:-:S03]  /*4a30*/  FMUL.FTZ R21, R21, R0 ;  /* 0x0000000015157220 */ /* 0x000fc60000410000 */
[----:B------:R-:W-:Y:S01]  /*4a40*/  FMNMX.FTZ R15, R15, 448, PT ;  /* 0x43e000000f0f7809 */ /* 0x000fe20003810000 */
[----:B---3--:R-:W-:Y:S02]  /*4a50*/  IMAD.U32 R19, R8, 0x10000, RZ ;  /* 0x0001000008137824 */ /* 0x008fe400078e00ff */
[-C--:B------:R-:W-:Y:S02]  /*4a60*/  FMUL.FTZ R17, R17, R0.reuse ;  /* 0x0000000011117220 */ /* 0x080fe40000410000 */
        /* <DEDUP_REMOVED lines=25> */
.L_x_847:
[----:B------:R-:W-:Y:S05]  /*4c00*/  BSYNC.RECONVERGENT B0 ;  /* 0x0000000000007941 */ /* 0x000fea0003800200 */
.L_x_846:
        /* <DEDUP_REMOVED lines=11> */
.L_x_849:
[----:B------:R-:W-:Y:S05]  /*4cc0*/  BSYNC.RECONVERGENT B0 ;  /* 0x0000000000007941 */ /* 0x000fea0003800200 */
.L_x_848:
        /* <DEDUP_REMOVED lines=11> */
.L_x_851:
[----:B------:R-:W-:Y:S05]  /*4d80*/  BSYNC.RECONVERGENT B0 ;  /* 0x0000000000007941 */ /* 0x000fea0003800200 */
.L_x_850:
        /* <DEDUP_REMOVED lines=11> */
.L_x_853:
[----:B------:R-:W-:Y:S05]  /*4e40*/  BSYNC.RECONVERGENT B0 ;  /* 0x0000000000007941 */ /* 0x000fea0003800200 */
.L_x_852:
        /* <DEDUP_REMOVED lines=9> */
[----:B------:R-:W-:Y:S02]  /*4ee0*/  IMAD.MOV.U32 R18, RZ, RZ, 0x8 ;  /* 0x00000008ff127424 */ /* 0x000fe400078e00ff */
[----:B0-----:R-:W-:Y:S02]  /*4ef0*/  IMAD.MOV.U32 R8, RZ, RZ, 0x8 ;  /* 0x00000008ff087424 */ /* 0x001fe400078e00ff */
        /* <DEDUP_REMOVED lines=9> */
[C---:B------:R-:W-:Y:S01]  /*4f90*/  IMAD.U32 R20, R19.reuse, 0x10000, RZ ;  /* 0x0001000013147824 */ /* 0x040fe200078e00ff */
[----:B---3--:R-:W-:Y:S02]  /*4fa0*/  SHF.L.U32 R21, R16, 0x10, RZ ;  /* 0x0000001010157819 */ /* 0x008fe400000006ff */
[----:B------:R-:W-:Y:S01]  /*4fb0*/  PRMT R16, R19, 0x7632, R16 ;  /* 0x0000763213107816 */ /* 0x000fe20000000010 */
[----:B------:R-:W-:Y:S01]  /*4fc0*/  IMAD.U32 R14, R14, 0x10000, RZ ;  /* 0x000100000e0e7824 */ /* 0x000fe200078e00ff */
[C---:B------:R-:W-:Y:S01]  /*4fd0*/  PRMT R18, R17.reuse, 0x7632, R18 ;  /* 0x0000763211127816 */ /* 0x040fe20000000012 */
[--C-:B------:R-:W-:Y:S01]  /*4fe0*/  FADD.FTZ R0, R0, R21.reuse ;  /* 0x0000001500007221 */ /* 0x100fe20000010000 */
[C---:B------:R-:W-:Y:S01]  /*4ff0*/  PRMT R21, R16.reuse, 0x7632, R21 ;  /* 0x0000763210157816 */ /* 0x040fe20000000015 */
[----:B------:R-:W-:Y:S01]  /*5000*/  IMAD.U32 R17, R17, 0x10000, RZ ;  /* 0x0001000011117824 */ /* 0x000fe200078e00ff */
[----:B------:R-:W-:Y:S01]  /*5010*/  SHF.L.U32 R16, R16, 0x10, RZ ;  /* 0x0000001010107819 */ /* 0x000fe200000006ff */
[----:B------:R-:W-:-:S02]  /*5020*/  IMAD.U32 R19, R18, 0x10000, RZ ;  /* 0x0001000012137824 */ /* 0x000fc400078e00ff */
        /* <DEDUP_REMOVED lines=15> */
[----:B------:R-:W-:-:S04]  /*5120*/  FMUL.FTZ R23, R27, UR14 ;  /* 0x0000000e1b177c20 */ /* 0x000fc80008410000 */
[----:B------:R-:W0:Y:S01]  /*5130*/  F2F.BF16.F32 R14, R14 ;  /* 0x0000000e000e7304 */ /* 0x000e220000202000 */
[----:B------:R-:W-:-:S07]  /*5140*/  FMUL.FTZ R20, R21, UR14 ;  /* 0x0000000e15147c20 */ /* 0x000fce0008410000 */
[----:B------:R-:W1:Y:S08]  /*5150*/  F2F.BF16.F32 R22, R22 ;  /* 0x0000001600167304 */ /* 0x000e700000202000 */
[----:B------:R-:W4:Y:S01]  /*5160*/  F2F.BF16.F32 R23, R23 ;  /* 0x0000001700177304 */ /* 0x000f220000202000 */
[----:B0-----:R-:W-:-:S07]  /*5170*/  IMAD.U32 R8, R14, 0x10000, RZ ;  /* 0x000100000e087824 */ /* 0x001fce00078e00ff */
[----:B------:R-:W0:Y:S01]  /*5180*/  F2F.BF16.F32 R20, R20 ;  /* 0x0000001400147304 */ /* 0x000e220000202000 */
[----:B-1----:R-:W-:Y:S01]  /*5190*/  IMAD.U32 R9, R22, 0x10000, RZ ;  /* 0x0001000016097824 */ /* 0x002fe200078e00ff */
[----:B----4-:R-:W-:Y:S01]  /*51a0*/  SHF.L.U32 R23, R23, 0x10, RZ ;  /* 0x0000001017177819 */ /* 0x010fe200000006ff */
[----:B0-----:R-:W-:Y:S01]  /*51b0*/  IMAD.U32 R20, R20, 0x10000, RZ ;  /* 0x0001000014147824 */ /* 0x001fe200078e00ff */
[----:B------:R-:W-:Y:S01]  /*51c0*/  BSSY.RECONVERGENT B0, `(.L_x_854) ;  /* 0x0000031000007945 */ /* 0x000fe20003800200 */
[C---:B--2---:R-:W-:Y:S01]  /*51d0*/  IMAD.U32 R21, R16.reuse, 0x10000, RZ ;  /* 0x0001000010157824 */ /* 0x044fe200078e00ff */
[C---:B------:R-:W-:Y:S02]  /*51e0*/  SHF.L.U32 R14, R17.reuse, 0x10, RZ ;  /* 0x00000010110e7819 */ /* 0x040fe400000006ff */
        /* <DEDUP_REMOVED lines=16> */
[----:B--2---:R-:W-:Y:S02]  /*52f0*/  IMAD.U32 R19, R14, 0x10000, RZ ;  /* 0x000100000e137824 */ /* 0x004fe400078e00ff */
[-C--:B------:R-:W-:Y:S02]  /*5300*/  FMUL.FTZ R21, R21, R0.reuse ;  /* 0x0000000015157220 */ /* 0x080fe40000410000 */
[----:B------:R-:W-:Y:S01]  /*5310*/  FMNMX.FTZ R9, R9, 448, PT ;  /* 0x43e0000009097809 */ /* 0x000fe20003810000 */
[----:B------:R-:W-:Y:S01]  /*5320*/  FMUL.FTZ R19, R19, R0 ;  /* 0x0000000013137220 */ /* 0x000fe20000410000 */
[----:B---3--:R-:W-:-:S04]  /*5330*/  IMAD.U32 R17, R20, 0x10000, RZ ;  /* 0x0001000014117824 */ /* 0x008fc800078e00ff */
        /* <DEDUP_REMOVED lines=15> */
[----:B------:R-:W-:-:S02]  /*5430*/  ISETP.GT.U32.AND P0, PT, R16, 0x43efffff, PT ;  /* 0x43efffff1000780c */ /* 0x000fc40003f04070 */
        /* <DEDUP_REMOVED lines=9> */
.L_x_855:
[----:B------:R-:W-:Y:S05]  /*54d0*/  BSYNC.RECONVERGENT B0 ;  /* 0x0000000000007941 */ /* 0x000fea0003800200 */
.L_x_854:
        /* <DEDUP_REMOVED lines=11> */
.L_x_857:
[----:B------:R-:W-:Y:S05]  /*5590*/  BSYNC.RECONVERGENT B0 ;  /* 0x0000000000007941 */ /* 0x000fea0003800200 */
.L_x_856:
        /* <DEDUP_REMOVED lines=11> */
.L_x_859:
[----:B------:R-:W-:Y:S05]  /*5650*/  BSYNC.RECONVERGENT B0 ;  /* 0x0000000000007941 */ /* 0x000fea0003800200 */
.L_x_858:
        /* <DEDUP_REMOVED lines=11> */
.L_x_861:
[----:B------:R-:W-:Y:S05]  /*5710*/  BSYNC.RECONVERGENT B0 ;  /* 0x0000000000007941 */ /* 0x000fea0003800200 */
.L_x_860:
        /* <DEDUP_REMOVED lines=9> */
[----:B------:R-:W-:Y:S02]  /*57b0*/  HFMA2 R18, -RZ, RZ, 0, 4.76837158203125e-07 ;  /* 0x00000008ff127431 */ /* 0x000fe400000001ff */
[----:B0-----:R-:W-:-:S04]  /*57c0*/  IMAD.MOV.U32 R14, RZ, RZ, 0x8 ;  /* 0x00000008ff0e7424 */ /* 0x001fc800078e00ff */
[----:B------:R-:W-:-:S04]  /*57d0*/  IMAD.WIDE.U32 R14, R9, R14, UR6 ;  /* 0x00000006090e7e25 */ /* 0x000fc8000f8e000e */
[----:B------:R-:W-:Y:S01]  /*57e0*/  IMAD.WIDE.U32 R18, R9, R18, UR8 ;  /* 0x0000000809127e25 */ /* 0x000fe2000f8e0012 */
[----:B------:R-:W2:Y:S05]  /*57f0*/  LDG.E.64 R16, desc[UR16][R14.64] ;  /* 0x000000100e107981 */ /* 0x000eaa000c1e1b00 */
[----:B------:R-:W3:Y:S01]  /*5800*/  LDG.E.64.CONSTANT R18, desc[UR16][R18.64] ;  /* 0x0000001012127981 */ /* 0x000ee2000c1e9b00 */
[----:B------:R-:W-:-:S04]  /*5810*/  SHF.R.U32.HI R22, RZ, 0x4, R9 ;  /* 0x00000004ff167819 */ /* 0x000fc80000011609 */
[----:B------:R-:W-:-:S04]  /*5820*/  LOP3.LUT R23, R22, 0x3ffffff, RZ, 0xc0, !PT ;  /* 0x03ffffff16177812 */ /* 0x000fc800078ec0ff */
[----:B------:R-:W-:Y:S01]  /*5830*/  IADD3 R23, P0, PT, R23, R6, RZ ;  /* 0x0000000617177210 */ /* 0x000fe20007f1e0ff */
[----:B--2---:R-:W-:Y:S02]  /*5840*/  IMAD.U32 R21, R16, 0x10000, RZ ;  /* 0x0001000010157824 */ /* 0x004fe400078e00ff */
[C---:B---3--:R-:W-:Y:S01]  /*5850*/  IMAD.U32 R0, R18.reuse, 0x10000, RZ ;  /* 0x0001000012007824 */ /* 0x048fe200078e00ff */
[----:B------:R-:W-:Y:S02]  /*5860*/  PRMT R8, R18, 0x7632, R8 ;  /* 0x0000763212087816 */ /* 0x000fe40000000008 */
[----:B------:R-:W-:Y:S02]  /*5870*/  PRMT R16, R19, 0x7632, R16 ;  /* 0x0000763213107816 */ /* 0x000fe40000000010 */
[----:B------:R-:W-:Y:S01]  /*5880*/  PRMT R18, R17, 0x7632, R18 ;  /* 0x0000763211127816 */ /* 0x000fe20000000012 */
[--C-:B------:R-:W-:Y:S01]  /*5890*/  FADD.FTZ R0, R0, R21.reuse ;  /* 0x0000001500007221 */ /* 0x100fe20000010000 */
[----:B------:R-:W-:Y:S01]  /*58a0*/  IMAD.U32 R20, R19, 0x10000, RZ ;  /* 0x0001000013147824 */ /* 0x000fe200078e00ff */
[C---:B------:R-:W-:Y:S01]  /*58b0*/  PRMT R21, R16.reuse, 0x7632, R21 ;  /* 0x0000763210157816 */ /* 0x040fe20000000015 */
[----:B------:R-:W-:Y:S01]  /*58c0*/  IMAD.U32 R16, R16, 0x10000, RZ ;  /* 0x0001000010107824 */ /* 0x000fe200078e00ff */
[----:B------:R-:W-:Y:S01]  /*58d0*/  SHF.L.U32 R17, R17, 0x10, RZ ;  /* 0x0000001011117819 */ /* 0x000fe200000006ff */
[----:B------:R-:W-:-:S04]  /*58e0*/  IMAD.U32 R19, R18, 0x10000, RZ ;  /* 0x0001000012137824 */ /* 0x000fc800078e00ff */
[----:B------:R-:W-:Y:S01]  /*58f0*/  FADD.FTZ R20, R20, R17 ;  /* 0x0000001114147221 */ /* 0x000fe20000010000 */
[----:B------:R-:W-:Y:S01]  /*5900*/  FADD.FTZ R27, R16, R19 ;  /* 0x00000013101b7221 */ /* 0x000fe20000010000 */
[----:B------:R-:W-:-:S04]  /*5910*/  IMAD.WIDE.U32 R16, R9, 0x8, R10 ;  /* 0x0000000809107825 */ /* 0x000fc800078e000a */
[----:B------:R-:W-:Y:S02]  /*5920*/  IMAD.U32 R8, R8, 0x10000, RZ ;  /* 0x0001000008087824 */ /* 0x000fe400078e00ff */
[----:B------:R-:W-:Y:S01]  /*5930*/  IMAD.U32 R21, R21, 0x10000, RZ ;  /* 0x0001000015157824 */ /* 0x000fe200078e00ff */
[----:B------:R-:W2:Y:S03]  /*5940*/  LDG.E.64.CONSTANT R16, desc[UR16][R16.64] ;  /* 0x0000001010107981 */ /* 0x000ea6000c1e9b00 */
[----:B------:R-:W-:Y:S01]  /*5950*/  FADD.FTZ R21, R8, R21 ;  /* 0x0000001508157221 */ /* 0x000fe20000010000 */
[----:B------:R-:W-:Y:S02]  /*5960*/  IADD3.X R8, PT, PT, RZ, R2, RZ, P0, !PT ;  /* 0x00000002ff087210 */ /* 0x000fe400007fe4ff */
[----:B------:R-:W-:Y:S02]  /*5970*/  LEA R18, P0, R23, R4, 0x2 ;  /* 0x0000000417127211 */ /* 0x000fe400078010ff */
[----:B------:R-:W-:-:S02]  /*5980*/  F2FP.BF16.F32.PACK_AB R24, R21, R0 ;  /* 0x000000001518723e */ /* 0x000fc400000010ff */
        /* <DEDUP_REMOVED lines=13> */
[----:B-1----:R-:W-:Y:S02]  /*5a60*/  IMAD.U32 R8, R22, 0x10000, RZ ;  /* 0x0001000016087824 */ /* 0x002fe400078e00ff */
[----:B----4-:R-:W-:Y:S02]  /*5a70*/  IMAD.U32 R23, R23, 0x10000, RZ ;  /* 0x0001000017177824 */ /* 0x010fe400078e00ff */
[----:B0-----:R-:W-:Y:S01]  /*5a80*/  IMAD.U32 R20, R20, 0x10000, RZ ;  /* 0x0001000014147824 */ /* 0x001fe200078e00ff */
[----:B------:R-:W-:Y:S01]  /*5a90*/  BSSY.RECONVERGENT B0, `(.L_x_862) ;  /* 0x0000031000007945 */ /* 0x000fe20003800200 */
[C---:B--2---:R-:W-:Y:S01]  /*5aa0*/  IMAD.U32 R21, R16.reuse, 0x10000, RZ ;  /* 0x0001000010157824 */ /* 0x044fe200078e00ff */
[----:B------:R-:W-:Y:S01]  /*5ab0*/  PRMT R16, R16, 0x7632, R16 ;  /* 0x0000763210107816 */ /* 0x000fe20000000010 */
[C---:B------:R-:W-:Y:S01]  /*5ac0*/  IMAD.U32 R15, R17.reuse, 0x10000, RZ ;  /* 0x00010000110f7824 */ /* 0x040fe200078e00ff */
[----:B------:R-:W-:-:S03]  /*5ad0*/  PRMT R17, R17, 0x7632, R17 ;  /* 0x0000763211117816 */ /* 0x000fc60000000011 */
[----:B------:R-:W-:Y:S01]  /*5ae0*/  FMUL.FTZ R8, R8, R15 ;  /* 0x0000000f08087220 */ /* 0x000fe20000410000 */
[----:B------:R-:W-:Y:S01]  /*5af0*/  SHF.L.U32 R15, R16, 0x10, RZ ;  /* 0x00000010100f7819 */ /* 0x000fe200000006ff */
[----:B------:R-:W-:Y:S02]  /*5b00*/  IMAD.U32 R16, R17, 0x10000, RZ ;  /* 0x0001000011107824 */ /* 0x000fe400078e00ff */
[----:B------:R-:W-:Y:S02]  /*5b10*/  FMUL.FTZ R14, R14, R21 ;  /* 0x000000150e0e7220 */ /* 0x000fe40000410000 */
[----:B------:R-:W-:Y:S01]  /*5b20*/  FMUL.FTZ R16, R23, R16 ;  /* 0x0000001017107220 */ /* 0x000fe20000410000 */
[----:B------:R-:W-:-:S03]  /*5b30*/  FMUL.FTZ R20, R20, R15 ;  /* 0x0000000f14147220 */ /* 0x000fc60000410000 */
[----:B------:R-:W0:Y:S08]  /*5b40*/  F2F.BF16.F32 R14, R14 ;  /* 0x0000000e000e7304 */ /* 0x000e300000202000 */
        /* <DEDUP_REMOVED lines=37> */
.L_x_863:
[----:B------:R-:W-:Y:S05]  /*5da0*/  BSYNC.RECONVERGENT B0 ;  /* 0x0000000000007941 */ /* 0x000fea0003800200 */
.L_x_862:
        /* <DEDUP_REMOVED lines=11> */
.L_x_865:
[----:B------:R-:W-:Y:S05]  /*5e60*/  BSYNC.RECONVERGENT B0 ;  /* 0x0000000000007941 */ /* 0x000fea0003800200 */
.L_x_864:
        /* <DEDUP_REMOVED lines=11> */
.L_x_867:
[----:B------:R-:W-:Y:S05]  /*5f20*/  BSYNC.RECONVERGENT B0 ;  /* 0x0000000000007941 */ /* 0x000fea0003800200 */
.L_x_866:
        /* <DEDUP_REMOVED lines=10> */
.L_x_869:
[----:B------:R-:W-:Y:S05]  /*5fd0*/  BSYNC.RECONVERGENT B0 ;  /* 0x0000000000007941 */ /* 0x000fea0003800200 */
.L_x_868:
[----:B------:R-:W-:Y:S02]  /*5fe0*/  SHF.R.U32.HI R15, RZ, 0x18, R0 ;  /* 0x00000018ff0f7819 */ /* 0x000fe40000011600 */
[----:B------:R-:W-:Y:S02]  /*5ff0*/  PRMT R0, R14, 0x3340, R17 ;  /* 0x000033400e007816 */ /* 0x000fe40000000011 */
[----:B------:R-:W-:Y:S01]  /*6000*/  LOP3.LUT R8, R8, 0x80, R15, 0xf8, !PT ;  /* 0x0000008008087812 */ /* 0x000fe200078ef80f */
[----:B------:R-:W-:-:S03]  /*6010*/  IMAD.WIDE.U32 R14, R9, 0x4, R12 ;  /* 0x00000004090e7825 */ /* 0x000fc600078e000c */
[----:B------:R-:W-:-:S04]  /*6020*/  PRMT R17, R19, 0x3340, R8 ;  /* 0x0000334013117816 */ /* 0x000fc80000000008 */
[----:B------:R-:W-:Y:S01]  /*6030*/  PRMT R17, R0, 0x5410, R17 ;  /* 0x0000541000117816 */ /* 0x000fe20000000011 */
[----:B------:R-:W-:-:S04]  /*6040*/  IMAD.IADD R0, R9, 0x1, R3 ;  /* 0x0000000109007824 */ /* 0x000fc800078e0203 */
[----:B------:R3:W-:Y:S01]  /*6050*/  STG.E desc[UR16][R14.64], R17 ;  /* 0x000000110e007986 */ /* 0x0007e2000c101910 */
[----:B------:R-:W-:-:S13]  /*6060*/  ISETP.GE.U32.AND P0, PT, R0, UR12, PT ;  /* 0x0000000c00007c0c */ /* 0x000fda000bf06070 */
[----:B---3--:R-:W-:Y:S05]  /*6070*/  @!P0 BRA `(.L_x_870) ;  /* 0xffffffdc00308947 */ /* 0x008fea000383ffff */
[----:B------:R-:W-:Y:S05]  /*6080*/  EXIT ;  /* 0x000000000000794d */ /* 0x000fea0003800000 */
        .weak           $__internal_12_$__cuda_sm20_div_s64
        .type           $__internal_12_$__cuda_sm20_div_s64,@function
        .size           $__internal_12_$__cuda_sm20_div_s64,($__internal_13_$__cuda_sm20_div_u64 - $__internal_12_$__cuda_sm20_div_s64)
$__internal_12_$__cuda_sm20_div_s64:
        /* <DEDUP_REMOVED lines=28> */
[----:B------:R-:W-:Y:S02]  /*6250*/  IMAD.X R8, RZ, RZ, ~R9, P0 ;  /* 0x000000ffff087224 */ /* 0x000fe400000e0e09 */
[----:B------:R-:W-:Y:S02]  /*6260*/  HFMA2 R9, -RZ, RZ, 0, 0 ;  /* 0x00000000ff097431 */ /* 0x000fe400000001ff */
        /* <DEDUP_REMOVED lines=18> */
[----:B------:R-:W-:Y:S01]  /*6390*/  IMAD R9, R7, R4, R9 ;  /* 0x0000000407097224 */ /* 0x000fe200078e0209 */
[----:B------:R-:W-:-:S03]  /*63a0*/  IADD3.X R10, PT, PT, RZ, R7, RZ, P3, !PT ;  /* 0x00000007ff0a7210 */ /* 0x000fc60001ffe4ff */
[----:B------:R-:W-:Y:S01]  /*63b0*/  IMAD.X R17, RZ, RZ, ~R9, P1 ;  /* 0x000000ffff117224 */ /* 0x000fe200008e0e09 */
[----:B------:R-:W-:-:S04]  /*63c0*/  IADD3 R9, P1, PT, R15, -R4, RZ ;  /* 0x800000040f097210 */ /* 0x000fc80007f3e0ff */
[C---:B------:R-:W-:Y:S01]  /*63d0*/  ISETP.GE.U32.AND.EX P0, PT, R17.reuse, R5, PT, P0 ;  /* 0x000000051100720c */ /* 0x040fe20003f06100 */
[----:B------:R-:W-:-:S03]  /*63e0*/  IMAD.X R13, R17, 0x1, ~R5, P1 ;  /* 0x00000001110d7824 */ /* 0x000fc600008e0e05 */
        /* <DEDUP_REMOVED lines=19> */
[----:B------:R-:W-:Y:S06]  /*6520*/  RET.REL.NODEC R6 `(_ZN4vllm31rms_norm_per_block_quant_kernelIN3c108BFloat16ENS1_13Float8_e4m3fnELb1ELb0ELi64EEEvPT0_PfPKT_S9_PKffiiPS7_l) ;  /* 0xffffff9806b47950 */ /* 0x000fec0003c3ffff */
        .weak           $__internal_13_$__cuda_sm20_div_u64
        .type           $__internal_13_$__cuda_sm20_div_u64,@function
        .size           $__internal_13_$__cuda_sm20_div_u64,(.L_x_2864 - $__internal_13_$__cuda_sm20_div_u64)
$__internal_13_$__cuda_sm20_div_u64:
        /* <DEDUP_REMOVED lines=44> */
[C---:B------:R-:W-:Y:S01]  /*67f0*/  IMAD R11, R15.reuse, UR20, R11 ;  /* 0x000000140f0b7c24 */ /* 0x040fe2000f8e020b */
[----:B------:R-:W-:Y:S02]  /*6800*/  IADD3 R10, P2, PT, R15, 0x1, RZ ;  /* 0x000000010f0a7810 */ /* 0x000fe40007f5e0ff */
[-C--:B------:R-:W-:Y:S01]  /*6810*/  ISETP.GE.U32.AND P0, PT, R22, R21.reuse, PT ;  /* 0x000000151600720c */ /* 0x080fe20003f06070 */
[----:B------:R-:W-:-:S05]  /*6820*/  IMAD R11, R14, R21, R11 ;  /* 0x000000150e0b7224 */ /* 0x000fca00078e020b */
[----:B------:R-:W-:Y:S01]  /*6830*/  IADD3.X R24, PT, PT, ~R11, R18, RZ, P1, !PT ;  /* 0x000000120b187210 */ /* 0x000fe20000ffe5ff */
[----:B------:R-:W-:Y:S01]  /*6840*/  IMAD.X R11, RZ, RZ, R14, P2 ;  /* 0x000000ffff0b7224 */ /* 0x000fe200010e060e */
[-C--:B------:R-:W-:Y:S02]  /*6850*/  IADD3 R18, P1, PT, -R21, R22.reuse, RZ ;  /* 0x0000001615127210 */ /* 0x080fe40007f3e1ff */
        /* <DEDUP_REMOVED lines=9> */
[----:B------:R-:W-:Y:S01]  /*68f0*/  ISETP.NE.U32.AND P1, PT, R21, RZ, PT ;  /* 0x000000ff1500720c */ /* 0x000fe20003f25070 */
[----:B------:R-:W-:Y:S01]  /*6900*/  IMAD.MOV.U32 R21, RZ, RZ, 0x0 ;  /* 0x00000000ff157424 */ /* 0x000fe200078e00ff */
[----:B------:R-:W-:-:S02]  /*6910*/  ISETP.GE.U32.AND.EX P0, PT, R19, UR20, PT, P0 ;  /* 0x0000001413007c0c */ /* 0x000fc4000bf06100 */
[----:B------:R-:W-:Y:S02]  /*6920*/  ISETP.NE.AND.EX P1, PT, RZ, UR20, PT, P1 ;  /* 0x00000014ff007c0c */ /* 0x000fe4000bf25310 */
[----:B------:R-:W-:Y:S02]  /*6930*/  SEL R10, R10, R15, P0 ;  /* 0x0000000f0a0a7207 */ /* 0x000fe40000000000 */
[----:B------:R-:W-:Y:S02]  /*6940*/  SEL R11, R11, R14, P0 ;  /* 0x0000000e0b0b7207 */ /* 0x000fe40000000000 */
[----:B------:R-:W-:Y:S02]  /*6950*/  SEL R10, R10, 0xffffffff, P1 ;  /* 0xffffffff0a0a7807 */ /* 0x000fe40000800000 */
[----:B------:R-:W-:Y:S01]  /*6960*/  SEL R11, R11, 0xffffffff, P1 ;  /* 0xffffffff0b0b7807 */ /* 0x000fe20000800000 */
[----:B------:R-:W-:Y:S06]  /*6970*/  RET.REL.NODEC R20 `(_ZN4vllm31rms_norm_per_block_quant_kernelIN3c108BFloat16ENS1_13Float8_e4m3fnELb1ELb0ELi64EEEvPT0_PfPKT_S9_PKffiiPS7_l) ;  /* 0xffffff9414a07950 */ /* 0x000fec0003c3ffff */
.L_x_871:
        /* <DEDUP_REMOVED lines=16> */
.L_x_2864:


//--------------------- .text._ZN4vllm31rms_norm_per_block_quant_kernelIN3c108BFloat16EaLb1ELb1ELi64EEEvPT0_PfPKT_S8_PKffiiPS6_l --------------------------
	.section	.text._ZN4vllm31rms_norm_per_block_quant_kernelIN3c108BFloat16EaLb1ELb1ELi64EEEvPT0_PfPKT_S8_PKffiiPS6_l,"ax",@progbits
	.align	128
        .global         _ZN4vllm31rms_norm_per_block_quant_kernelIN3c108BFloat16EaLb1ELb1ELi64EEEvPT0_PfPKT_S8_PKffiiPS6_l
        .type           _ZN4vllm31rms_norm_per_block_quant_kernelIN3c108BFloat16EaLb1ELb1ELi64EEEvPT0_PfPKT_S8_PKffiiPS6_l,@function
        .size           _ZN4vllm31rms_norm_per_block_quant_kernelIN3c108BFloat16EaLb1ELb1ELi64EEEvPT0_PfPKT_S8_PKffiiPS6_l,(.L_x_2867 - _ZN4vllm31rms_norm_per_block_quant_kernelIN3c108BFloat16EaLb1ELb1ELi64EEEvPT0_PfPKT_S8_PKffiiPS6_l)
        .other          _ZN4vllm31rms_norm_per_block_quant_kernelIN3c108BFloat16EaLb1ELb1ELi64EEEvPT0_PfPKT_S8_PKffiiPS6_l,@"STO_CUDA_ENTRY STV_DEFAULT"
_ZN4vllm31rms_norm_per_block_quant_kernelIN3c108BFloat16EaLb1ELb1ELi64EEEvPT0_PfPKT_S8_PKffiiPS6_l:
.text._ZN4vllm31rms_norm_per_block_quant_kernelIN3c108BFloat16EaLb1ELb1ELi64EEEvPT0_PfPKT_S8_PKffiiPS6_l:
        /* <DEDUP_REMOVED lines=18> */
[----:B------:R-:W-:Y:S02]  /*0120*/  UIADD3 UR7, UPT, UPT, UR5, UR7, URZ ;  /* 0x0000000705077290 */ /* 0x000fe4000fffe0ff */
[----:B----4-:R-:W-:Y:S02]  /*0130*/  ULEA UR6, UP0, UR4, UR12, 0x1 ;  /* 0x0000000c04067291 */ /* 0x010fe4000f8008ff */
        /* <DEDUP_REMOVED lines=8> */
.L_x_874:
        /* <DEDUP_REMOVED lines=9> */
[----:B------:R-:W-:Y:S02]  /*0250*/  SHF.L.U32 R9, R6, 0x10, RZ ;  /* 0x0000001006097819 */ /* 0x000fe400000006ff */
[C---:B---3--:R-:W-:Y:S01]  /*0260*/  PRMT R11, R4.reuse, 0x7632, R11 ;  /* 0x00007632040b7816 */ /* 0x048fe2000000000b */
[----:B------:R-:W-:Y:S01]  /*0270*/  IMAD.U32 R12, R4, 0x10000, RZ ;  /* 0x00010000040c7824 */ /* 0x000fe200078e00ff */
[----:B------:R-:W-:Y:S01]  /*0280*/  PRMT R4, R5, 0x7632, R4 ;  /* 0x0000763205047816 */ /* 0x000fe20000000004 */
[----:B------:R-:W-:Y:S01]  /*0290*/  IMAD.U32 R10, R8, 0x10000, RZ ;  /* 0x00010000080a7824 */ /* 0x000fe200078e00ff */
[----:B------:R-:W-:Y:S01]  /*02a0*/  SHF.L.U32 R11, R11, 0x10, RZ ;  /* 0x000000100b0b7819 */ /* 0x000fe200000006ff */
[----:B------:R-:W-:Y:S01]  /*02b0*/  FADD.FTZ R9, R9, R12 ;  /* 0x0000000c09097221 */ /* 0x000fe20000010000 */
[C---:B------:R-:W-:Y:S01]  /*02c0*/  PRMT R8, R7.reuse, 0x7632, R8 ;  /* 0x0000763207087816 */ /* 0x040fe20000000008 */
        /* <DEDUP_REMOVED lines=27> */
[----:B------:R-:W-:Y:S01]  /*0480*/  PRMT R8, R7, 0x7632, R8 ;  /* 0x0000763207087816 */ /* 0x000fe20000000008 */
[----:B------:R-:W-:Y:S01]  /*0490*/  IMAD.U32 R6, R5, 0x10000, RZ ;  /* 0x0001000005067824 */ /* 0x000fe200078e00ff */
[----:B------:R-:W-:Y:S01]  /*04a0*/  SHF.L.U32 R7, R7, 0x10, RZ ;  /* 0x0000001007077819 */ /* 0x000fe200000006ff */
[----:B------:R-:W-:Y:S01]  /*04b0*/  FADD.FTZ R10, R10, R11 ;  /* 0x0000000b0a0a7221 */ /* 0x000fe20000010000 */
[----:B------:R-:W-:Y:S01]  /*04c0*/  PRMT R4, R5, 0x7632, R4 ;  /* 0x0000763205047816 */ /* 0x000fe20000000004 */
[----:B------:R-:W-:Y:S01]  /*04d0*/  FFMA.FTZ R9, R9, R9, R2 ;  /* 0x0000000909097223 */ /* 0x000fe20000010002 */
[----:B------:R-:W-:Y:S01]  /*04e0*/  SHF.L.U32 R8, R8, 0x10, RZ ;  /* 0x0000001008087819 */ /* 0x000fe200000006ff */
[----:B------:R-:W-:Y:S02]  /*04f0*/  FADD.FTZ R6, R7, R6 ;  /* 0x0000000607067221 */ /* 0x000fe40000010000 */
[----:B------:R-:W-:-:S02]  /*0500*/  IMAD.U32 R5, R4, 0x10000, RZ ;  /* 0x0001000004057824 */ /* 0x000fc400078e00ff */
[----:B------:R-:W-:Y:S02]  /*0510*/  FFMA.FTZ R9, R10, R10, R9 ;  /* 0x0000000a0a097223 */ /* 0x000fe40000010009 */
[----:B------:R-:W-:Y:S02]  /*0520*/  FADD.FTZ R5, R8, R5 ;  /* 0x0000000508057221 */ /* 0x000fe40000010000 */
        /* <DEDUP_REMOVED lines=15> */
[----:B------:R-:W-:Y:S02]  /*0620*/  SHF.L.U32 R10, R8, 0x10, RZ ;  /* 0x00000010080a7819 */ /* 0x000fe400000006ff */
[----:B------:R-:W-:Y:S01]  /*0630*/  PRMT R8, R7, 0x7632, R8 ;  /* 0x0000763207087816 */ /* 0x000fe20000000008 */
[----:B------:R-:W-:Y:S02]  /*0640*/  IMAD.U32 R11, R11, 0x10000, RZ ;  /* 0x000100000b0b7824 */ /* 0x000fe400078e00ff */
[----:B------:R-:W-:Y:S01]  /*0650*/  FADD.FTZ R9, R9, R12 ;  /* 0x0000000c09097221 */ /* 0x000fe20000010000 */
[----:B------:R-:W-:Y:S01]  /*0660*/  PRMT R4, R5, 0x7632, R4 ;  /* 0x0000763205047816 */ /* 0x000fe20000000004 */
[----:B------:R-:W-:Y:S01]  /*0670*/  IMAD.U32 R7, R7, 0x10000, RZ ;  /* 0x0001000007077824 */ /* 0x000fe200078e00ff */
[----:B------:R-:W-:Y:S01]  /*0680*/  SHF.L.U32 R6, R5, 0x10, RZ ;  /* 0x0000001005067819 */ /* 0x000fe200000006ff */
[----:B------:R-:W-:Y:S01]  /*0690*/  FADD.FTZ R10, R10, R11 ;  /* 0x0000000b0a0a7221 */ /* 0x000fe20000010000 */
        /* <DEDUP_REMOVED lines=38> */
.L_x_873:
[----:B------:R-:W-:Y:S05]  /*0900*/  BSYNC.RECONVERGENT B0 ;  /* 0x0000000000007941 */ /* 0x000fea0003800200 */
.L_x_872:
[----:B------:R-:W0:Y:S01]  /*0910*/  LDCU UR19, c[0x0][0x360] ;  /* 0x00006c00ff1377ac */ /* 0x000e220008000800 */
[----:B------:R-:W-:Y:S01]  /*0920*/  BSSY.RECONVERGENT B0, `(.L_x_875) ;  /* 0x00000d2000007945 */ /* 0x000fe20003800200 */
[----:B0-----:R-:W-:-:S09]  /*0930*/  UISETP.GE.U32.AND UP0, UPT, UR19, 0x400, UPT ;  /* 0x000004001300788c */ /* 0x001fd2000bf06070 */
[----:B------:R-:W-:Y:S05]  /*0940*/  BRA.U !UP0, `(.L_x_876) ;  /* 0x00000005080c7547 */ /* 0x000fea000b800000 */
        /* <DEDUP_REMOVED lines=29> */
[----:B------:R-:W3:Y:S04]  /*0b20*/  LDS.128 R8, [R0+0x1040] ;  /* 0x0010400000087984 */ /* 0x000ee80000000c00 */
[----:B------:R-:W4:Y:S01]  /*0b30*/  LDS.128 R12, [R0+0x1050] ;  /* 0x00105000000c7984 */ /* 0x000f220000000c00 */
[----:B0-----:R-:W-:-:S04]  /*0b40*/  FADD.FTZ R5, R2, R5 ;  /* 0x0000000502057221 */ /* 0x001fc80000010000 */
[----:B------:R-:W-:-:S04]  /*0b50*/  FADD.FTZ R6, R5, R6 ;  /* 0x0000000605067221 */ /* 0x000fc80000010000 */
[----:B------:R-:W-:-:S04]  /*0b60*/  FADD.FTZ R7, R6, R7 ;  /* 0x0000000706077221 */ /* 0x000fc80000010000 */
        /* <DEDUP_REMOVED lines=10> */
[----:B----4-:R-:W-:Y:S02]  /*0c10*/  FADD.FTZ R12, R11, R12 ;  /* 0x0000000c0b0c7221 */ /* 0x010fe40000010000 */
[----:B------:R-:W3:Y:S02]  /*0c20*/  LDS.128 R8, [R0+0x1080] ;  /* 0x0010800000087984 */ /* 0x000ee40000000c00 */
        /* <DEDUP_REMOVED lines=10> */
[----:B------:R-:W-:-:S04]  /*0cd0*/  FADD.FTZ R18, R17, R18 ;  /* 0x0000001211127221 */ /* 0x000fc80000010000 */
[----:B------:R-:W-:-:S04]  /*0ce0*/  FADD.FTZ R19, R18, R19 ;  /* 0x0000001312137221 */ /* 0x000fc80000010000 */
[----:B---3--:R-:W-:-:S04]  /*0cf0*/  FADD.FTZ R8, R19, R8 ;  /* 0x0000000813087221 */ /* 0x008fc80000010000 */
[----:B------:R-:W-:-:S04]  /*0d00*/  FADD.FTZ R9, R8, R9 ;  /* 0x0000000908097221 */ /* 0x000fc80000010000 */
[----:B------:R-:W-:-:S04]  /*0d10*/  FADD.FTZ R10, R9, R10 ;  /* 0x0000000a090a7221 */ /* 0x000fc80000010000 */
[----:B------:R-:W-:-:S04]  /*0d20*/  FADD.FTZ R11, R10, R11 ;  /* 0x0000000b0a0b7221 */ /* 0x000fc80000010000 */
[----:B0-----:R-:W-:-:S04]  /*0d30*/  FADD.FTZ R12, R11, R12 ;  /* 0x0000000c0b0c7221 */ /* 0x001fc80000010000 */
[----:B------:R-:W-:-:S04]  /*0d40*/  FADD.FTZ R13, R12, R13 ;  /* 0x0000000d0c0d7221 */ /* 0x000fc80000010000 */
[----:B------:R-:W-:-:S04]  /*0d50*/  FADD.FTZ R14, R13, R14 ;  /* 0x0000000e0d0e7221 */ /* 0x000fc80000010000 */
[----:B-1----:R-:W-:Y:S01]  /*0d60*/  FADD.FTZ R2, R14, R15 ;  /* 0x0000000f0e027221 */ /* 0x002fe20000010000 */
[----:B------:R-:W-:Y:S06]  /*0d70*/  BRA `(.L_x_878) ;  /* 0x0000000800187947 */ /* 0x000fec0003800000 */
.L_x_876:
[----:B------:R-:W-:Y:S01]  /*0d80*/  LOP3.LUT R0, R20, 0x3e0, RZ, 0xc0, !PT ;  /* 0x000003e014007812 */ /* 0x000fe200078ec0ff */
[----:B------:R-:W0:Y:S03]  /*0d90*/  S2R R7, SR_LANEID ;  /* 0x0000000000077919 */ /* 0x000e260000000000 */
[----:B------:R-:W-:Y:S02]  /*0da0*/  IADD3 R3, PT, PT, R0, 0x20, RZ ;  /* 0x0000002000037810 */ /* 0x000fe40007ffe0ff */
[----:B------:R-:W-:Y:S02]  /*0db0*/  LOP3.LUT R0, RZ, R0, RZ, 0x33, !PT ;  /* 0x00000000ff007212 */ /* 0x000fe400078e33ff */
[----:B------:R-:W-:-:S03]  /*0dc0*/  ISETP.GT.U32.AND P0, PT, R3, UR19, PT ;  /* 0x0000001303007c0c */ /* 0x000fc6000bf04070 */
[----:B------:R-:W-:-:S05]  /*0dd0*/  VIADD R0, R0, UR19 ;  /* 0x0000001300007c36 */ /* 0x000fca0008000000 */
        /* <DEDUP_REMOVED lines=25> */
[----:B------:R-:W-:Y:S02]  /*0f70*/  UISETP.GT.U32.AND UP1, UPT, UR19, 0x20, UPT ;  /* 0x000000201300788c */ /* 0x000fe4000bf24070 */
[----:B------:R-:W-:-:S04]  /*0f80*/  UISETP.GT.U32.AND UP0, UPT, UR19, 0x40, UPT ;  /* 0x000000401300788c */ /* 0x000fc8000bf04070 */
[----:B------:R-:W-:Y:S01]  /*0f90*/  PLOP3.LUT P0, PT, PT, PT, UP1, 0x80, 0x8 ;  /* 0x000000000008781c */ /* 0x000fe20003f0f018 */
[----:B------:R-:W-:Y:S01]  /*0fa0*/  UISETP.GT.U32.AND UP1, UPT, UR19, 0x60, UPT ;  /* 0x000000601300788c */ /* 0x000fe2000bf24070 */
[----:B------:R-:W-:Y:S01]  /*0fb0*/  PLOP3.LUT P4, PT, PT, PT, UP0, 0x80, 0x8 ;  /* 0x000000000008781c */ /* 0x000fe20003f8f008 */
[----:B------:R-:W-:-:S04]  /*0fc0*/  UISETP.GT.U32.AND UP0, UPT, UR19, 0x80, UPT ;  /* 0x000000801300788c */ /* 0x000fc8000bf04070 */
[----:B------:R-:W-:Y:S01]  /*0fd0*/  PLOP3.LUT P1, PT, PT, PT, UP1, 0x80, 0x8 ;  /* 0x000000000008781c */ /* 0x000fe20003f2f018 */
[----:B------:R-:W-:Y:S01]  /*0fe0*/  UISETP.GT.U32.AND UP1, UPT, UR19, 0xa0, UPT ;  /* 0x000000a01300788c */ /* 0x000fe2000bf24070 */
[----:B------:R-:W-:Y:S01]  /*0ff0*/  PLOP3.LUT P2, PT, PT, PT, UP0, 0x80, 0x8 ;  /* 0x000000000008781c */ /* 0x000fe20003f4f008 */
[----:B------:R-:W-:-:S04]  /*1000*/  UISETP.GT.U32.AND UP0, UPT, UR19, 0xc0, UPT ;  /* 0x000000c01300788c */ /* 0x000fc8000bf04070 */
[----:B------:R-:W-:Y:S01]  /*1010*/  PLOP3.LUT P3, PT, PT, PT, UP1, 0x80, 0x8 ;  /* 0x000000000008781c */ /* 0x000fe20003f6f018 */
[----:B------:R-:W-:Y:S02]  /*1020*/  UISETP.GT.U32.AND UP1, UPT, UR19, 0xe0, UPT ;  /* 0x000000e01300788c */ /* 0x000fe4000bf24070 */
[----:B-1----:R-:W-:-:S06]  /*1030*/  ULEA UR4, UR5, UR4, 0x18 ;  /* 0x0000000405047291 */ /* 0x002fcc000f8ec0ff */
[----:B------:R-:W-:-:S05]  /*1040*/  IMAD.U32 R0, RZ, RZ, UR4 ;  /* 0x00000004ff007e24 */ /* 0x000fca000f8e00ff */
[----:B0-----:R-:W0:Y:S04]  /*1050*/  LDS.128 R4, [R0+0x1020] ;  /* 0x0010200000047984 */ /* 0x001e280000000c00 */
[----:B------:R-:W1:Y:S04]  /*1060*/  LDS.128 R16, [R0+0x1030] ;  /* 0x0010300000107984 */ /* 0x000e680000000c00 */
[----:B------:R-:W2:Y:S04]  /*1070*/  LDS.128 R8, [R0+0x1040] ;  /* 0x0010400000087984 */ /* 0x000ea80000000c00 */
[----:B------:R-:W3:Y:S01]  /*1080*/  LDS.128 R12, [R0+0x1050] ;  /* 0x00105000000c7984 */ /* 0x000ee20000000c00 */
[----:B0-----:R-:W-:Y:S01]  /*1090*/  @P0 FADD.FTZ R2, R2, R5 ;  /* 0x0000000502020221 */ /* 0x001fe20000010000 */
[----:B------:R-:W-:Y:S01]  /*10a0*/  PLOP3.LUT P0, PT, PT, PT, UP0, 0x80, 0x8 ;  /* 0x000000000008781c */ /* 0x000fe20003f0f008 */
[----:B------:R-:W-:-:S02]  /*10b0*/  UISETP.GT.U32.AND UP0, UPT, UR19, 0x100, UPT ;  /* 0x000001001300788c */ /* 0x000fc4000bf04070 */
[----:B------:R-:W-:Y:S01]  /*10c0*/  @P4 FADD.FTZ R2, R2, R6 ;  /* 0x0000000602024221 */ /* 0x000fe20000010000 */
[----:B------:R-:W-:Y:S01]  /*10d0*/  PLOP3.LUT P4, PT, PT, PT, UP1, 0x80, 0x8 ;  /* 0x000000000008781c */ /* 0x000fe20003f8f018 */
[----:B------:R-:W-:Y:S02]  /*10e0*/  UISETP.GT.U32.AND UP1, UPT, UR19, 0x120, UPT ;  /* 0x000001201300788c */ /* 0x000fe4000bf24070 */
[----:B------:R-:W-:Y:S01]  /*10f0*/  @P1 FADD.FTZ R2, R2, R7 ;  /* 0x0000000702021221 */ /* 0x000fe20000010000 */
[----:B------:R-:W-:Y:S01]  /*1100*/  PLOP3.LUT P1, PT, PT, PT, UP0, 0x80, 0x8 ;  /* 0x000000000008781c */ /* 0x000fe20003f2f008 */
[----:B------:R-:W-:Y:S01]  /*1110*/  UISETP.GT.U32.AND UP0, UPT, UR19, 0x140, UPT ;  /* 0x000001401300788c */ /* 0x000fe2000bf04070 */
[----:B------:R-:W0:Y:S01]  /*1120*/  LDS.128 R4, [R0+0x1060] ;  /* 0x0010600000047984 */ /* 0x000e220000000c00 */
[----:B-1----:R-:W-:-:S04]  /*1130*/  @P2 FADD.FTZ R2, R2, R16 ;  /* 0x0000001002022221 */ /* 0x002fc80000010000 */
[----:B------:R-:W-:Y:S01]  /*1140*/  @P3 FADD.FTZ R2, R2, R17 ;  /* 0x0000001102023221 */ /* 0x000fe20000010000 */
[----:B------:R-:W-:Y:S01]  /*1150*/  PLOP3.LUT P3, PT, PT, PT, UP1, 0x80, 0x8 ;  /* 0x000000000008781c */ /* 0x000fe20003f6f018 */
[----:B------:R-:W-:Y:S01]  /*1160*/  UISETP.GT.U32.AND UP1, UPT, UR19, 0x160, UPT ;  /* 0x000001601300788c */ /* 0x000fe2000bf24070 */
[----:B------:R-:W-:Y:S01]  /*1170*/  PLOP3.LUT P2, PT, PT, PT, UP0, 0x80, 0x8 ;  /* 0x000000000008781c */ /* 0x000fe20003f4f008 */
[----:B------:R-:W-:Y:S01]  /*1180*/  @P0 FADD.FTZ R2, R2, R18 ;  /* 0x0000001202020221 */ /* 0x000fe20000010000 */
[----:B------:R-:W-:-:S03]  /*1190*/  UISETP.GT.U32.AND UP0, UPT, UR19, 0x180, UPT ;  /* 0x000001801300788c */ /* 0x000fc6000bf04070 */
[----:B------:R-:W-:Y:S01]  /*11a0*/  @P4 FADD.FTZ R2, R2, R19 ;  /* 0x0000001302024221 */ /* 0x000fe20000010000 */
[----:B------:R-:W-:Y:S01]  /*11b0*/  PLOP3.LUT P0, PT, PT, PT, UP1, 0x80, 0x8 ;  /* 0x000000000008781c */ /* 0x000fe20003f0f018 */
[----:B------:R-:W-:Y:S01]  /*11c0*/  UISETP.GT.U32.AND UP1, UPT, UR19, 0x1a0, UPT ;  /* 0x000001a01300788c */ /* 0x000fe2000bf24070 */
[----:B------:R-:W1:Y:S01]  /*11d0*/  LDS.128 R16, [R0+0x1070] ;  /* 0x0010700000107984 */ /* 0x000e620000000c00 */
[----:B--2---:R-:W-:Y:S01]  /*11e0*/  @P1 FADD.FTZ R2, R2, R8 ;  /* 0x0000000802021221 */ /* 0x004fe20000010000 */
[----:B------:R-:W-:Y:S01]  /*11f0*/  PLOP3.LUT P1, PT, PT, PT, UP0, 0x80, 0x8 ;  /* 0x000000000008781c */ /* 0x000fe20003f2f008 */
[----:B------:R-:W-:Y:S02]  /*1200*/  UISETP.GT.U32.AND UP0, UPT, UR19, 0x1c0, UPT ;  /* 0x000001c01300788c */ /* 0x000fe4000bf04070 */
[----:B------:R-:W-:Y:S01]  /*1210*/  @P3 FADD.FTZ R2, R2, R9 ;  /* 0x0000000902023221 */ /* 0x000fe20000010000 */
        /* <DEDUP_REMOVED lines=8> */
[----:B------:R-:W2:Y:S01]  /*12a0*/  LDS.128 R8, [R0+0x1080] ;  /* 0x0010800000087984 */ /* 0x000ea20000000c00 */
[----:B---3--:R-:W-:Y:S01]  /*12b0*/  @P1 FADD.FTZ R2, R2, R12 ;  /* 0x0000000c02021221 */ /* 0x008fe20000010000 */
[----:B------:R-:W-:Y:S01]  /*12c0*/  PLOP3.LUT P1, PT, PT, PT, UP0, 0x80, 0x8 ;  /* 0x000000000008781c */ /* 0x000fe20003f2f008 */
[----:B------:R-:W-:-:S02]  /*12d0*/  UISETP.GT.U32.AND UP0, UPT, UR19, 0x240, UPT ;  /* 0x000002401300788c */ /* 0x000fc4000bf04070 */
[----:B------:R-:W-:Y:S01]  /*12e0*/  @P3 FADD.FTZ R2, R2, R13 ;  /* 0x0000000d02023221 */ /* 0x000fe20000010000 */
[----:B------:R-:W-:Y:S01]  /*12f0*/  PLOP3.LUT P3, PT, PT, PT, UP1, 0x80, 0x8 ;  /* 0x000000000008781c */ /* 0x000fe20003f6f018 */
[----:B------:R-:W-:Y:S02]  /*1300*/  UISETP.GT.U32.AND UP1, UPT, UR19, 0x260, UPT ;  /* 0x000002601300788c */ /* 0x000fe4000bf24070 */
[----:B------:R-:W-:Y:S01]  /*1310*/  @P2 FADD.FTZ R2, R2, R14 ;  /* 0x0000000e02022221 */ /* 0x000fe20000010000 */
[----:B------:R-:W-:Y:S01]  /*1320*/  PLOP3.LUT P2, PT, PT, PT, UP0, 0x80, 0x8 ;  /* 0x000000000008781c */ /* 0x000fe20003f4f008 */
[----:B------:R-:W-:Y:S02]  /*1330*/  UISETP.GT.U32.AND UP0, UPT, UR19, 0x280, UPT ;  /* 0x000002801300788c */ /* 0x000fe4000bf04070 */
[----:B------:R-:W-:Y:S01]  /*1340*/  @P0 FADD.FTZ R2, R2, R15 ;  /* 0x0000000f02020221 */ /* 0x000fe20000010000 */
[----:B------:R-:W-:Y:S01]  /*1350*/  PLOP3.LUT P0, PT, PT, PT, UP1, 0x80, 0x8 ;  /* 0x000000000008781c */ /* 0x000fe20003f0f018 */
[----:B------:R-:W-:Y:S01]  /*1360*/  UISETP.GT.U32.AND UP1, UPT, UR19, 0x2a0, UPT ;  /* 0x000002a01300788c */ /* 0x000fe2000bf24070 */
        /* <DEDUP_REMOVED lines=12> */
[----:B------:R-:W-:-:S02]  /*1430*/  UISETP.GT.U32.AND UP1, UPT, UR19, 0x320, UPT ;  /* 0x000003201300788c */ /* 0x000fc4000bf24070 */
[----:B-1----:R-:W-:Y:S01]  /*1440*/  @P1 FADD.FTZ R2, R2, R16 ;  /* 0x0000001002021221 */ /* 0x002fe20000010000 */
        /* <DEDUP_REMOVED lines=11> */
[----:B--2---:R-:W-:Y:S01]  /*1500*/  @P1 FADD.FTZ R2, R2, R8 ;  /* 0x0000000802021221 */ /* 0x004fe20000010000 */
[----:B------:R-:W-:Y:S01]  /*1510*/  PLOP3.LUT P1, PT, PT, PT, UP0, 0x80, 0x8 ;  /* 0x000000000008781c */ /* 0x000fe20003f2f008 */
[----:B------:R-:W-:Y:S02]  /*1520*/  UISETP.GT.U32.AND UP0, UPT, UR19, 0x3c0, UPT ;  /* 0x000003c01300788c */ /* 0x000fe4000bf04070 */
[----:B------:R-:W-:Y:S01]  /*1530*/  @P3 FADD.FTZ R2, R2, R9 ;  /* 0x0000000902023221 */ /* 0x000fe20000010000 */
[----:B------:R-:W-:Y:S01]  /*1540*/  PLOP3.LUT P3, PT, PT, PT, UP1, 0x80, 0x8 ;  /* 0x000000000008781c */ /* 0x000fe20003f6f018 */
[----:B------:R-:W-:-:S02]  /*1550*/  UISETP.GT.U32.AND UP1, UPT, UR19, 0x3e0, UPT ;  /* 0x000003e01300788c */ /* 0x000fc4000bf24070 */
[----:B------:R-:W-:Y:S01]  /*1560*/  @P2 FADD.FTZ R2, R2, R10 ;  /* 0x0000000a02022221 */ /* 0x000fe20000010000 */
[----:B------:R-:W-:-:S03]  /*1570*/  PLOP3.LUT P2, PT, PT, PT, UP0, 0x80, 0x8 ;  /* 0x000000000008781c */ /* 0x000fc60003f4f008 */
[----:B------:R-:W-:Y:S01]  /*1580*/  @P0 FADD.FTZ R2, R2, R11 ;  /* 0x0000000b02020221 */ /* 0x000fe20000010000 */
[----:B------:R-:W-:-:S03]  /*1590*/  PLOP3.LUT P0, PT, PT, PT, UP1, 0x80, 0x8 ;  /* 0x000000000008781c */ /* 0x000fc60003f0f018 */
[----:B---3--:R-:W-:-:S04]  /*15a0*/  @P1 FADD.FTZ R2, R2, R12 ;  /* 0x0000000c02021221 */ /* 0x008fc80000010000 */
[----:B------:R-:W-:-:S04]  /*15b0*/  @P3 FADD.FTZ R2, R2, R13 ;  /* 0x0000000d02023221 */ /* 0x000fc80000010000 */
[----:B------:R-:W-:-:S04]  /*15c0*/  @P2 FADD.FTZ R2, R2, R14 ;  /* 0x0000000e02022221 */ /* 0x000fc80000010000 */
[----:B------:R-:W-:-:S07]  /*15d0*/  @P0 FADD.FTZ R2, R2, R15 ;  /* 0x0000000f02020221 */ /* 0x000fce0000010000 */
.L_x_878:
[----:B------:R-:W0:Y:S02]  /*15e0*/  LDCU.64 UR4, c[0x0][0x3a8] ;  /* 0x00007500ff0477ac */ /* 0x000e240008000a00 */
[----:B0-----:R-:W-:-:S06]  /*15f0*/  I2FP.F32.S32 R3, UR5 ;  /* 0x0000000500037c45 */ /* 0x001fcc0008201400 */
[----:B------:R-:W0:Y:S02]  /*1600*/  MUFU.RCP R3, R3 ;  /* 0x0000000300037308 */ /* 0x000e240000001000 */
[----:B0-----:R-:W-:-:S06]  /*1610*/  FFMA.FTZ R2, R3, R2, UR4 ;  /* 0x0000000403027e23 */ /* 0x001fcc0008010002 */
[----:B------:R-:W0:Y:S02]  /*1620*/  MUFU.RSQ R5, R2 ;  /* 0x0000000200057308 */ /* 0x000e240000001400 */
[----:B0-----:R2:W-:Y:S02]  /*1630*/  STS [R0+0x10a4], R5 ;  /* 0x0010a40500007388 */ /* 0x0015e40000000800 */
.L_x_877:
[----:B------:R-:W-:Y:S05]  /*1640*/  BSYNC.RECONVERGENT B0 ;  /* 0x0000000000007941 */ /* 0x000fea0003800200 */
.L_x_875:
[----:B------:R-:W3:Y:S01]  /*1650*/  LDCU UR5, c[0x0][0x3ac] ;  /* 0x00007580ff0577ac */ /* 0x000ee20008000800 */
[----:B------:R-:W-:Y:S01]  /*1660*/  IABS R4, UR19 ;  /* 0x0000001300047c13 */ /* 0x000fe20008000000 */
[----:B------:R-:W4:Y:S01]  /*1670*/  S2UR UR18, SR_CgaCtaId ;  /* 0x00000000001279c3 */ /* 0x000f220000008800 */
[----:B------:R-:W-:Y:S02]  /*1680*/  UMOV UR15, 0x400 ;  /* 0x00000400000f7882 */ /* 0x000fe40000000000 */
[----:B------:R-:W-:Y:S01]  /*1690*/  R2UR UR14, R4 ;  /* 0x00000000040e72ca */ /* 0x000fe200000e0000 */
[----:B---3--:R-:W-:-:S04]  /*16a0*/  USHF.R.S32.HI UR4, URZ, 0x1f, UR5 ;  /* 0x0000001fff047899 */ /* 0x008fc80008011405 */
[----:B------:R-:W-:-:S04]  /*16b0*/  ULEA.HI UR4, UR4, UR5, URZ, 0x6 ;  /* 0x0000000504047291 */ /* 0x000fc8000f8f30ff */
[----:B------:R-:W-:Y:S02]  /*16c0*/  USHF.R.S32.HI UR12, URZ, 0x6, UR4 ;  /* 0x00000006ff0c7899 */ /* 0x000fe40008011404 */
[----:B----4-:R-:W-:Y:S01]  /*16d0*/  ULEA UR15, UR18, UR15, 0x18 ;  /* 0x0000000f120f7291 */ /* 0x010fe2000f8ec0ff */
[----:B------:R-:W-:-:S03]  /*16e0*/  UMOV UR4, URZ ;  /* 0x000000ff00047c82 */ /* 0x000fc60008000000 */
[----:B-1----:R-:W-:-:S05]  /*16f0*/  IMAD.U32 R3, RZ, RZ, UR12 ;  /* 0x0000000cff037e24 */ /* 0x002fca000f8e00ff */
[-C--:B--2---:R-:W-:Y:S02]  /*1700*/  IABS R0, R3.reuse ;  /* 0x0000000300007213 */ /* 0x084fe40000000000 */
[----:B------:R-:W-:Y:S02]  /*1710*/  IABS R3, R3 ;  /* 0x0000000300037213 */ /* 0x000fe40000000000 */
[----:B------:R-:W-:-:S13]  /*1720*/  R2UR UR21, R0 ;  /* 0x00000000001572ca */ /* 0x000fda00000e0000 */
[----:B------:R-:W1:Y:S08]  /*1730*/  I2F.RP R0, UR21 ;  /* 0x0000001500007d06 */ /* 0x000e700008209400 */
[----:B-1----:R-:W0:Y:S02]  /*1740*/  MUFU.RCP R0, R0 ;  /* 0x0000000000007308 */ /* 0x002e240000001000 */
[----:B0-----:R-:W-:Y:S01]  /*1750*/  IADD3 R2, PT, PT, R0, 0xffffffe, RZ ;  /* 0x0ffffffe00027810 */ /* 0x001fe20007ffe0ff */
[----:B------:R-:W-:-:S05]  /*1760*/  IMAD.MOV R0, RZ, RZ, -R3 ;  /* 0x000000ffff007224 */ /* 0x000fca00078e0a03 */
[----:B------:R-:W0:Y:S02]  /*1770*/  F2I.FTZ.U32.TRUNC.NTZ R2, R2 ;  /* 0x0000000200027305 */ /* 0x000e24000021f000 */
[----:B0-----:R-:W-:-:S13]  /*1780*/  R2UR UR5, R2 ;  /* 0x00000000020572ca */ /* 0x001fda00000e0000 */
[----:B------:R-:W-:-:S04]  /*1790*/  UIADD3 UR13, UPT, UPT, URZ, -UR5, URZ ;  /* 0x80000005ff0d7290 */ /* 0x000fc8000fffe0ff */
[----:B------:R-:W-:-:S04]  /*17a0*/  UIMAD UR13, UR13, UR21, URZ ;  /* 0x000000150d0d72a4 */ /* 0x000fc8000f8e02ff */
[----:B------:R-:W-:-:S03]  /*17b0*/  UIMAD.WIDE.U32 UR4, UR5, UR13, UR4 ;  /* 0x0000000d050472a5 */ /* 0x000fc6000f8e0004 */
[----:B------:R-:W-:Y:S01]  /*17c0*/  R2UR UR13, R0 ;  /* 0x00000000000d72ca */ /* 0x000fe200000e0000 */
[----:B------:R-:W-:Y:S01]  /*17d0*/  BAR.SYNC.DEFER_BLOCKING 0x0 ;  /* 0x0000000000007b1d */ /* 0x000fe20000010000 */
[----:B------:R-:W-:-:S11]  /*17e0*/  UIMAD.WIDE.U32 UR4, UR5, UR14, URZ ;  /* 0x0000000e050472a5 */ /* 0x000fd6000f8e00ff */
[----:B------:R-:W-:-:S04]  /*17f0*/  UIMAD UR4, UR5, UR13, UR14 ;  /* 0x0000000d050472a4 */ /* 0x000fc8000f8e020e */
[----:B------:R-:W-:Y:S01]  /*1800*/  UISETP.GT.U32.AND UP0, UPT, UR21, UR4, UPT ;  /* 0x000000041500728c */ /* 0x000fe2000bf04070 */
[----:B------:R-:W0:Y:S10]  /*1810*/  LDS R0, [UR15+0x10a4] ;  /* 0x0010a40fff007984 */ /* 0x000e340008000800 */
[----:B------:R-:W-:-:S02]  /*1820*/  @!UP0 UIADD3 UR4, UPT, UPT, UR4, -UR21, URZ ;  /* 0x8000001504048290 */ /* 0x000fc4000fffe0ff */
[----:B------:R-:W-:Y:S02]  /*1830*/  @!UP0 UIADD3 UR5, UPT, UPT, UR5, 0x1, URZ ;  /* 0x0000000105058890 */ /* 0x000fe4000fffe0ff */
[----:B------:R-:W-:Y:S02]  /*1840*/  UISETP.GE.U32.AND UP1, UPT, UR4, UR21, UPT ;  /* 0x000000150400728c */ /* 0x000fe4000bf26070 */
[----:B------:R-:W-:-:S04]  /*1850*/  ULOP3.LUT UR4, UR19, UR12, URZ, 0x3c, !UPT ;  /* 0x0000000c13047292 */ /* 0x000fc8000f8e3cff */
[----:B------:R-:W-:-:S05]  /*1860*/  UISETP.GE.AND UP0, UPT, UR4, URZ, UPT ;  /* 0x000000ff0400728c */ /* 0x000fca000bf06270 */
[----:B------:R-:W-:Y:S02]  /*1870*/  @UP1 UIADD3 UR5, UPT, UPT, UR5, 0x1, URZ ;  /* 0x0000000105051890 */ /* 0x000fe4000fffe0ff */
[----:B------:R-:W-:-:S05]  /*1880*/  UISETP.NE.AND UP1, UPT, UR12, URZ, UPT ;  /* 0x000000ff0c00728c */ /* 0x000fca000bf25270 */
[----:B------:R-:W-:Y:S02]  /*1890*/  UMOV UR13, UR5 ;  /* 0x00000005000d7c82 */ /* 0x000fe40008000000 */
[----:B------:R-:W-:-:S04]  /*18a0*/  @!UP0 UIADD3 UR13, UPT, UPT, -UR13, URZ, URZ ;  /* 0x000000ff0d0d8290 */ /* 0x000fc8000fffe1ff */
[----:B------:R-:W-:-:S04]  /*18b0*/  @!UP1 ULOP3.LUT UR13, URZ, UR12, URZ, 0x33, !UPT ;  /* 0x0000000cff0d9292 */ /* 0x000fc8000f8e33ff */
[----:B------:R-:W-:-:S04]  /*18c0*/  USHF.R.S32.HI UR24, URZ, 0x1f, UR13 ;  /* 0x0000001fff187899 */ /* 0x000fc8000801140d */
[----:B------:R-:W-:Y:S01]  /*18d0*/  UISETP.NE.U32.AND UP0, UPT, UR24, URZ, UPT ;  /* 0x000000ff1800728c */ /* 0x000fe2000bf05070 */
[----:B0-----:R-:W-:-:S08]  /*18e0*/  R2UR UR15, R0 ;  /* 0x00000000000f72ca */ /* 0x001fd000000e0000 */
[----:B------:R-:W-:Y:S07]  /*18f0*/  BRA.U UP0, `(.L_x_879) ;  /* 0x00000001005c7547 */ /* 0x000fee000b800000 */
[----:B------:R-:W0:Y:S01]  /*1900*/  I2F.U32.RP R0, UR13 ;  /* 0x0000000d00007d06 */ /* 0x000e220008209000 */
[----:B------:R-:W-:Y:S01]  /*1910*/  IADD3 R5, PT, PT, RZ, -UR13, RZ ;  /* 0x8000000dff057c10 */ /* 0x000fe2000fffe0ff */
[----:B------:R-:W-:Y:S01]  /*1920*/  IMAD.MOV.U32 R9, RZ, RZ, RZ ;  /* 0x000000ffff097224 */ /* 0x000fe200078e00ff */
[----:B------:R-:W-:-:S05]  /*1930*/  ISETP.NE.U32.AND P2, PT, RZ, UR13, PT ;  /* 0x0000000dff007c0c */ /* 0x000fca000bf45070 */
[----:B0-----:R-:W0:Y:S02]  /*1940*/  MUFU.RCP R0, R0 ;  /* 0x0000000000007308 */ /* 0x001e240000001000 */
[----:B0-----:R-:W-:Y:S02]  /*1950*/  VIADD R2, R0, 0xffffffe ;  /* 0x0ffffffe00027836 */ /* 0x001fe40000000000 */
[----:B------:R-:W-:-:S04]  /*1960*/  IMAD.MOV.U32 R0, RZ, RZ, RZ ;  /* 0x000000ffff007224 */ /* 0x000fc800078e00ff */
        /* <DEDUP_REMOVED lines=12> */
[----:B------:R-:W-:-:S04]  /*1a30*/  @!P2 LOP3.LUT R8, RZ, UR13, RZ, 0x33, !PT ;  /* 0x0000000dff08ac12 */ /* 0x000fc8000f8e33ff */
[----:B------:R-:W-:-:S05]  /*1a40*/  IADD3 R3, PT, PT, -R8, RZ, RZ ;  /* 0x000000ff08037210 */ /* 0x000fca0007ffe1ff */
[----:B------:R-:W-:Y:S01]  /*1a50*/  IMAD R2, R3, UR13, R20 ;  /* 0x0000000d03027c24 */ /* 0x000fe2000f8e0214 */
[----:B------:R-:W-:Y:S06]  /*1a60*/  BRA `(.L_x_880) ;  /* 0x0000000000287947 */ /* 0x000fec0003800000 */
.L_x_879:
[----:B------:R-:W-:Y:S02]  /*1a70*/  MOV R0, UR13 ;  /* 0x0000000d00007c02 */ /* 0x000fe40008000f00 */
[----:B------:R-:W-:-:S07]  /*1a80*/  MOV R4, 0x1aa0 ;  /* 0x00001aa000047802 */ /* 0x000fce0000000f00 */
[----:B------:R-:W-:Y:S05]  /*1a90*/  CALL.REL.NOINC `($__internal_14_$__cuda_sm20_div_s64) ;  /* 0x0000003c00687944 */ /* 0x000fea0003c00000 */
[----:B------:R-:W-:Y:S01]  /*1aa0*/  IADD3 R5, P0, PT, RZ, -R8, RZ ;  /* 0x80000008ff057210 */ /* 0x000fe20007f1e0ff */
[----:B------:R-:W-:-:S04]  /*1ab0*/  IMAD.MOV.U32 R21, RZ, RZ, RZ ;  /* 0x000000ffff157224 */ /* 0x000fc800078e00ff */
[----:B------:R-:W-:Y:S02]  /*1ac0*/  IMAD.X R0, RZ, RZ, ~R9, P0 ;  /* 0x000000ffff007224 */ /* 0x000fe400000e0e09 */
[----:B------:R-:W-:-:S04]  /*1ad0*/  IMAD.WIDE.U32 R2, R5, UR13, R20 ;  /* 0x0000000d05027c25 */ /* 0x000fc8000f8e0014 */
[----:B------:R-:W-:-:S04]  /*1ae0*/  IMAD R0, R0, UR13, RZ ;  /* 0x0000000d00007c24 */ /* 0x000fc8000f8e02ff */
[----:B------:R-:W-:-:S05]  /*1af0*/  IMAD R5, R5, UR24, R0 ;  /* 0x0000001805057c24 */ /* 0x000fca000f8e0200 */
[----:B------:R-:W-:-:S07]  /*1b00*/  IADD3 R0, PT, PT, R3, R5, RZ ;  /* 0x0000000503007210 */ /* 0x000fce0007ffe0ff */
.L_x_880:
[C---:B------:R-:W-:Y:S01]  /*1b10*/  IMAD.SHL.U32 R5, R8.reuse, 0x10, RZ ;  /* 0x0000001008057824 */ /* 0x040fe200078e00ff */
[----:B------:R-:W-:Y:S01]  /*1b20*/  SHF.L.U64.HI R7, R8, 0x4, R9 ;  /* 0x0000000408077819 */ /* 0x000fe20000010209 */
[----:B------:R-:W0:Y:S01]  /*1b30*/  LDCU UR4, c[0x0][0x3ac] ;  /* 0x00007580ff0477ac */ /* 0x000e220008000800 */
[----:B------:R-:W-:Y:S02]  /*1b40*/  BSSY.RECONVERGENT B0, `(.L_x_881) ;  /* 0x000017f000007945 */ /* 0x000fe40003800200 */
[----:B------:R-:W-:Y:S01]  /*1b50*/  IADD3 R3, P1, PT, R5, 0x10, RZ ;  /* 0x0000001005037810 */ /* 0x000fe20007f3e0ff */
[----:B------:R-:W-:Y:S01]  /*1b60*/  USHF.R.S32.HI UR12, URZ, 0x1f, UR11 ;  /* 0x0000001fff0c7899 */ /* 0x000fe2000801140b */
[----:B------:R-:W1:Y:S02]  /*1b70*/  LDCU.64 UR22, c[0x0][0x398] ;  /* 0x00007300ff1677ac */ /* 0x000e640008000a00 */
[----:B------:R-:W-:Y:S01]  /*1b80*/  ISETP.LT.U32.AND P0, PT, R3, UR11, PT ;  /* 0x0000000b03007c0c */ /* 0x000fe2000bf01070 */
[----:B------:R-:W-:Y:S01]  /*1b90*/  IMAD.X R4, RZ, RZ, R7, P1 ;  /* 0x000000ffff047224 */ /* 0x000fe200008e0607 */
[----:B------:R-:W-:Y:S01]  /*1ba0*/  IADD3 R12, P1, PT, R2, R5, RZ ;  /* 0x00000005020c7210 */ /* 0x000fe20007f3e0ff */
[----:B------:R-:W2:Y:S03]  /*1bb0*/  LDCU.64 UR26, c[0x0][0x398] ;  /* 0x00007300ff1a77ac */ /* 0x000ea60008000a00 */
[----:B------:R-:W-:-:S02]  /*1bc0*/  ISETP.LT.AND.EX P0, PT, R4, UR12, PT, P0 ;  /* 0x0000000c04007c0c */ /* 0x000fc4000bf01300 */
[----:B------:R-:W-:Y:S01]  /*1bd0*/  IADD3.X R5, PT, PT, R0, R7, RZ, P1, !PT ;  /* 0x0000000700057210 */ /* 0x000fe20000ffe4ff */
[----:B------:R-:W-:Y:S01]  /*1be0*/  IMAD.MOV.U32 R7, RZ, RZ, RZ ;  /* 0x000000ffff077224 */ /* 0x000fe200078e00ff */
[----:B------:R-:W-:Y:S01]  /*1bf0*/  SEL R3, R3, UR11, P0 ;  /* 0x0000000b03037c07 */ /* 0x000fe20008000000 */
[----:B0-----:R-:W-:Y:S01]  /*1c00*/  USHF.R.S32.HI UR5, URZ, 0x1f, UR4 ;  /* 0x0000001fff057899 */ /* 0x001fe20008011404 */
[----:B------:R-:W-:Y:S02]  /*1c10*/  SEL R4, R4, UR12, P0 ;  /* 0x0000000c04047c07 */ /* 0x000fe40008000000 */
[----:B------:R-:W-:Y:S01]  /*1c20*/  ISETP.GE.U32.AND P0, PT, R12, R3, PT ;  /* 0x000000030c00720c */ /* 0x000fe20003f06070 */
[----:B------:R-:W-:-:S03]  /*1c30*/  ULEA.HI UR5, UR5, UR4, URZ, 0x6 ;  /* 0x0000000405057291 */ /* 0x000fc6000f8f30ff */
[----:B------:R-:W-:Y:S01]  /*1c40*/  ISETP.GE.AND.EX P0, PT, R5, R4, PT, P0 ;  /* 0x000000040500720c */ /* 0x000fe20003f06300 */
[----:B------:R-:W-:-:S04]  /*1c50*/  USHF.R.S32.HI UR11, URZ, 0x6, UR5 ;  /* 0x00000006ff0b7899 */ /* 0x000fc80008011405 */
[----:B------:R-:W-:-:S08]  /*1c60*/  USHF.R.S32.HI UR21, URZ, 0x1f, UR11 ;  /* 0x0000001fff157899 */ /* 0x000fd0000801140b */
        /* <DEDUP_REMOVED lines=36> */
.L_x_884:
[----:B------:R-:W-:Y:S01]  /*1eb0*/  IMAD.U32 R17, RZ, RZ, UR13 ;  /* 0x0000000dff117e24 */ /* 0x000fe2000f8e00ff */
[----:B------:R-:W-:-:S07]  /*1ec0*/  MOV R14, 0x1ee0 ;  /* 0x00001ee0000e7802 */ /* 0x000fce0000000f00 */
[----:B------:R-:W-:Y:S05]  /*1ed0*/  CALL.REL.NOINC `($__internal_15_$__cuda_sm20_div_u64) ;  /* 0x0000003c00807944 */ /* 0x000fea0003c00000 */
.L_x_885:
[----:B------:R-:W-:Y:S05]  /*1ee0*/  BSYNC.RECONVERGENT B1 ;  /* 0x0000000000017941 */ /* 0x000fea0003800200 */
.L_x_883:
[----:B------:R-:W-:Y:S01]  /*1ef0*/  IADD3 R13, P0, PT, R6, R13, RZ ;  /* 0x0000000d060d7210 */ /* 0x000fe20007f1e0ff */
[----:B------:R-:W-:Y:S03]  /*1f00*/  BSSY.RECONVERGENT B1, `(.L_x_886) ;  /* 0x0000052000017945 */ /* 0x000fe60003800200 */
[C---:B------:R-:W-:Y:S01]  /*1f10*/  LOP3.LUT R10, R13.reuse, 0x3, RZ, 0xc0, !PT ;  /* 0x000000030d0a7812 */ /* 0x040fe200078ec0ff */
[----:B------:R-:W-:Y:S01]  /*1f20*/  IMAD.X R6, RZ, RZ, R7, P0 ;  /* 0x000000ffff067224 */ /* 0x000fe200000e0607 */
[----:B------:R-:W-:Y:S02]  /*1f30*/  ISETP.GE.U32.AND P0, PT, R13, 0x3, PT ;  /* 0x000000030d00780c */ /* 0x000fe40003f06070 */
[----:B------:R-:W-:Y:S02]  /*1f40*/  ISETP.NE.U32.AND P1, PT, R10, 0x3, PT ;  /* 0x000000030a00780c */ /* 0x000fe40003f25070 */
[----:B------:R-:W-:Y:S01]  /*1f50*/  ISETP.GE.U32.AND.EX P0, PT, R6, RZ, PT, P0 ;  /* 0x000000ff0600720c */ /* 0x000fe20003f06100 */
[----:B------:R-:W-:Y:S01]  /*1f60*/  IMAD.MOV.U32 R6, RZ, RZ, R12 ;  /* 0x000000ffff067224 */ /* 0x000fe200078e000c */
[----:B------:R-:W-:-:S02]  /*1f70*/  ISETP.NE.AND.EX P1, PT, RZ, RZ, PT, P1 ;  /* 0x000000ffff00720c */ /* 0x000fc40003f25310 */
[----:B------:R-:W-:-:S11]  /*1f80*/  MOV R7, RZ ;  /* 0x000000ff00077202 */ /* 0x000fd60000000f00 */
[----:B------:R-:W-:Y:S05]  /*1f90*/  @!P1 BRA `(.L_x_887) ;  /* 0x0000000400209947 */ /* 0x000fea0003800000 */
[----:B------:R-:W-:Y:S01]  /*1fa0*/  IADD3 R16, PT, PT, R13, 0x1, RZ ;  /* 0x000000010d107810 */ /* 0x000fe20007ffe0ff */
[----:B------:R-:W-:Y:S02]  /*1fb0*/  HFMA2 R7, -RZ, RZ, 0, 0 ;  /* 0x00000000ff077431 */ /* 0x000fe400000001ff */
[----:B------:R-:W-:Y:S02]  /*1fc0*/  IMAD.MOV.U32 R6, RZ, RZ, R12 ;  /* 0x000000ffff067224 */ /* 0x000fe400078e000c */
[----:B------:R-:W-:Y:S01]  /*1fd0*/  IMAD.MOV.U32 R19, RZ, RZ, RZ ;  /* 0x000000ffff137224 */ /* 0x000fe200078e00ff */
[----:B------:R-:W-:Y:S01]  /*1fe0*/  LOP3.LUT R16, R16, 0x3, RZ, 0xc0, !PT ;  /* 0x0000000310107812 */ /* 0x000fe200078ec0ff */
[----:B------:R-:W-:-:S07]  /*1ff0*/  IMAD.MOV.U32 R17, RZ, RZ, RZ ;  /* 0x000000ffff117224 */ /* 0x000fce00078e00ff */
.L_x_888:
[C---:B------:R-:W-:Y:S01]  /*2000*/  IMAD.SHL.U32 R14, R6.reuse, 0x8, RZ ;  /* 0x00000008060e7824 */ /* 0x040fe200078e00ff */
[----:B------:R-:W-:-:S04]  /*2010*/  SHF.L.U64.HI R15, R6, 0x3, R5 ;  /* 0x00000003060f7819 */ /* 0x000fc80000010205 */
[C---:B------:R-:W-:Y:S02]  /*2020*/  IADD3 R12, P2, PT, R14.reuse, UR8, RZ ;  /* 0x000000080e0c7c10 */ /* 0x040fe4000ff5e0ff */
[----:B------:R-:W-:Y:S02]  /*2030*/  IADD3 R10, P1, PT, R14, UR6, RZ ;  /* 0x000000060e0a7c10 */ /* 0x000fe4000ff3e0ff */
[C---:B------:R-:W-:Y:S02]  /*2040*/  IADD3.X R13, PT, PT, R15.reuse, UR9, RZ, P2, !PT ;  /* 0x000000090f0d7c10 */ /* 0x040fe400097fe4ff */
[----:B------:R-:W-:-:S04]  /*2050*/  IADD3.X R11, PT, PT, R15, UR7, RZ, P1, !PT ;  /* 0x000000070f0b7c10 */ /* 0x000fc80008ffe4ff */
[----:B------:R-:W2:Y:S04]  /*2060*/  LDG.E.64 R12, desc[UR16][R12.64] ;  /* 0x000000100c0c7981 */ /* 0x000ea8000c1e1b00 */
[----:B------:R-:W3:Y:S01]  /*2070*/  LDG.E.64.CONSTANT R10, desc[UR16][R10.64] ;  /* 0x000000100a0a7981 */ /* 0x000ee2000c1e9b00 */
[----:B------:R-:W-:-:S04]  /*2080*/  IADD3 R14, P1, PT, R14, UR22, RZ ;  /* 0x000000160e0e7c10 */ /* 0x000fc8000ff3e0ff */
[----:B------:R-:W-:-:S06]  /*2090*/  IADD3.X R15, PT, PT, R15, UR23, RZ, P1, !PT ;  /* 0x000000170f0f7c10 */ /* 0x000fcc0008ffe4ff */
[----:B------:R-:W4:Y:S01]  /*20a0*/  LDG.E.64.CONSTANT R14, desc[UR16][R14.64] ;  /* 0x000000100e0e7981 */ /* 0x000f22000c1e9b00 */
[----:B------:R-:W-:-:S05]  /*20b0*/  IADD3 R19, P1, PT, R19, 0x1, RZ ;  /* 0x0000000113137810 */ /* 0x000fca0007f3e0ff */
[----:B------:R-:W-:Y:S01]  /*20c0*/  IMAD.X R17, RZ, RZ, R17, P1 ;  /* 0x000000ffff117224 */ /* 0x000fe200008e0611 */
[----:B------:R-:W-:-:S04]  /*20d0*/  ISETP.NE.U32.AND P1, PT, R19, R16, PT ;  /* 0x000000101300720c */ /* 0x000fc80003f25070 */
[----:B------:R-:W-:Y:S02]  /*20e0*/  ISETP.NE.AND.EX P1, PT, R17, RZ, PT, P1 ;  /* 0x000000ff1100720c */ /* 0x000fe40003f25310 */
[----:B------:R-:W-:-:S04]  /*20f0*/  IADD3 R6, P2, PT, R6, UR13, RZ ;  /* 0x0000000d06067c10 */ /* 0x000fc8000ff5e0ff */
[----:B------:R-:W-:Y:S02]  /*2100*/  IADD3.X R5, PT, PT, R5, UR24, RZ, P2, !PT ;  /* 0x0000001805057c10 */ /* 0x000fe400097fe4ff */
[----:B--2---:R-:W-:Y:S01]  /*2110*/  SHF.L.U32 R23, R12, 0x10, RZ ;  /* 0x000000100c177819 */ /* 0x004fe200000006ff */
[----:B---3--:R-:W-:Y:S01]  /*2120*/  IMAD.U32 R18, R10, 0x10000, RZ ;  /* 0x000100000a127824 */ /* 0x008fe200078e00ff */
[----:B------:R-:W-:Y:S01]  /*2130*/  PRMT R12, R12, 0x7632, R12 ;  /* 0x000076320c0c7816 */ /* 0x000fe2000000000c */
[----:B------:R-:W-:Y:S02]  /*2140*/  IMAD.U32 R21, R11, 0x10000, RZ ;  /* 0x000100000b157824 */ /* 0x000fe400078e00ff */
[----:B------:R-:W-:Y:S01]  /*2150*/  FADD.FTZ R23, R18, R23 ;  /* 0x0000001712177221 */ /* 0x000fe20000010000 */
[----:B------:R-:W-:Y:S01]  /*2160*/  IMAD.U32 R22, R13, 0x10000, RZ ;  /* 0x000100000d167824 */ /* 0x000fe200078e00ff */
[----:B------:R-:W-:Y:S02]  /*2170*/  PRMT R18, R10, 0x7632, R18 ;  /* 0x000076320a127816 */ /* 0x000fe40000000012 */
[----:B------:R-:W-:Y:S01]  /*2180*/  FMUL.FTZ R10, R23, UR15 ;  /* 0x0000000f170a7c20 */ /* 0x000fe20008410000 */
[----:B------:R-:W-:Y:S01]  /*2190*/  FADD.FTZ R22, R21, R22 ;  /* 0x0000001615167221 */ /* 0x000fe20000010000 */
[----:B------:R-:W-:Y:S01]  /*21a0*/  SHF.L.U32 R18, R18, 0x10, RZ ;  /* 0x0000001012127819 */ /* 0x000fe200000006ff */
[----:B------:R-:W-:Y:S01]  /*21b0*/  IMAD.U32 R21, R12, 0x10000, RZ ;  /* 0x000100000c157824 */ /* 0x000fe200078e00ff */
[----:B------:R-:W-:-:S02]  /*21c0*/  PRMT R11, R11, 0x7632, R11 ;  /* 0x000076320b0b7816 */ /* 0x000fc4000000000b */
[----:B------:R-:W-:Y:S01]  /*21d0*/  PRMT R13, R13, 0x7632, R13 ;  /* 0x000076320d0d7816 */ /* 0x000fe2000000000d */
[----:B------:R-:W0:Y:S01]  /*21e0*/  F2F.BF16.F32 R10, R10 ;  /* 0x0000000a000a7304 */ /* 0x000e220000202000 */
[----:B------:R-:W-:Y:S01]  /*21f0*/  FADD.FTZ R18, R18, R21 ;  /* 0x0000001512127221 */ /* 0x000fe20000010000 */
[----:B------:R-:W-:Y:S01]  /*2200*/  FMUL.FTZ R12, R22, UR15 ;  /* 0x0000000f160c7c20 */ /* 0x000fe20008410000 */
[----:B------:R-:W-:Y:S01]  /*2210*/  IMAD.U32 R11, R11, 0x10000, RZ ;  /* 0x000100000b0b7824 */ /* 0x000fe200078e00ff */
[----:B------:R-:W-:Y:S01]  /*2220*/  SHF.L.U32 R22, R13, 0x10, RZ ;  /* 0x000000100d167819 */ /* 0x000fe200000006ff */
[----:B------:R-:W-:-:S04]  /*2230*/  FMUL.FTZ R21, R18, UR15 ;  /* 0x0000000f12157c20 */ /* 0x000fc80008410000 */
[----:B------:R-:W-:Y:S02]  /*2240*/  FADD.FTZ R22, R11, R22 ;  /* 0x000000160b167221 */ /* 0x000fe40000010000 */
[----:B------:R-:W1:Y:S02]  /*2250*/  F2F.BF16.F32 R11, R21 ;  /* 0x00000015000b7304 */ /* 0x000e640000202000 */
[----:B------:R-:W-:Y:S01]  /*2260*/  FMUL.FTZ R22, R22, UR15 ;  /* 0x0000000f16167c20 */ /* 0x000fe20008410000 */
[----:B0-----:R-:W-:-:S05]  /*2270*/  IMAD.U32 R13, R10, 0x10000, RZ ;  /* 0x000100000a0d7824 */ /* 0x001fca00078e00ff */
[----:B------:R-:W0:Y:S01]  /*2280*/  F2F.BF16.F32 R10, R22 ;  /* 0x00000016000a7304 */ /* 0x000e220000202000 */
[C---:B----4-:R-:W-:Y:S01]  /*2290*/  IMAD.U32 R18, R14.reuse, 0x10000, RZ ;  /* 0x000100000e127824 */ /* 0x050fe200078e00ff */
[----:B------:R-:W-:-:S06]  /*22a0*/  PRMT R14, R14, 0x7632, R14 ;  /* 0x000076320e0e7816 */ /* 0x000fcc000000000e */
[----:B------:R-:W2:Y:S01]  /*22b0*/  F2F.BF16.F32 R12, R12 ;  /* 0x0000000c000c7304 */ /* 0x000ea20000202000 */
[----:B-1----:R-:W-:Y:S01]  /*22c0*/  SHF.L.U32 R11, R11, 0x10, RZ ;  /* 0x000000100b0b7819 */ /* 0x002fe200000006ff */
[----:B------:R-:W-:Y:S01]  /*22d0*/  IMAD.U32 R14, R14, 0x10000, RZ ;  /* 0x000100000e0e7824 */ /* 0x000fe200078e00ff */
[C---:B------:R-:W-:Y:S02]  /*22e0*/  SHF.L.U32 R23, R15.reuse, 0x10, RZ ;  /* 0x000000100f177819 */ /* 0x040fe400000006ff */
[----:B------:R-:W-:Y:S01]  /*22f0*/  PRMT R15, R15, 0x7632, R15 ;  /* 0x000076320f0f7816 */ /* 0x000fe2000000000f */
[----:B------:R-:W-:Y:S01]  /*2300*/  FMUL.FTZ R11, R11, R14 ;  /* 0x0000000e0b0b7220 */ /* 0x000fe20000410000 */
[----:B------:R-:W-:Y:S01]  /*2310*/  FMUL.FTZ R13, R13, R18 ;  /* 0x000000120d0d7220 */ /* 0x000fe20000410000 */
[----:B0-----:R-:W-:Y:S02]  /*2320*/  IMAD.U32 R10, R10, 0x10000, RZ ;  /* 0x000100000a0a7824 */ /* 0x001fe400078e00ff */
[----:B------:R-:W-:-:S02]  /*2330*/  IMAD.U32 R15, R15, 0x10000, RZ ;  /* 0x000100000f0f7824 */ /* 0x000fc400078e00ff */
[----:B------:R-:W0:Y:S01]  /*2340*/  F2F.BF16.F32 R11, R11 ;  /* 0x0000000b000b7304 */ /* 0x000e220000202000 */
[----:B--2---:R-:W-:Y:S02]  /*2350*/  IMAD.U32 R18, R12, 0x10000, RZ ;  /* 0x000100000c127824 */ /* 0x004fe400078e00ff */
[----:B------:R-:W-:Y:S02]  /*2360*/  FMUL.FTZ R15, R10, R15 ;  /* 0x0000000f0a0f7220 */ /* 0x000fe40000410000 */
[----:B------:R-:W-:-:S03]  /*2370*/  FMUL.FTZ R18, R18, R23 ;  /* 0x0000001712127220 */ /* 0x000fc60000410000 */
[----:B------:R-:W1:Y:S08]  /*2380*/  F2F.BF16.F32 R12, R13 ;  /* 0x0000000d000c7304 */ /* 0x000e700000202000 */
[----:B------:R-:W2:Y:S08]  /*2390*/  F2F.BF16.F32 R15, R15 ;  /* 0x0000000f000f7304 */ /* 0x000eb00000202000 */
[----:B------:R-:W3:Y:S01]  /*23a0*/  F2F.BF16.F32 R18, R18 ;  /* 0x0000001200127304 */ /* 0x000ee20000202000 */
[----:B0-----:R-:W-:Y:S01]  /*23b0*/  IMAD.U32 R10, R11, 0x10000, RZ ;  /* 0x000100000b0a7824 */ /* 0x001fe200078e00ff */
[----:B-1----:R-:W-:-:S04]  /*23c0*/  SHF.L.U32 R12, R12, 0x10, RZ ;  /* 0x000000100c0c7819 */ /* 0x002fc800000006ff */
[----:B------:R-:W-:Y:S01]  /*23d0*/  FMNMX3.FTZ R7, R7, |R12|, |R10|, !PT ;  /* 0x4000000c07077276 */ /* 0x000fe2000781040a */
[----:B--2---:R-:W-:Y:S01]  /*23e0*/  IMAD.U32 R10, R15, 0x10000, RZ ;  /* 0x000100000f0a7824 */ /* 0x004fe200078e00ff */
[----:B---3--:R-:W-:-:S04]  /*23f0*/  SHF.L.U32 R18, R18, 0x10, RZ ;  /* 0x0000001012127819 */ /* 0x008fc800000006ff */
[----:B------:R-:W-:Y:S01]  /*2400*/  FMNMX3.FTZ R7, R7, |R18|, |R10|, !PT ;  /* 0x4000001207077276 */ /* 0x000fe2000781040a */
[----:B------:R-:W-:Y:S06]  /*2410*/  @P1 BRA `(.L_x_888) ;  /* 0xfffffff800f81947 */ /* 0x000fec000383ffff */
.L_x_887:
[----:B------:R-:W-:Y:S05]  /*2420*/  BSYNC.RECONVERGENT B1 ;  /* 0x0000000000017941 */ /* 0x000fea0003800200 */
.L_x_886:
[----:B------:R-:W-:Y:S05]  /*2430*/  @!P0 BRA `(.L_x_882) ;  /* 0x0000000c00bc8947 */ /* 0x000fea0003800000 */
.L_x_889:
[C---:B------:R-:W-:Y:S01]  /*2440*/  IMAD.SHL.U32 R10, R6.reuse, 0x8, RZ ;  /* 0x00000008060a7824 */ /* 0x040fe200078e00ff */
[----:B------:R-:W-:-:S04]  /*2450*/  SHF.L.U64.HI R11, R6, 0x3, R5 ;  /* 0x00000003060b7819 */ /* 0x000fc80000010205 */
[C---:B------:R-:W-:Y:S02]  /*2460*/  IADD3 R22, P0, PT, R10.reuse, UR6, RZ ;  /* 0x000000060a167c10 */ /* 0x040fe4000ff1e0ff */
[----:B------:R-:W-:Y:S02]  /*2470*/  IADD3 R16, P1, PT, R10, UR8, RZ ;  /* 0x000000080a107c10 */ /* 0x000fe4000ff3e0ff */
[C---:B------:R-:W-:Y:S02]  /*2480*/  IADD3.X R23, PT, PT, R11.reuse, UR7, RZ, P0, !PT ;  /* 0x000000070b177c10 */ /* 0x040fe400087fe4ff */
[----:B------:R-:W-:-:S03]  /*2490*/  IADD3.X R17, PT, PT, R11, UR9, RZ, P1, !PT ;  /* 0x000000090b117c10 */ /* 0x000fc60008ffe4ff */
[----:B------:R-:W2:Y:S04]  /*24a0*/  LDG.E.64.CONSTANT R18, desc[UR16][R22.64] ;  /* 0x0000001016127981 */ /* 0x000ea8000c1e9b00 */
[----:B------:R-:W3:Y:S01]  /*24b0*/  LDG.E.64 R12, desc[UR16][R16.64] ;  /* 0x00000010100c7981 */ /* 0x000ee2000c1e1b00 */
[----:B------:R-:W-:-:S04]  /*24c0*/  IADD3 R10, P0, PT, R10, UR26, RZ ;  /* 0x0000001a0a0a7c10 */ /* 0x000fc8000ff1e0ff */
[----:B------:R-:W-:-:S05]  /*24d0*/  IADD3.X R11, PT, PT, R11, UR27, RZ, P0, !PT ;  /* 0x0000001b0b0b7c10 */ /* 0x000fca00087fe4ff */
[----:B------:R-:W4:Y:S01]  /*24e0*/  LDG.E.64.CONSTANT R14, desc[UR16][R10.64] ;  /* 0x000000100a0e7981 */ /* 0x000f22000c1e9b00 */
[----:B------:R-:W-:Y:S02]  /*24f0*/  USHF.L.U32 UR4, UR13, 0x3, URZ ;  /* 0x000000030d047899 */ /* 0x000fe400080006ff */
[----:B------:R-:W-:-:S04]  /*2500*/  USHF.L.U64.HI UR5, UR13, 0x3, UR24 ;  /* 0x000000030d057899 */ /* 0x000fc80008010218 */
[----:B------:R-:W-:-:S04]  /*2510*/  IADD3 R28, P1, PT, R16, UR4, RZ ;  /* 0x00000004101c7c10 */ /* 0x000fc8000ff3e0ff */
[----:B------:R-:W-:-:S05]  /*2520*/  IADD3.X R29, PT, PT, R17, UR5, RZ, P1, !PT ;  /* 0x00000005111d7c10 */ /* 0x000fca0008ffe4ff */
[----:B------:R-:W5:Y:S01]  /*2530*/  LDG.E.64 R16, desc[UR16][R28.64] ;  /* 0x000000101c107981 */ /* 0x000f62000c1e1b00 */
[C---:B--2---:R-:W-:Y:S02]  /*2540*/  SHF.L.U32 R24, R18.reuse, 0x10, RZ ;  /* 0x0000001012187819 */ /* 0x044fe400000006ff */
[----:B------:R-:W-:Y:S01]  /*2550*/  PRMT R18, R18, 0x7632, R18 ;  /* 0x0000763212127816 */ /* 0x000fe20000000012 */
[C---:B---3--:R-:W-:Y:S01]  /*2560*/  IMAD.U32 R21, R12.reuse, 0x10000, RZ ;  /* 0x000100000c157824 */ /* 0x048fe200078e00ff */
[----:B------:R-:W-:-:S03]  /*2570*/  PRMT R12, R12, 0x7632, R12 ;  /* 0x000076320c0c7816 */ /* 0x000fc6000000000c */
[----:B------:R-:W-:Y:S02]  /*2580*/  IMAD.U32 R25, R18, 0x10000, RZ ;  /* 0x0001000012197824 */ /* 0x000fe400078e00ff */
[----:B------:R-:W-:Y:S01]  /*2590*/  FADD.FTZ R21, R24, R21 ;  /* 0x0000001518157221 */ /* 0x000fe20000010000 */
[----:B------:R-:W-:Y:S02]  /*25a0*/  SHF.L.U32 R12, R12, 0x10, RZ ;  /* 0x000000100c0c7819 */ /* 0x000fe400000006ff */
[----:B------:R-:W-:Y:S01]  /*25b0*/  IADD3 R24, P0, PT, R22, UR4, RZ ;  /* 0x0000000416187c10 */ /* 0x000fe2000ff1e0ff */
[----:B------:R-:W-:Y:S02]  /*25c0*/  FMUL.FTZ R21, R21, UR15 ;  /* 0x0000000f15157c20 */ /* 0x000fe40008410000 */
[----:B------:R-:W-:Y:S01]  /*25d0*/  FADD.FTZ R18, R25, R12 ;  /* 0x0000000c19127221 */ /* 0x000fe20000010000 */
[----:B----4-:R-:W-:Y:S01]  /*25e0*/  PRMT R22, R14, 0x7632, R22 ;  /* 0x000076320e167816 */ /* 0x010fe20000000016 */
[----:B------:R-:W0:Y:S01]  /*25f0*/  F2F.BF16.F32 R12, R21 ;  /* 0x00000015000c7304 */ /* 0x000e220000202000 */
[----:B------:R-:W-:Y:S01]  /*2600*/  IADD3.X R25, PT, PT, R23, UR5, RZ, P0, !PT ;  /* 0x0000000517197c10 */ /* 0x000fe200087fe4ff */
[----:B------:R-:W-:Y:S01]  /*2610*/  FMUL.FTZ R18, R18, UR15 ;  /* 0x0000000f12127c20 */ /* 0x000fe20008410000 */
[----:B------:R-:W-:Y:S01]  /*2620*/  SHF.L.U32 R22, R22, 0x10, RZ ;  /* 0x0000001016167819 */ /* 0x000fe200000006ff */
[----:B------:R-:W-:-:S04]  /*2630*/  IMAD.U32 R14, R14, 0x10000, RZ ;  /* 0x000100000e0e7824 */ /* 0x000fc800078e00ff */
[----:B------:R-:W1:Y:S01]  /*2640*/  F2F.BF16.F32 R18, R18 ;  /* 0x0000001200127304 */ /* 0x000e620000202000 */
[----:B0-----:R-:W-:Y:S01]  /*2650*/  IMAD.U32 R27, R12, 0x10000, RZ ;  /* 0x000100000c1b7824 */ /* 0x001fe200078e00ff */
[----:B------:R-:W-:-:S03]  /*2660*/  IADD3 R26, P0, PT, R10, UR4, RZ ;  /* 0x000000040a1a7c10 */ /* 0x000fc6000ff1e0ff */
[----:B------:R-:W-:Y:S01]  /*2670*/  FMUL.FTZ R14, R14, R27 ;  /* 0x0000001b0e0e7220 */ /* 0x000fe20000410000 */
[----:B-1----:R-:W-:-:S04]  /*2680*/  IMAD.U32 R12, R18, 0x10000, RZ ;  /* 0x00010000120c7824 */ /* 0x002fc800078e00ff */
[----:B------:R-:W-:Y:S02]  /*2690*/  FMUL.FTZ R18, R22, R12 ;  /* 0x0000000c16127220 */ /* 0x000fe40000410000 */
[----:B------:R0:W2:Y:S01]  /*26a0*/  LDG.E.64.CONSTANT R22, desc[UR16][R24.64] ;  /* 0x0000001018167981 */ /* 0x0000a2000c1e9b00 */
[----:B------:R-:W-:Y:S01]  /*26b0*/  IADD3.X R27, PT, PT, R11, UR5, RZ, P0, !PT ;  /* 0x000000050b1b7c10 */ /* 0x000fe200087fe4ff */
[----:B------:R-:W1:Y:S04]  /*26c0*/  F2F.BF16.F32 R14, R14 ;  /* 0x0000000e000e7304 */ /* 0x000e680000202000 */
[----:B------:R-:W3:Y:S04]  /*26d0*/  LDG.E.64.CONSTANT R10, desc[UR16][R26.64] ;  /* 0x000000101a0a7981 */ /* 0x000ee8000c1e9b00 */
[----:B------:R-:W4:Y:S01]  /*26e0*/  F2F.BF16.F32 R18, R18 ;  /* 0x0000001200127304 */ /* 0x000f220000202000 */
[----:B-1----:R-:W-:Y:S01]  /*26f0*/  IMAD.U32 R12, R14, 0x10000, RZ ;  /* 0x000100000e0c7824 */ /* 0x002fe200078e00ff */
[----:B----4-:R-:W-:-:S04]  /*2700*/  SHF.L.U32 R21, R18, 0x10, RZ ;  /* 0x0000001012157819 */ /* 0x010fc800000006ff */
[----:B------:R-:W-:Y:S01]  /*2710*/  FMNMX3.FTZ R7, R7, |R12|, |R21|, !PT ;  /* 0x4000000c07077276 */ /* 0x000fe20007810415 */
[C---:B------:R-:W-:Y:S01]  /*2720*/  IMAD.U32 R21, R19.reuse, 0x10000, RZ ;  /* 0x0001000013157824 */ /* 0x040fe200078e00ff */
[----:B------:R-:W-:Y:S01]  /*2730*/  PRMT R19, R19, 0x7632, R19 ;  /* 0x0000763213137816 */ /* 0x000fe20000000013 */
[C---:B------:R-:W-:Y:S01]  /*2740*/  IMAD.U32 R12, R13.reuse, 0x10000, RZ ;  /* 0x000100000d0c7824 */ /* 0x040fe200078e00ff */
[----:B------:R-:W-:Y:S02]  /*2750*/  PRMT R13, R13, 0x7632, R13 ;  /* 0x000076320d0d7816 */ /* 0x000fe4000000000d */
[----:B------:R-:W-:Y:S01]  /*2760*/  SHF.L.U32 R14, R19, 0x10, RZ ;  /* 0x00000010130e7819 */ /* 0x000fe200000006ff */
[----:B------:R-:W-:Y:S02]  /*2770*/  FADD.FTZ R12, R21, R12 ;  /* 0x0000000c150c7221 */ /* 0x000fe40000010000 */
[----:B------:R-:W-:Y:S02]  /*2780*/  IMAD.U32 R13, R13, 0x10000, RZ ;  /* 0x000100000d0d7824 */ /* 0x000fe400078e00ff */
[----:B------:R-:W-:-:S02]  /*2790*/  FMUL.FTZ R12, R12, UR15 ;  /* 0x0000000f0c0c7c20 */ /* 0x000fc40008410000 */
[----:B------:R-:W-:-:S04]  /*27a0*/  FADD.FTZ R13, R14, R13 ;  /* 0x0000000d0e0d7221 */ /* 0x000fc80000010000 */
[----:B------:R-:W-:Y:S01]  /*27b0*/  FMUL.FTZ R14, R13, UR15 ;  /* 0x0000000f0d0e7c20 */ /* 0x000fe20008410000 */
[----:B------:R-:W1:Y:S01]  /*27c0*/  F2F.BF16.F32 R12, R12 ;  /* 0x0000000c000c7304 */ /* 0x000e620000202000 */
[----:B------:R-:W-:-:S07]  /*27d0*/  PRMT R13, R15, 0x7632, R13 ;  /* 0x000076320f0d7816 */ /* 0x000fce000000000d */
[----:B------:R-:W4:Y:S01]  /*27e0*/  F2F.BF16.F32 R14, R14 ;  /* 0x0000000e000e7304 */ /* 0x000f220000202000 */
[----:B------:R-:W-:Y:S01]  /*27f0*/  SHF.L.U32 R19, R13, 0x10, RZ ;  /* 0x000000100d137819 */ /* 0x000fe200000006ff */
[----:B------:R-:W-:Y:S02]  /*2800*/  IMAD.U32 R18, R15, 0x10000, RZ ;  /* 0x000100000f127824 */ /* 0x000fe400078e00ff */
[----:B-1----:R-:W-:Y:S02]  /*2810*/  IMAD.U32 R13, R12, 0x10000, RZ ;  /* 0x000100000c0d7824 */ /* 0x002fe400078e00ff */
[----:B-----5:R-:W-:Y:S02]  /*2820*/  IMAD.U32 R12, R16, 0x10000, RZ ;  /* 0x00010000100c7824 */ /* 0x020fe400078e00ff */
[----:B------:R-:W-:Y:S01]  /*2830*/  FMUL.FTZ R18, R18, R13 ;  /* 0x0000000d12127220 */ /* 0x000fe20000410000 */
[----:B------:R-:W-:Y:S01]  /*2840*/  PRMT R16, R16, 0x7632, R16 ;  /* 0x0000763210107816 */ /* 0x000fe20000000010 */
[----:B----4-:R-:W-:-:S04]  /*2850*/  IMAD.U32 R15, R14, 0x10000, RZ ;  /* 0x000100000e0f7824 */ /* 0x010fc800078e00ff */
[----:B------:R-:W-:Y:S01]  /*2860*/  FMUL.FTZ R15, R19, R15 ;  /* 0x0000000f130f7220 */ /* 0x000fe20000410000 */
[----:B------:R-:W-:-:S05]  /*2870*/  SHF.L.U32 R19, R16, 0x10, RZ ;  /* 0x0000001010137819 */ /* 0x000fca00000006ff */
[----:B------:R-:W-:Y:S01]  /*2880*/  F2F.BF16.F32 R15, R15 ;  /* 0x0000000f000f7304 */ /* 0x000fe20000202000 */
[----:B0-----:R-:W-:-:S04]  /*2890*/  IADD3 R24, P0, PT, R24, UR4, RZ ;  /* 0x0000000418187c10 */ /* 0x001fc8000ff1e0ff */
[----:B------:R-:W-:Y:S02]  /*28a0*/  IADD3.X R25, PT, PT, R25, UR5, RZ, P0, !PT ;  /* 0x0000000519197c10 */ /* 0x000fe400087fe4ff */
[C---:B--2---:R-:W-:Y:S02]  /*28b0*/  SHF.L.U32 R13, R22.reuse, 0x10, RZ ;  /* 0x00000010160d7819 */ /* 0x044fe400000006ff */
[----:B------:R-:W-:-:S05]  /*28c0*/  PRMT R22, R22, 0x7632, R22 ;  /* 0x0000763216167816 */ /* 0x000fca0000000016 */
[----:B------:R-:W-:Y:S02]  /*28d0*/  IMAD.U32 R22, R22, 0x10000, RZ ;  /* 0x0001000016167824 */ /* 0x000fe400078e00ff */
[----:B------:R-:W-:Y:S02]  /*28e0*/  FADD.FTZ R13, R13, R12 ;  /* 0x0000000c0d0d7221 */ /* 0x000fe40000010000 */
[----:B------:R-:W-:Y:S01]  /*28f0*/  FADD.FTZ R19, R22, R19 ;  /* 0x0000001316137221 */ /* 0x000fe20000010000 */
[----:B------:R-:W0:Y:S01]  /*2900*/  F2F.BF16.F32 R12, R18 ;  /* 0x00000012000c7304 */ /* 0x000e220000202000 */
[----:B------:R-:W-:Y:S02]  /*2910*/  FMUL.FTZ R16, R13, UR15 ;  /* 0x0000000f0d107c20 */ /* 0x000fe40008410000 */
[----:B------:R-:W-:-:S05]  /*2920*/  FMUL.FTZ R14, R19, UR15 ;  /* 0x0000000f130e7c20 */ /* 0x000fca0008410000 */
[----:B------:R-:W1:Y:S08]  /*2930*/  F2F.BF16.F32 R16, R16 ;  /* 0x0000001000107304 */ /* 0x000e700000202000 */
[----:B------:R-:W2:Y:S01]  /*2940*/  F2F.BF16.F32 R14, R14 ;  /* 0x0000000e000e7304 */ /* 0x000ea20000202000 */
[----:B0-----:R-:W-:Y:S02]  /*2950*/  IMAD.U32 R12, R12, 0x10000, RZ ;  /* 0x000100000c0c7824 */ /* 0x001fe400078e00ff */
[----:B------:R-:W-:Y:S01]  /*2960*/  IMAD.U32 R13, R15, 0x10000, RZ ;  /* 0x000100000f0d7824 */ /* 0x000fe200078e00ff */
[----:B---3--:R-:W-:-:S02]  /*2970*/  PRMT R15, R10, 0x7632, R15 ;  /* 0x000076320a0f7816 */ /* 0x008fc4000000000f */
[----:B------:R-:W-:Y:S02]  /*2980*/  IADD3 R18, P1, PT, R28, UR4, RZ ;  /* 0x000000041c127c10 */ /* 0x000fe4000ff3e0ff */
[----:B------:R-:W-:Y:S01]  /*2990*/  FMNMX3.FTZ R7, R7, |R12|, |R13|, !PT ;  /* 0x4000000c07077276 */ /* 0x000fe2000781040d */
[----:B------:R-:W-:Y:S01]  /*29a0*/  IMAD.U32 R12, R10, 0x10000, RZ ;  /* 0x000100000a0c7824 */ /* 0x000fe200078e00ff */
[----:B------:R-:W-:Y:S01]  /*29b0*/  SHF.L.U32 R13, R23, 0x10, RZ ;  /* 0x00000010170d7819 */ /* 0x000fe200000006ff */
[----:B------:R-:W-:Y:S01]  /*29c0*/  IMAD.U32 R10, R17, 0x10000, RZ ;  /* 0x00010000110a7824 */ /* 0x000fe200078e00ff */
[----:B------:R-:W-:Y:S01]  /*29d0*/  SHF.L.U32 R15, R15, 0x10, RZ ;  /* 0x000000100f0f7819 */ /* 0x000fe200000006ff */
[----:B-1----:R-:W-:Y:S01]  /*29e0*/  IMAD.U32 R21, R16, 0x10000, RZ ;  /* 0x0001000010157824 */ /* 0x002fe200078e00ff */
[----:B------:R-:W-:Y:S01]  /*29f0*/  IADD3.X R19, PT, PT, R29, UR5, RZ, P1, !PT ;  /* 0x000000051d137c10 */ /* 0x000fe20008ffe4ff */
[----:B--2---:R-:W-:Y:S02]  /*2a00*/  IMAD.U32 R14, R14, 0x10000, RZ ;  /* 0x000100000e0e7824 */ /* 0x004fe400078e00ff */
[----:B------:R-:W-:Y:S01]  /*2a10*/  FADD.FTZ R10, R13, R10 ;  /* 0x0000000a0d0a7221 */ /* 0x000fe20000010000 */
[----:B------:R-:W-:Y:S01]  /*2a20*/  FMUL.FTZ R21, R21, R12 ;  /* 0x0000000c15157220 */ /* 0x000fe20000410000 */
[----:B------:R-:W-:Y:S01]  /*2a30*/  FMUL.FTZ R22, R14, R15 ;  /* 0x0000000f0e167220 */ /* 0x000fe20000410000 */
[----:B------:R0:W2:Y:S04]  /*2a40*/  LDG.E.64.CONSTANT R12, desc[UR16][R24.64] ;  /* 0x00000010180c7981 */ /* 0x0000a8000c1e9b00 */
[----:B------:R-:W3:Y:S01]  /*2a50*/  LDG.E.64 R14, desc[UR16][R18.64] ;  /* 0x00000010120e7981 */ /* 0x000ee2000c1e1b00 */
[----:B------:R-:W1:Y:S08]  /*2a60*/  F2F.BF16.F32 R22, R22 ;  /* 0x0000001600167304 */ /* 0x000e700000202000 */
[----:B------:R-:W4:Y:S01]  /*2a70*/  F2F.BF16.F32 R21, R21 ;  /* 0x0000001500157304 */ /* 0x000f220000202000 */
[----:B-1----:R-:W-:Y:S01]  /*2a80*/  IMAD.U32 R28, R22, 0x10000, RZ ;  /* 0x00010000161c7824 */ /* 0x002fe200078e00ff */
[----:B----4-:R-:W-:-:S04]  /*2a90*/  SHF.L.U32 R16, R21, 0x10, RZ ;  /* 0x0000001015107819 */ /* 0x010fc800000006ff */
[----:B------:R-:W-:Y:S01]  /*2aa0*/  FMNMX3.FTZ R7, R7, |R16|, |R28|, !PT ;  /* 0x4000001007077276 */ /* 0x000fe2000781041c */
[----:B------:R-:W-:Y:S01]  /*2ab0*/  FMUL.FTZ R16, R10, UR15 ;  /* 0x0000000f0a107c20 */ /* 0x000fe20008410000 */
[----:B------:R-:W-:-:S05]  /*2ac0*/  PRMT R23, R23, 0x7632, R23 ;  /* 0x0000763217177816 */ /* 0x000fca0000000017 */
[----:B------:R-:W1:Y:S01]  /*2ad0*/  F2F.BF16.F32 R16, R16 ;  /* 0x0000001000107304 */ /* 0x000e620000202000 */
[----:B------:R-:W-:Y:S01]  /*2ae0*/  PRMT R17, R17, 0x7632, R17 ;  /* 0x0000763211117816 */ /* 0x000fe20000000011 */
[----:B------:R-:W-:-:S03]  /*2af0*/  IMAD.U32 R10, R23, 0x10000, RZ ;  /* 0x00010000170a7824 */ /* 0x000fc600078e00ff */
[----:B------:R-:W-:Y:S02]  /*2b00*/  SHF.L.U32 R17, R17, 0x10, RZ ;  /* 0x0000001011117819 */ /* 0x000fe400000006ff */
[----:B------:R-:W-:Y:S01]  /*2b10*/  IADD3 R28, P0, PT, R26, UR4, RZ ;  /* 0x000000041a1c7c10 */ /* 0x000fe2000ff1e0ff */
[----:B------:R-:W-:Y:S02]  /*2b20*/  IMAD.U32 R22, R11, 0x10000, RZ ;  /* 0x000100000b167824 */ /* 0x000fe400078e00ff */
[----:B------:R-:W-:Y:S01]  /*2b30*/  FADD.FTZ R10, R10, R17 ;  /* 0x000000110a0a7221 */ /* 0x000fe20000010000 */
[----:B------:R-:W-:Y:S01]  /*2b40*/  IADD3.X R29, PT, PT, R27, UR5, RZ, P0, !PT ;  /* 0x000000051b1d7c10 */ /* 0x000fe200087fe4ff */
[----:B-1----:R-:W-:Y:S01]  /*2b50*/  IMAD.U32 R21, R16, 0x10000, RZ ;  /* 0x0001000010157824 */ /* 0x002fe200078e00ff */
[----:B0-----:R-:W-:-:S03]  /*2b60*/  IADD3 R24, P0, PT, R24, UR4, RZ ;  /* 0x0000000418187c10 */ /* 0x001fc6000ff1e0ff */
[----:B------:R-:W-:Y:S01]  /*2b70*/  FMUL.FTZ R21, R21, R22 ;  /* 0x0000001615157220 */ /* 0x000fe20000410000 */
[----:B------:R-:W-:Y:S02]  /*2b80*/  IADD3 R22, P1, PT, R18, UR4, RZ ;  /* 0x0000000412167c10 */ /* 0x000fe4000ff3e0ff */
[----:B------:R-:W-:Y:S02]  /*2b90*/  IADD3.X R25, PT, PT, R25, UR5, RZ, P0, !PT ;  /* 0x0000000519197c10 */ /* 0x000fe400087fe4ff */
[----:B------:R-:W-:-:S03]  /*2ba0*/  IADD3.X R23, PT, PT, R19, UR5, RZ, P1, !PT ;  /* 0x0000000513177c10 */ /* 0x000fc60008ffe4ff */
[----:B------:R0:W4:Y:S04]  /*2bb0*/  LDG.E.64.CONSTANT R18, desc[UR16][R24.64] ;  /* 0x0000001018127981 */ /* 0x000128000c1e9b00 */
[----:B------:R-:W5:Y:S01]  /*2bc0*/  LDG.E.64 R22, desc[UR16][R22.64] ;  /* 0x0000001016167981 */ /* 0x000f62000c1e1b00 */
[----:B0-----:R-:W-:-:S04]  /*2bd0*/  IADD3 R24, P0, PT, R28, UR4, RZ ;  /* 0x000000041c187c10 */ /* 0x001fc8000ff1e0ff */
[----:B------:R-:W-:-:S06]  /*2be0*/  IADD3.X R25, PT, PT, R29, UR5, RZ, P0, !PT ;  /* 0x000000051d197c10 */ /* 0x000fcc00087fe4ff */
[----:B------:R-:W5:Y:S01]  /*2bf0*/  LDG.E.64.CONSTANT R24, desc[UR16][R24.64] ;  /* 0x0000001018187981 */ /* 0x000f62000c1e9b00 */
[----:B--2---:R-:W-:Y:S01]  /*2c00*/  SHF.L.U32 R26, R12, 0x10, RZ ;  /* 0x000000100c1a7819 */ /* 0x004fe200000006ff */
[----:B---3--:R-:W-:-:S04]  /*2c10*/  IMAD.U32 R17, R14, 0x10000, RZ ;  /* 0x000100000e117824 */ /* 0x008fc800078e00ff */
[----:B------:R-:W-:Y:S02]  /*2c20*/  FADD.FTZ R26, R26, R17 ;  /* 0x000000111a1a7221 */ /* 0x000fe40000010000 */
[----:B------:R0:W2:Y:S01]  /*2c30*/  LDG.E.64.CONSTANT R16, desc[UR16][R28.64] ;  /* 0x000000101c107981 */ /* 0x0000a2000c1e9b00 */
[----:B------:R-:W-:-:S04]  /*2c40*/  FMUL.FTZ R27, R10, UR15 ;  /* 0x0000000f0a1b7c20 */ /* 0x000fc80008410000 */
[----:B------:R-:W1:Y:S01]  /*2c50*/  F2F.BF16.F32 R10, R27 ;  /* 0x0000001b000a7304 */ /* 0x000e620000202000 */
[----:B------:R-:W-:Y:S02]  /*2c60*/  PRMT R12, R11, 0x7632, R12 ;  /* 0x000076320b0c7816 */ /* 0x000fe4000000000c */
[----:B------:R-:W-:-:S03]  /*2c70*/  PRMT R14, R14, 0x7632, R14 ;  /* 0x000076320e0e7816 */ /* 0x000fc6000000000e */
[C---:B0-----:R-:W-:Y:S01]  /*2c80*/  IMAD.U32 R29, R12.reuse, 0x10000, RZ ;  /* 0x000100000c1d7824 */ /* 0x041fe200078e00ff */
[----:B------:R-:W-:Y:S02]  /*2c90*/  PRMT R12, R12, 0x7632, R12 ;  /* 0x000076320c0c7816 */ /* 0x000fe4000000000c */
[----:B-1----:R-:W-:-:S03]  /*2ca0*/  SHF.L.U32 R10, R10, 0x10, RZ ;  /* 0x000000100a0a7819 */ /* 0x002fc600000006ff */
[----:B------:R-:W-:Y:S02]  /*2cb0*/  IMAD.U32 R12, R12, 0x10000, RZ ;  /* 0x000100000c0c7824 */ /* 0x000fe400078e00ff */
[----:B------:R-:W-:Y:S01]  /*2cc0*/  FMUL.FTZ R10, R10, R29 ;  /* 0x0000001d0a0a7220 */ /* 0x000fe20000410000 */
[----:B------:R-:W-:Y:S01]  /*2cd0*/  IMAD.U32 R29, R14, 0x10000, RZ ;  /* 0x000100000e1d7824 */ /* 0x000fe200078e00ff */
[----:B------:R-:W-:-:S03]  /*2ce0*/  SHF.L.U32 R27, R15, 0x10, RZ ;  /* 0x000000100f1b7819 */ /* 0x000fc600000006ff */
[----:B------:R-:W-:Y:S01]  /*2cf0*/  FADD.FTZ R14, R12, R29 ;  /* 0x0000001d0c0e7221 */ /* 0x000fe20000010000 */
[----:B------:R-:W-:Y:S02]  /*2d00*/  IMAD.U32 R12, R13, 0x10000, RZ ;  /* 0x000100000d0c7824 */ /* 0x000fe400078e00ff */
[----:B------:R-:W-:Y:S02]  /*2d10*/  FMUL.FTZ R26, R26, UR15 ;  /* 0x0000000f1a1a7c20 */ /* 0x000fe40008410000 */
[----:B------:R-:W-:Y:S02]  /*2d20*/  FADD.FTZ R12, R12, R27 ;  /* 0x0000001b0c0c7221 */ /* 0x000fe40000010000 */
[----:B------:R0:W1:Y:S02]  /*2d30*/  F2F.BF16.F32 R11, R26 ;  /* 0x0000001a000b7304 */ /* 0x0000640000202000 */
[----:B0-----:R-:W-:-:S06]  /*2d40*/  FMUL.FTZ R26, R12, UR15 ;  /* 0x0000000f0c1a7c20 */ /* 0x001fcc0008410000 */
[----:B------:R-:W0:Y:S01]  /*2d50*/  F2F.BF16.F32 R26, R26 ;  /* 0x0000001a001a7304 */ /* 0x000e220000202000 */
[----:B------:R-:W-:Y:S02]  /*2d60*/  PRMT R15, R15, 0x7632, R15 ;  /* 0x000076320f0f7816 */ /* 0x000fe4000000000f */
[----:B-1----:R-:W-:Y:S02]  /*2d70*/  SHF.L.U32 R11, R11, 0x10, RZ ;  /* 0x000000100b0b7819 */ /* 0x002fe400000006ff */
[----:B------:R-:W-:Y:S01]  /*2d80*/  PRMT R13, R13, 0x7632, R13 ;  /* 0x000076320d0d7816 */ /* 0x000fe2000000000d */
[----:B------:R-:W-:-:S04]  /*2d90*/  IMAD.U32 R12, R15, 0x10000, RZ ;  /* 0x000100000f0c7824 */ /* 0x000fc800078e00ff */
[----:B------:R-:W-:Y:S01]  /*2da0*/  IMAD.U32 R13, R13, 0x10000, RZ ;  /* 0x000100000d0d7824 */ /* 0x000fe200078e00ff */
[----:B0-----:R-:W-:-:S03]  /*2db0*/  SHF.L.U32 R15, R26, 0x10, RZ ;  /* 0x000000101a0f7819 */ /* 0x001fc600000006ff */
[----:B------:R-:W-:-:S04]  /*2dc0*/  FADD.FTZ R13, R13, R12 ;  /* 0x0000000c0d0d7221 */ /* 0x000fc80000010000 */
[----:B------:R-:W-:-:S06]  /*2dd0*/  FMUL.FTZ R13, R13, UR15 ;  /* 0x0000000f0d0d7c20 */ /* 0x000fcc0008410000 */
[----:B------:R-:W0:Y:S01]  /*2de0*/  F2F.BF16.F32 R13, R13 ;  /* 0x0000000d000d7304 */ /* 0x000e220000202000 */
[----:B------:R-:W-:-:S07]  /*2df0*/  USHF.L.U32 UR4, UR13, 0x2, URZ ;  /* 0x000000020d047899 */ /* 0x000fce00080006ff */
[----:B------:R-:W-:Y:S01]  /*2e00*/  F2F.BF16.F32 R21, R21 ;  /* 0x0000001500157304 */ /* 0x000fe20000202000 */
[----:B0-----:R-:W-:-:S07]  /*2e10*/  IMAD.U32 R13, R13, 0x10000, RZ ;  /* 0x000100000d0d7824 */ /* 0x001fce00078e00ff */
[----:B------:R-:W-:Y:S01]  /*2e20*/  F2F.BF16.F32 R10, R10 ;  /* 0x0000000a000a7304 */ /* 0x000fe20000202000 */
[----:B------:R-:W-:Y:S01]  /*2e30*/  USHF.L.U64.HI UR5, UR13, 0x2, UR24 ;  /* 0x000000020d057899 */ /* 0x000fe20008010218 */
[----:B------:R-:W-:-:S05]  /*2e40*/  IADD3 R6, P0, PT, R6, UR4, RZ ;  /* 0x0000000406067c10 */ /* 0x000fca000ff1e0ff */
[----:B------:R-:W-:Y:S02]  /*2e50*/  IADD3.X R5, PT, PT, R5, UR5, RZ, P0, !PT ;  /* 0x0000000505057c10 */ /* 0x000fe400087fe4ff */
[----:B------:R-:W-:-:S04]  /*2e60*/  ISETP.GE.U32.AND P0, PT, R6, R3, PT ;  /* 0x000000030600720c */ /* 0x000fc80003f06070 */
[----:B------:R-:W-:Y:S01]  /*2e70*/  ISETP.GE.AND.EX P0, PT, R5, R4, PT, P0 ;  /* 0x000000040500720c */ /* 0x000fe20003f06300 */
[----:B--2---:R-:W-:-:S04]  /*2e80*/  IMAD.U32 R28, R16, 0x10000, RZ ;  /* 0x00010000101c7824 */ /* 0x004fc800078e00ff */
[----:B------:R-:W-:Y:S01]  /*2e90*/  FMUL.FTZ R11, R11, R28 ;  /* 0x0000001c0b0b7220 */ /* 0x000fe20000410000 */
[----:B------:R-:W-:-:S04]  /*2ea0*/  IMAD.U32 R28, R17, 0x10000, RZ ;  /* 0x00010000111c7824 */ /* 0x000fc800078e00ff */
[----:B------:R-:W-:Y:S01]  /*2eb0*/  FMUL.FTZ R12, R15, R28 ;  /* 0x0000001c0f0c7220 */ /* 0x000fe20000410000 */
[----:B----4-:R-:W-:Y:S01]  /*2ec0*/  IMAD.U32 R15, R18, 0x10000, RZ ;  /* 0x00010000120f7824 */ /* 0x010fe200078e00ff */
[----:B-----5:R-:W-:Y:S02]  /*2ed0*/  SHF.L.U32 R28, R22, 0x10, RZ ;  /* 0x00000010161c7819 */ /* 0x020fe400000006ff */
[----:B------:R-:W-:Y:S02]  /*2ee0*/  PRMT R18, R18, 0x7632, R18 ;  /* 0x0000763212127816 */ /* 0x000fe40000000012 */
[----:B------:R-:W-:Y:S01]  /*2ef0*/  PRMT R22, R22, 0x7632, R22 ;  /* 0x0000763216167816 */ /* 0x000fe20000000016 */
[----:B------:R-:W-:Y:S02]  /*2f00*/  FADD.FTZ R26, R15, R28 ;  /* 0x0000001c0f1a7221 */ /* 0x000fe40000010000 */
[----:B------:R-:W-:Y:S02]  /*2f10*/  IMAD.U32 R18, R18, 0x10000, RZ ;  /* 0x0001000012127824 */ /* 0x000fe400078e00ff */
[----:B------:R-:W-:-:S02]  /*2f20*/  IMAD.U32 R27, R22, 0x10000, RZ ;  /* 0x00010000161b7824 */ /* 0x000fc400078e00ff */
[----:B------:R-:W-:Y:S01]  /*2f30*/  FMUL.FTZ R15, R14, UR15 ;  /* 0x0000000f0e0f7c20 */ /* 0x000fe20008410000 */
[----:B------:R-:W-:Y:S01]  /*2f40*/  SHF.L.U32 R14, R19, 0x10, RZ ;  /* 0x00000010130e7819 */ /* 0x000fe200000006ff */
[----:B------:R-:W-:Y:S01]  /*2f50*/  FADD.FTZ R22, R18, R27 ;  /* 0x0000001b12167221 */ /* 0x000fe20000010000 */
[----:B------:R-:W-:Y:S01]  /*2f60*/  IMAD.U32 R27, R23, 0x10000, RZ ;  /* 0x00010000171b7824 */ /* 0x000fe200078e00ff */
[----:B------:R-:W-:Y:S02]  /*2f70*/  PRMT R19, R19, 0x7632, R19 ;  /* 0x0000763213137816 */ /* 0x000fe40000000013 */
[----:B------:R-:W-:Y:S01]  /*2f80*/  PRMT R23, R23, 0x7632, R23 ;  /* 0x0000763217177816 */ /* 0x000fe20000000017 */
[----:B------:R-:W-:Y:S01]  /*2f90*/  FADD.FTZ R27, R14, R27 ;  /* 0x0000001b0e1b7221 */ /* 0x000fe20000010000 */
[----:B------:R-:W-:Y:S01]  /*2fa0*/  FMUL.FTZ R14, R26, UR15 ;  /* 0x0000000f1a0e7c20 */ /* 0x000fe20008410000 */
[----:B------:R-:W0:Y:S01]  /*2fb0*/  F2F.BF16.F32 R15, R15 ;  /* 0x0000000f000f7304 */ /* 0x000e220000202000 */
[----:B------:R-:W-:Y:S01]  /*2fc0*/  SHF.L.U32 R26, R23, 0x10, RZ ;  /* 0x00000010171a7819 */ /* 0x000fe200000006ff */
[----:B------:R-:W-:-:S02]  /*2fd0*/  IMAD.U32 R19, R19, 0x10000, RZ ;  /* 0x0001000013137824 */ /* 0x000fc400078e00ff */
[----:B------:R-:W-:Y:S02]  /*2fe0*/  FMUL.FTZ R22, R22, UR15 ;  /* 0x0000000f16167c20 */ /* 0x000fe40008410000 */
[----:B------:R-:W-:Y:S02]  /*2ff0*/  FADD.FTZ R19, R19, R26 ;  /* 0x0000001a13137221 */ /* 0x000fe40000010000 */
[----:B------:R-:W1:Y:S01]  /*3000*/  F2F.BF16.F32 R14, R14 ;  /* 0x0000000e000e7304 */ /* 0x000e620000202000 */
[----:B------:R-:W-:Y:S01]  /*3010*/  PRMT R16, R16, 0x7632, R16 ;  /* 0x0000763210107816 */ /* 0x000fe20000000010 */
[----:B------:R-:W-:Y:S01]  /*3020*/  FMUL.FTZ R19, R19, UR15 ;  /* 0x0000000f13137c20 */ /* 0x000fe20008410000 */
[----:B------:R-:W-:Y:S01]  /*3030*/  FMUL.FTZ R18, R27, UR15 ;  /* 0x0000000f1b127c20 */ /* 0x000fe20008410000 */
[----:B------:R-:W-:Y:S02]  /*3040*/  PRMT R17, R17, 0x7632, R17 ;  /* 0x0000763211117816 */ /* 0x000fe40000000011 */
[----:B------:R-:W-:-:S02]  /*3050*/  IMAD.U32 R16, R16, 0x10000, RZ ;  /* 0x0001000010107824 */ /* 0x000fc400078e00ff */
[----:B------:R-:W2:Y:S01]  /*3060*/  F2F.BF16.F32 R22, R22 ;  /* 0x0000001600167304 */ /* 0x000ea20000202000 */
[----:B0-----:R-:W-:-:S04]  /*3070*/  IMAD.U32 R15, R15, 0x10000, RZ ;  /* 0x000100000f0f7824 */ /* 0x001fc800078e00ff */
[----:B------:R-:W-:-:S03]  /*3080*/  FMUL.FTZ R15, R15, R16 ;  /* 0x000000100f0f7220 */ /* 0x000fc60000410000 */
[----:B------:R-:W0:Y:S01]  /*3090*/  F2F.BF16.F32 R19, R19 ;  /* 0x0000001300137304 */ /* 0x000e220000202000 */
[----:B------:R-:W-:Y:S01]  /*30a0*/  SHF.L.U32 R16, R17, 0x10, RZ ;  /* 0x0000001011107819 */ /* 0x000fe200000006ff */
[----:B------:R-:W-:Y:S01]  /*30b0*/  IMAD.U32 R17, R24, 0x10000, RZ ;  /* 0x0001000018117824 */ /* 0x000fe200078e00ff */
[----:B-1----:R-:W-:Y:S02]  /*30c0*/  SHF.L.U32 R14, R14, 0x10, RZ ;  /* 0x000000100e0e7819 */ /* 0x002fe400000006ff */
[----:B------:R-:W-:-:S03]  /*30d0*/  PRMT R24, R24, 0x7632, R24 ;  /* 0x0000763218187816 */ /* 0x000fc60000000018 */
[----:B------:R-:W1:Y:S01]  /*30e0*/  F2F.BF16.F32 R18, R18 ;  /* 0x0000001200127304 */ /* 0x000e620000202000 */
[----:B------:R-:W-:Y:S01]  /*30f0*/  FMUL.FTZ R14, R14, R17 ;  /* 0x000000110e0e7220 */ /* 0x000fe20000410000 */
[C---:B------:R-:W-:Y:S01]  /*3100*/  IMAD.U32 R17, R25.reuse, 0x10000, RZ ;  /* 0x0001000019117824 */ /* 0x040fe200078e00ff */
[----:B------:R-:W-:Y:S01]  /*3110*/  SHF.L.U32 R23, R24, 0x10, RZ ;  /* 0x0000001018177819 */ /* 0x000fe200000006ff */
[----:B--2---:R-:W-:Y:S01]  /*3120*/  IMAD.U32 R22, R22, 0x10000, RZ ;  /* 0x0001000016167824 */ /* 0x004fe200078e00ff */
[----:B------:R-:W-:Y:S01]  /*3130*/  PRMT R25, R25, 0x7632, R25 ;  /* 0x0000763219197816 */ /* 0x000fe20000000019 */
[----:B------:R-:W-:Y:S02]  /*3140*/  FMUL.FTZ R13, R13, R16 ;  /* 0x000000100d0d7220 */ /* 0x000fe40000410000 */
[----:B------:R-:W2:Y:S01]  /*3150*/  F2F.BF16.F32 R15, R15 ;  /* 0x0000000f000f7304 */ /* 0x000ea20000202000 */
[----:B------:R-:W-:Y:S01]  /*3160*/  FMUL.FTZ R22, R22, R23 ;  /* 0x0000001716167220 */ /* 0x000fe20000410000 */
[----:B------:R-:W-:-:S02]  /*3170*/  IMAD.U32 R24, R25, 0x10000, RZ ;  /* 0x0001000019187824 */ /* 0x000fc400078e00ff */
[----:B0-----:R-:W-:-:S04]  /*3180*/  IMAD.U32 R19, R19, 0x10000, RZ ;  /* 0x0001000013137824 */ /* 0x001fc800078e00ff */
[----:B------:R-:W0:Y:S01]  /*3190*/  F2F.BF16.F32 R11, R11 ;  /* 0x0000000b000b7304 */ /* 0x000e220000202000 */
[----:B-1----:R-:W-:Y:S02]  /*31a0*/  IMAD.U32 R18, R18, 0x10000, RZ ;  /* 0x0001000012127824 */ /* 0x002fe400078e00ff */
[----:B------:R-:W-:-:S05]  /*31b0*/  FMUL.FTZ R19, R19, R24 ;  /* 0x0000001813137220 */ /* 0x000fca0000410000 */
[----:B------:R-:W1:Y:S01]  /*31c0*/  F2F.BF16.F32 R12, R12 ;  /* 0x0000000c000c7304 */ /* 0x000e620000202000 */
[----:B------:R-:W-:Y:S01]  /*31d0*/  FMUL.FTZ R18, R18, R17 ;  /* 0x0000001112127220 */ /* 0x000fe20000410000 */
[----:B------:R-:W-:-:S06]  /*31e0*/  IMAD.U32 R16, R21, 0x10000, RZ ;  /* 0x0001000015107824 */ /* 0x000fcc00078e00ff */
[----:B------:R-:W3:Y:S01]  /*31f0*/  F2F.BF16.F32 R13, R13 ;  /* 0x0000000d000d7304 */ /* 0x000ee20000202000 */
[----:B------:R-:W-:-:S07]  /*3200*/  SHF.L.U32 R17, R10, 0x10, RZ ;  /* 0x000000100a117819 */ /* 0x000fce00000006ff */
[----:B------:R-:W4:Y:S01]  /*3210*/  F2F.BF16.F32 R14, R14 ;  /* 0x0000000e000e7304 */ /* 0x000f220000202000 */
[----:B------:R-:W-:-:S07]  /*3220*/  FMNMX3.FTZ R7, R7, |R16|, |R17|, !PT ;  /* 0x4000001007077276 */ /* 0x000fce0007810411 */
[----:B------:R-:W5:Y:S01]  /*3230*/  F2F.BF16.F32 R22, R22 ;  /* 0x0000001600167304 */ /* 0x000f620000202000 */
[----:B--2---:R-:W-:Y:S01]  /*3240*/  IMAD.U32 R15, R15, 0x10000, RZ ;  /* 0x000100000f0f7824 */ /* 0x004fe200078e00ff */
[----:B0-----:R-:W-:-:S06]  /*3250*/  SHF.L.U32 R16, R11, 0x10, RZ ;  /* 0x000000100b107819 */ /* 0x001fcc00000006ff */
[----:B------:R-:W0:Y:S01]  /*3260*/  F2F.BF16.F32 R19, R19 ;  /* 0x0000001300137304 */ /* 0x000e220000202000 */
[----:B-1----:R-:W-:-:S07]  /*3270*/  IMAD.U32 R12, R12, 0x10000, RZ ;  /* 0x000100000c0c7824 */ /* 0x002fce00078e00ff */
[----:B------:R-:W1:Y:S01]  /*3280*/  F2F.BF16.F32 R10, R18 ;  /* 0x00000012000a7304 */ /* 0x000e620000202000 */
[----:B------:R-:W-:Y:S02]  /*3290*/  FMNMX3.FTZ R7, R7, |R16|, |R15|, !PT ;  /* 0x4000001007077276 */ /* 0x000fe4000781040f */
[----:B---3--:R-:W-:Y:S01]  /*32a0*/  SHF.L.U32 R13, R13, 0x10, RZ ;  /* 0x000000100d0d7819 */ /* 0x008fe200000006ff */
[----:B----4-:R-:W-:Y:S02]  /*32b0*/  IMAD.U32 R14, R14, 0x10000, RZ ;  /* 0x000100000e0e7824 */ /* 0x010fe400078e00ff */
[----:B-----5:R-:W-:Y:S01]  /*32c0*/  IMAD.U32 R22, R22, 0x10000, RZ ;  /* 0x0001000016167824 */ /* 0x020fe200078e00ff */
[----:B------:R-:W-:Y:S01]  /*32d0*/  FMNMX3.FTZ R7, R7, |R12|, |R13|, !PT ;  /* 0x4000000c07077276 */ /* 0x000fe2000781040d */
[----:B0-----:R-:W-:-:S03]  /*32e0*/  IMAD.U32 R19, R19, 0x10000, RZ ;  /* 0x0001000013137824 */ /* 0x001fc600078e00ff */
[----:B------:R-:W-:Y:S02]  /*32f0*/  FMNMX3.FTZ R7, R7, |R14|, |R22|, !PT ;  /* 0x4000000e07077276 */ /* 0x000fe40007810416 */
[----:B-1----:R-:W-:-:S04]  /*3300*/  SHF.L.U32 R10, R10, 0x10, RZ ;  /* 0x000000100a0a7819 */ /* 0x002fc800000006ff */
[----:B------:R-:W-:Y:S01]  /*3310*/  FMNMX3.FTZ R7, R7, |R10|, |R19|, !PT ;  /* 0x4000000a07077276 */ /* 0x000fe20007810413 */
[----:B------:R-:W-:Y:S06]  /*3320*/  @!P0 BRA `(.L_x_889) ;  /* 0xfffffff000448947 */ /* 0x000fec000383ffff */
.L_x_882:
[----:B------:R-:W-:Y:S05]  /*3330*/  BSYNC.RECONVERGENT B0 ;  /* 0x0000000000007941 */ /* 0x000fea0003800200 */
.L_x_881:
[----:B------:R-:W-:Y:S01]  /*3340*/  USHF.R.U32.HI UR18, URZ, 0x5, UR19 ;  /* 0x00000005ff127899 */ /* 0x000fe20008011613 */
[----:B------:R-:W0:Y:S01]  /*3350*/  S2UR UR12, SR_CgaCtaId ;  /* 0x00000000000c79c3 */ /* 0x000e220000008800 */
[----:B------:R-:W-:Y:S02]  /*3360*/  UMOV UR5, 0x400 ;  /* 0x0000040000057882 */ /* 0x000fe40000000000 */
[----:B------:R-:W-:Y:S02]  /*3370*/  UIADD3 UR4, UPT, UPT, UR18, -0x1, UR11 ;  /* 0xffffffff12047890 */ /* 0x000fe4000fffe00b */
[----:B------:R-:W-:Y:S02]  /*3380*/  IABS R6, UR18 ;  /* 0x0000001200067c13 */ /* 0x000fe40008000000 */
[----:B------:R-:W-:Y:S02]  /*3390*/  IABS R14, UR18 ;  /* 0x00000012000e7c13 */ /* 0x000fe40008000000 */
[----:B------:R-:W1:Y:S01]  /*33a0*/  I2F.RP R5, R6 ;  /* 0x0000000600057306 */ /* 0x000e620000209400 */
[----:B------:R-:W-:Y:S01]  /*33b0*/  IMAD.U32 R12, RZ, RZ, UR4 ;  /* 0x00000004ff0c7e24 */ /* 0x000fe2000f8e00ff */
[----:B------:R-:W-:-:S04]  /*33c0*/  ULOP3.LUT UR4, UR4, UR18, URZ, 0x3c, !UPT ;  /* 0x0000001204047292 */ /* 0x000fc8000f8e3cff */
[----:B------:R-:W-:Y:S02]  /*33d0*/  IABS R12, R12 ;  /* 0x0000000c000c7213 */ /* 0x000fe40000000000 */
[----:B------:R-:W-:Y:S01]  /*33e0*/  ISETP.LE.AND P2, PT, RZ, UR4, PT ;  /* 0x00000004ff007c0c */ /* 0x000fe2000bf43270 */
[----:B-1----:R-:W1:Y:S01]  /*33f0*/  MUFU.RCP R5, R5 ;  /* 0x0000000500057308 */ /* 0x002e620000001000 */
[----:B0-----:R-:W-:Y:S01]  /*3400*/  ULEA UR5, UR12, UR5, 0x18 ;  /* 0x000000050c057291 */ /* 0x001fe2000f8ec0ff */
[----:B-1----:R-:W-:Y:S02]  /*3410*/  VIADD R10, R5, 0xffffffe ;  /* 0x0ffffffe050a7836 */ /* 0x002fe40000000000 */
[----:B------:R-:W-:-:S04]  /*3420*/  IMAD.MOV R5, RZ, RZ, -R14 ;  /* 0x000000ffff057224 */ /* 0x000fc800078e0a0e */
[----:B------:R0:W1:Y:S02]  /*3430*/  F2I.FTZ.U32.TRUNC.NTZ R11, R10 ;  /* 0x0000000a000b7305 */ /* 0x000064000021f000 */
[----:B0-----:R-:W-:Y:S02]  /*3440*/  MOV R10, RZ ;  /* 0x000000ff000a7202 */ /* 0x001fe40000000f00 */
[----:B-1----:R-:W-:-:S05]  /*3450*/  IADD3 R13, PT, PT, RZ, -R11, RZ ;  /* 0x8000000bff0d7210 */ /* 0x002fca0007ffe0ff */
[----:B------:R-:W-:-:S04]  /*3460*/  IMAD R13, R13, R6, RZ ;  /* 0x000000060d0d7224 */ /* 0x000fc800078e02ff */
[----:B------:R-:W-:-:S04]  /*3470*/  IMAD.HI.U32 R11, R11, R13, R10 ;  /* 0x0000000d0b0b7227 */ /* 0x000fc800078e000a */
[----:B------:R-:W-:-:S04]  /*3480*/  IMAD.MOV.U32 R10, RZ, RZ, R12 ;  /* 0x000000ffff0a7224 */ /* 0x000fc800078e000c */
[----:B------:R-:W-:-:S04]  /*3490*/  IMAD.HI.U32 R21, R11, R10, RZ ;  /* 0x0000000a0b157227 */ /* 0x000fc800078e00ff */
[----:B------:R-:W-:-:S05]  /*34a0*/  IMAD R5, R21, R5, R10 ;  /* 0x0000000515057224 */ /* 0x000fca00078e020a */
[----:B------:R-:W-:-:S13]  /*34b0*/  ISETP.GT.U32.AND P1, PT, R6, R5, PT ;  /* 0x000000050600720c */ /* 0x000fda0003f24070 */
[----:B------:R-:W-:Y:S02]  /*34c0*/  @!P1 IMAD.IADD R5, R5, 0x1, -R6 ;  /* 0x0000000105059824 */ /* 0x000fe400078e0a06 */
[----:B------:R-:W-:Y:S01]  /*34d0*/  @!P1 VIADD R21, R21, 0x1 ;  /* 0x0000000115159836 */ /* 0x000fe20000000000 */
[----:B------:R-:W-:Y:S02]  /*34e0*/  ISETP.NE.AND P1, PT, RZ, UR18, PT ;  /* 0x00000012ff007c0c */ /* 0x000fe4000bf25270 */
[----:B------:R-:W-:Y:S02]  /*34f0*/  ISETP.GE.U32.AND P0, PT, R5, R6, PT ;  /* 0x000000060500720c */ /* 0x000fe40003f06070 */
[----:B------:R-:W-:-:S05]  /*3500*/  MOV R5, UR5 ;  /* 0x0000000500057c02 */ /* 0x000fca0008000f00 */
[----:B------:R-:W-:-:S05]  /*3510*/  IMAD R12, R20, 0x4, R5 ;  /* 0x00000004140c7824 */ /* 0x000fca00078e0205 */
[----:B------:R0:W-:Y:S01]  /*3520*/  STS [R12], R7 ;  /* 0x000000070c007388 */ /* 0x0001e20000000800 */
[----:B------:R-:W-:-:S05]  /*3530*/  @P0 IADD3 R21, PT, PT, R21, 0x1, RZ ;  /* 0x0000000115150810 */ /* 0x000fca0007ffe0ff */
[----:B------:R-:W-:Y:S01]  /*3540*/  @!P2 IMAD.MOV R21, RZ, RZ, -R21 ;  /* 0x000000ffff15a224 */ /* 0x000fe200078e0a15 */
[----:B------:R-:W-:Y:S01]  /*3550*/  @!P1 LOP3.LUT R21, RZ, UR18, RZ, 0x33, !PT ;  /* 0x00000012ff159c12 */ /* 0x000fe2000f8e33ff */
        /* <DEDUP_REMOVED lines=8> */
[----:B------:R-:W-:Y:S02]  /*35e0*/  IADD3 R17, P1, PT, R19, 0x1, RZ ;  /* 0x0000000113117810 */ /* 0x000fe40007f3e0ff */
[----:B------:R-:W-:Y:S01]  /*35f0*/  SHF.R.U32.HI R15, RZ, 0x5, R20 ;  /* 0x00000005ff0f7819 */ /* 0x000fe20000011614 */
[----:B------:R-:W-:Y:S01]  /*3600*/  IMAD.X R14, RZ, RZ, RZ, P0 ;  /* 0x000000ffff0e7224 */ /* 0x000fe200000e06ff */
[----:B------:R-:W-:-:S09]  /*3610*/  IADD3.X R13, PT, PT, RZ, RZ, RZ, P1, !PT ;  /* 0x000000ffff0d7210 */ /* 0x000fd20000ffe4ff */
.L_x_896:
[----:B0-----:R-:W-:Y:S02]  /*3620*/  HFMA2 R7, -RZ, RZ, 0, 0 ;  /* 0x00000000ff077431 */ /* 0x001fe400000001ff */
[----:B------:R-:W-:Y:S01]  /*3630*/  IMAD.U32 R11, RZ, RZ, UR4 ;  /* 0x00000004ff0b7e24 */ /* 0x000fe2000f8e00ff */
[----:B------:R-:W-:Y:S01]  /*3640*/  UIMAD UR12, UR5, UR18, URZ ;  /* 0x00000012050c72a4 */ /* 0x000fe2000f8e02ff */
[----:B-1----:R-:W-:Y:S01]  /*3650*/  IMAD.MOV.U32 R6, RZ, RZ, R15 ;  /* 0x000000ffff067224 */ /* 0x002fe200078e000f */
[----:B------:R-:W-:Y:S01]  /*3660*/  UIADD3 UR4, UP0, UPT, UR4, 0x1, URZ ;  /* 0x0000000104047890 */ /* 0x000fe2000ff1e0ff */
[----:B------:R-:W-:Y:S03]  /*3670*/  BSSY.RECONVERGENT B0, `(.L_x_891) ;  /* 0x000005a000007945 */ /* 0x000fe60003800200 */
[----:B------:R-:W-:Y:S01]  /*3680*/  UIADD3.X UR5, UPT, UPT, URZ, UR5, URZ, UP0, !UPT ;  /* 0x00000005ff057290 */ /* 0x000fe200087fe4ff */
[----:B------:R-:W-:Y:S01]  /*3690*/  IMAD.WIDE.U32 R6, R11, UR18, R6 ;  /* 0x000000120b067c25 */ /* 0x000fe2000f8e0006 */
[----:B------:R-:W-:-:S03]  /*36a0*/  ISETP.LE.U32.AND P0, PT, R21, UR4, PT ;  /* 0x0000000415007c0c */ /* 0x000fc6000bf03070 */
[----:B------:R-:W-:Y:S01]  /*36b0*/  VIADD R23, R7, UR12 ;  /* 0x0000000c07177c36 */ /* 0x000fe20008000000 */
[----:B------:R-:W-:Y:S01]  /*36c0*/  ISETP.GE.U32.AND P1, PT, R6, UR11, PT ;  /* 0x0000000b06007c0c */ /* 0x000fe2000bf26070 */
[----:B------:R-:W-:-:S03]  /*36d0*/  IMAD.U32 R11, RZ, RZ, UR5 ;  /* 0x00000005ff0b7e24 */ /* 0x000fc6000f8e00ff */
[----:B------:R-:W-:Y:S02]  /*36e0*/  ISETP.GE.AND.EX P1, PT, R23, UR21, PT, P1 ;  /* 0x0000001517007c0c */ /* 0x000fe4000bf26310 */
[----:B------:R-:W-:-:S11]  /*36f0*/  ISETP.GE.AND.EX P0, PT, R11, R16, PT, P0 ;  /* 0x000000100b00720c */ /* 0x000fd60003f06300 */
[----:B------:R-:W-:Y:S05]  /*3700*/  @P1 BRA `(.L_x_892) ;  /* 0x0000000400401947 */ /* 0x000fea0003800000 */
[----:B------:R-:W0:Y:S01]  /*3710*/  LDCU UR12, c[0x0][0x3ac] ;  /* 0x00007580ff0c77ac */ /* 0x000e220008000800 */
[----:B------:R-:W-:Y:S01]  /*3720*/  IMAD R23, R23, UR13, RZ ;  /* 0x0000000d17177c24 */ /* 0x000fe2000f8e02ff */
[----:B------:R-:W-:Y:S01]  /*3730*/  BSSY.RECONVERGENT B1, `(.L_x_893) ;  /* 0x0000022000017945 */ /* 0x000fe20003800200 */
[----:B------:R-:W-:-:S04]  /*3740*/  IMAD.WIDE.U32 R10, R6, UR13, RZ ;  /* 0x0000000d060a7c25 */ /* 0x000fc8000f8e00ff */
[----:B------:R-:W-:Y:S01]  /*3750*/  IMAD R23, R6, UR24, R23 ;  /* 0x0000001806177c24 */ /* 0x000fe2000f8e0217 */
[----:B------:R-:W-:-:S04]  /*3760*/  IADD3 R25, P2, PT, R10, UR13, RZ ;  /* 0x0000000d0a197c10 */ /* 0x000fc8000ff5e0ff */
[----:B------:R-:W-:-:S04]  /*3770*/  IADD3 R23, PT, PT, R11, R23, RZ ;  /* 0x000000170b177210 */ /* 0x000fc80007ffe0ff */
[----:B------:R-:W-:Y:S02]  /*3780*/  IADD3.X R24, PT, PT, R23, UR24, RZ, P2, !PT ;  /* 0x0000001817187c10 */ /* 0x000fe400097fe4ff */
[----:B0-----:R-:W-:Y:S02]  /*3790*/  ISETP.LT.U32.AND P1, PT, R25, UR12, PT ;  /* 0x0000000c19007c0c */ /* 0x001fe4000bf21070 */
[----:B------:R-:W-:Y:S02]  /*37a0*/  IADD3 R22, P2, PT, R19, R10, RZ ;  /* 0x0000000a13167210 */ /* 0x000fe40007f5e0ff */
[----:B------:R-:W-:Y:S02]  /*37b0*/  ISETP.LT.AND.EX P1, PT, R24, UR20, PT, P1 ;  /* 0x0000001418007c0c */ /* 0x000fe4000bf21310 */
[C---:B------:R-:W-:Y:S01]  /*37c0*/  IADD3 R26, P3, PT, R22.reuse, 0x20, RZ ;  /* 0x00000020161a7810 */ /* 0x040fe20007f7e0ff */
[----:B------:R-:W-:Y:S01]  /*37d0*/  IMAD R22, R22, 0x4, R5 ;  /* 0x0000000416167824 */ /* 0x000fe200078e0205 */
[----:B------:R-:W-:-:S02]  /*37e0*/  SEL R25, R25, UR12, P1 ;  /* 0x0000000c19197c07 */ /* 0x000fc40008800000 */
[----:B------:R-:W-:Y:S02]  /*37f0*/  SEL R24, R24, UR20, P1 ;  /* 0x0000001418187c07 */ /* 0x000fe40008800000 */
[----:B------:R-:W-:Y:S02]  /*3800*/  ISETP.GE.U32.AND P1, PT, R26, R25, PT ;  /* 0x000000191a00720c */ /* 0x000fe40003f26070 */
[----:B------:R-:W-:-:S04]  /*3810*/  IADD3.X R27, PT, PT, RZ, RZ, R23, P3, P2 ;  /* 0x000000ffff1b7210 */ /* 0x000fc80001fe4417 */
[----:B------:R-:W-:-:S13]  /*3820*/  ISETP.GE.AND.EX P1, PT, R27, R24, PT, P1 ;  /* 0x000000181b00720c */ /* 0x000fda0003f26310 */
[----:B------:R-:W-:Y:S05]  /*3830*/  @P1 BRA `(.L_x_894) ;  /* 0x0000000000441947 */ /* 0x000fea0003800000 */
[----:B------:R-:W0:Y:S01]  /*3840*/  S2UR UR14, SR_CgaCtaId ;  /* 0x00000000000e79c3 */ /* 0x000e220000008800 */
[----:B------:R1:W2:Y:S01]  /*3850*/  LDS R7, [R22] ;  /* 0x0000000016077984 */ /* 0x0002a20000000800 */
[----:B------:R-:W-:Y:S01]  /*3860*/  UMOV UR12, 0x400 ;  /* 0x00000400000c7882 */ /* 0x000fe20000000000 */
[----:B------:R-:W-:Y:S01]  /*3870*/  IMAD R6, R6, UR13, R19 ;  /* 0x0000000d06067c24 */ /* 0x000fe2000f8e0213 */
[----:B0-----:R-:W-:-:S06]  /*3880*/  ULEA UR12, UR14, UR12, 0x18 ;  /* 0x0000000c0e0c7291 */ /* 0x001fcc000f8ec0ff */
[----:B------:R-:W-:-:S05]  /*3890*/  IMAD.U32 R5, RZ, RZ, UR12 ;  /* 0x0000000cff057e24 */ /* 0x000fca000f8e00ff */
[----:B------:R-:W-:-:S05]  /*38a0*/  LEA R6, R6, R5, 0x2 ;  /* 0x0000000506067211 */ /* 0x000fca00078e10ff */
[----:B-1----:R-:W-:-:S07]  /*38b0*/  VIADD R6, R6, 0x80 ;  /* 0x0000008006067836 */ /* 0x002fce0000000000 */
.L_x_895:
        /* <DEDUP_REMOVED lines=9> */
.L_x_894:
[----:B------:R-:W-:Y:S05]  /*3950*/  BSYNC.RECONVERGENT B1 ;  /* 0x0000000000017941 */ /* 0x000fea0003800200 */
.L_x_893:
[----:B------:R-:W-:Y:S02]  /*3960*/  IADD3 R6, P1, PT, R25, -R10, RZ ;  /* 0x8000000a19067210 */ /* 0x000fe40007f3e0ff */
[----:B0-----:R-:W-:-:S03]  /*3970*/  IADD3 R7, P2, PT, R19, 0x10, RZ ;  /* 0x0000001013077810 */ /* 0x001fc60007f5e0ff */
[----:B------:R-:W-:Y:S01]  /*3980*/  IMAD.X R23, R24, 0x1, ~R23, P1 ;  /* 0x0000000118177824 */ /* 0x000fe200008e0e17 */
[----:B------:R-:W-:Y:S01]  /*3990*/  ISETP.LT.U32.AND P1, PT, R6, 0x20, PT ;  /* 0x000000200600780c */ /* 0x000fe20003f21070 */
[----:B------:R-:W-:-:S03]  /*39a0*/  IMAD.X R10, RZ, RZ, RZ, P2 ;  /* 0x000000ffff0a7224 */ /* 0x000fc600010e06ff */
[----:B------:R-:W-:-:S04]  /*39b0*/  ISETP.LT.AND.EX P1, PT, R23, RZ, PT, P1 ;  /* 0x000000ff1700720c */ /* 0x000fc80003f21310 */
[----:B------:R-:W-:-:S04]  /*39c0*/  SEL R6, R6, 0x20, P1 ;  /* 0x0000002006067807 */ /* 0x000fc80000800000 */
[-C--:B------:R-:W-:Y:S02]  /*39d0*/  ISETP.GE.U32.AND P2, PT, R7, R6.reuse, PT ;  /* 0x000000060700720c */ /* 0x080fe40003f46070 */
[----:B------:R-:W-:Y:S02]  /*39e0*/  SEL R7, R23, RZ, P1 ;  /* 0x000000ff17077207 */ /* 0x000fe40000800000 */
[----:B------:R-:W-:Y:S02]  /*39f0*/  IADD3 R23, P1, PT, R19, 0x8, RZ ;  /* 0x0000000813177810 */ /* 0x000fe40007f3e0ff */
[----:B------:R-:W-:Y:S02]  /*3a00*/  ISETP.GE.AND.EX P2, PT, R10, R7, PT, P2 ;  /* 0x000000070a00720c */ /* 0x000fe40003f46320 */
[----:B------:R-:W-:Y:S02]  /*3a10*/  IADD3.X R24, PT, PT, RZ, RZ, RZ, P1, !PT ;  /* 0x000000ffff187210 */ /* 0x000fe40000ffe4ff */
[----:B------:R-:W-:-:S04]  /*3a20*/  ISETP.GE.U32.AND P1, PT, R23, R6, PT ;  /* 0x000000061700720c */ /* 0x000fc80003f26070 */
[----:B------:R-:W-:-:S05]  /*3a30*/  ISETP.GE.AND.EX P1, PT, R24, R7, PT, P1 ;  /* 0x000000071800720c */ /* 0x000fca0003f26310 */
[----:B------:R-:W-:Y:S04]  /*3a40*/  @!P2 LDS R10, [R22] ;  /* 0x00000000160aa984 */ /* 0x000fe80000000800 */
[----:B------:R-:W0:Y:S02]  /*3a50*/  @!P2 LDS R11, [R22+0x40] ;  /* 0x00004000160ba984 */ /* 0x000e240000000800 */
[----:B0-----:R-:W-:-:S05]  /*3a60*/  @!P2 FMNMX.FTZ R11, R10, R11, !PT ;  /* 0x0000000b0a0ba209 */ /* 0x001fca0007810000 */
[----:B------:R-:W-:Y:S01]  /*3a70*/  @!P2 STS [R22], R11 ;  /* 0x0000000b1600a388 */ /* 0x000fe20000000800 */
[----:B------:R-:W-:-:S03]  /*3a80*/  IADD3 R25, P2, PT, R19, 0x4, RZ ;  /* 0x0000000413197810 */ /* 0x000fc60007f5e0ff */
[----:B------:R-:W-:Y:S02]  /*3a90*/  @!P1 LDS R10, [R22] ;  /* 0x00000000160a9984 */ /* 0x000fe40000000800 */
[----:B------:R-:W-:Y:S01]  /*3aa0*/  IMAD.X R24, RZ, RZ, RZ, P2 ;  /* 0x000000ffff187224 */ /* 0x000fe200010e06ff */
[----:B------:R-:W-:Y:S01]  /*3ab0*/  ISETP.GE.U32.AND P2, PT, R25, R6, PT ;  /* 0x000000061900720c */ /* 0x000fe20003f46070 */
[----:B------:R-:W0:Y:S03]  /*3ac0*/  @!P1 LDS R23, [R22+0x20] ;  /* 0x0000200016179984 */ /* 0x000e260000000800 */
        /* <DEDUP_REMOVED lines=20> */
.L_x_892:
[----:B------:R-:W-:Y:S05]  /*3c10*/  BSYNC.RECONVERGENT B0 ;  /* 0x0000000000007941 */ /* 0x000fea0003800200 */
.L_x_891:
[----:B------:R-:W-:Y:S05]  /*3c20*/  @!P0 BRA `(.L_x_896) ;  /* 0xfffffff8007c8947 */ /* 0x000fea000383ffff */
.L_x_890:
[----:B------:R-:W-:Y:S01]  /*3c30*/  IMAD.SHL.U32 R5, R8, 0x10, RZ ;  /* 0x0000001008057824 */ /* 0x000fe200078e00ff */
[----:B------:R-:W-:Y:S04]  /*3c40*/  BAR.SYNC.DEFER_BLOCKING 0x0 ;  /* 0x0000000000007b1d */ /* 0x000fe80000010000 */
[----:B-1----:R-:W-:Y:S02]  /*3c50*/  IADD3 R6, P0, PT, R2, R5, RZ ;  /* 0x0000000502067210 */ /* 0x002fe40007f1e0ff */
[----:B------:R-:W-:Y:S01]  /*3c60*/  SHF.L.U64.HI R5, R8, 0x4, R9 ;  /* 0x0000000408057819 */ /* 0x000fe20000010209 */
[----:B------:R-:W1:Y:S01]  /*3c70*/  LDCU.64 UR20, c[0x0][0x3c0] ;  /* 0x00007800ff1477ac */ /* 0x000e620008000a00 */
[----:B------:R-:W-:Y:S01]  /*3c80*/  ISETP.GE.U32.AND P1, PT, R6, R3, PT ;  /* 0x000000030600720c */ /* 0x000fe20003f26070 */
[----:B------:R-:W-:Y:S01]  /*3c90*/  BSSY.RECONVERGENT B0, `(.L_x_897) ;  /* 0x000003c000007945 */ /* 0x000fe20003800200 */
[----:B------:R-:W-:-:S02]  /*3ca0*/  IADD3.X R5, PT, PT, R0, R5, RZ, P0, !PT ;  /* 0x0000000500057210 */ /* 0x000fc400007fe4ff */
[----:B------:R-:W-:Y:S02]  /*3cb0*/  ISETP.NE.U32.AND P0, PT, R2, RZ, PT ;  /* 0x000000ff0200720c */ /* 0x000fe40003f05070 */
[----:B------:R-:W-:-:S04]  /*3cc0*/  ISETP.GE.AND.EX P1, PT, R5, R4, PT, P1 ;  /* 0x000000040500720c */ /* 0x000fc80003f26310 */
[----:B------:R-:W-:-:S13]  /*3cd0*/  ISETP.NE.OR.EX P0, PT, R0, RZ, P1, P0 ;  /* 0x000000ff0000720c */ /* 0x000fda0000f05700 */
[----:B-1----:R-:W-:Y:S05]  /*3ce0*/  @P0 BRA `(.L_x_898) ;  /* 0x0000000000d80947 */ /* 0x002fea0003800000 */
[----:B------:R-:W1:Y:S01]  /*3cf0*/  LDCU.64 UR4, c[0x0][0x3a0] ;  /* 0x00007400ff0477ac */ /* 0x000e620008000a00 */
[----:B------:R-:W2:Y:S01]  /*3d00*/  LDC.64 R2, c[0x0][0x3c0] ;  /* 0x0000f000ff027b82 */ /* 0x000ea20000000a00 */
[----:B------:R-:W3:Y:S01]  /*3d10*/  LDS R4, [R12] ;  /* 0x000000000c047984 */ /* 0x000ee20000000800 */
[----:B-1----:R-:W-:-:S04]  /*3d20*/  ISETP.NE.U32.AND P0, PT, RZ, UR4, PT ;  /* 0x00000004ff007c0c */ /* 0x002fc8000bf05070 */
[----:B------:R-:W-:-:S13]  /*3d30*/  ISETP.NE.AND.EX P0, PT, RZ, UR5, PT, P0 ;  /* 0x00000005ff007c0c */ /* 0x000fda000bf05300 */
[----:B0-----:R-:W0:Y:S02]  /*3d40*/  @P0 LDC.64 R6, c[0x0][0x3a0] ;  /* 0x0000e800ff060b82 */ /* 0x001e240000000a00 */
[----:B0-----:R-:W3:Y:S01]  /*3d50*/  @P0 LDG.E R7, desc[UR16][R6.64] ;  /* 0x0000001006070981 */ /* 0x001ee2000c1e1900 */
[----:B------:R-:W2:Y:S02]  /*3d60*/  LDCU UR4, c[0x0][0x370] ;  /* 0x00006e00ff0477ac */ /* 0x000ea40008000800 */
[----:B--2---:R-:W-:-:S04]  /*3d70*/  IADD3 R5, P1, PT, R2, UR4, RZ ;  /* 0x0000000402057c10 */ /* 0x004fc8000ff3e0ff */
[----:B------:R-:W-:-:S04]  /*3d80*/  IADD3 R5, P2, PT, R5, -0x1, RZ ;  /* 0xffffffff05057810 */ /* 0x000fc80007f5e0ff */
[----:B------:R-:W-:-:S04]  /*3d90*/  IADD3.X R10, PT, PT, RZ, -0x1, R3, P2, P1 ;  /* 0xffffffffff0a7810 */ /* 0x000fc800017e2403 */
[----:B------:R-:W-:-:S04]  /*3da0*/  LOP3.LUT R3, R10, R3, RZ, 0xfc, !PT ;  /* 0x000000030a037212 */ /* 0x000fc800078efcff */
[----:B------:R-:W-:Y:S02]  /*3db0*/  ISETP.NE.U32.AND P1, PT, R3, RZ, PT ;  /* 0x000000ff0300720c */ /* 0x000fe40003f25070 */
[----:B---3--:R-:W-:-:S05]  /*3dc0*/  @P0 FMNMX.FTZ R4, R4, R7, PT ;  /* 0x0000000704040209 */ /* 0x008fca0003810000 */
[----:B------:R-:W-:-:S06]  /*3dd0*/  FMUL.FTZ R4, R4, 0.0078740157186985015869 ;  /* 0x3c01020404047820 */ /* 0x000fcc0000410000 */
[----:B------:R-:W-:Y:S05]  /*3de0*/  @P1 BRA `(.L_x_899) ;  /* 0x0000000000501947 */ /* 0x000fea0003800000 */
[----:B------:R-:W0:Y:S01]  /*3df0*/  I2F.U32.RP R0, R2 ;  /* 0x0000000200007306 */ /* 0x000e220000209000 */
[----:B------:R-:W-:-:S07]  /*3e00*/  ISETP.NE.U32.AND P1, PT, R2, RZ, PT ;  /* 0x000000ff0200720c */ /* 0x000fce0003f25070 */
[----:B0-----:R-:W0:Y:S02]  /*3e10*/  MUFU.RCP R0, R0 ;  /* 0x0000000000007308 */ /* 0x001e240000001000 */
[----:B0-----:R-:W-:-:S06]  /*3e20*/  VIADD R6, R0, 0xffffffe ;  /* 0x0ffffffe00067836 */ /* 0x001fcc0000000000 */
[----:B------:R0:W1:Y:S02]  /*3e30*/  F2I.FTZ.U32.TRUNC.NTZ R7, R6 ;  /* 0x0000000600077305 */ /* 0x000064000021f000 */
[----:B0-----:R-:W-:Y:S01]  /*3e40*/  IMAD.MOV.U32 R6, RZ, RZ, RZ ;  /* 0x000000ffff067224 */ /* 0x001fe200078e00ff */
[----:B-1----:R-:W-:-:S05]  /*3e50*/  IADD3 R3, PT, PT, RZ, -R7, RZ ;  /* 0x80000007ff037210 */ /* 0x002fca0007ffe0ff */
[----:B------:R-:W-:-:S04]  /*3e60*/  IMAD R3, R3, R2, RZ ;  /* 0x0000000203037224 */ /* 0x000fc800078e02ff */
[----:B------:R-:W-:-:S04]  /*3e70*/  IMAD.HI.U32 R12, R7, R3, R6 ;  /* 0x00000003070c7227 */ /* 0x000fc800078e0006 */
[----:B------:R-:W-:Y:S02]  /*3e80*/  HFMA2 R3, -RZ, RZ, 0, 0 ;  /* 0x00000000ff037431 */ /* 0x000fe400000001ff */
[----:B------:R-:W-:-:S05]  /*3e90*/  IMAD.HI.U32 R12, R12, R5, RZ ;  /* 0x000000050c0c7227 */ /* 0x000fca00078e00ff */
[----:B------:R-:W-:-:S05]  /*3ea0*/  IADD3 R12, PT, PT, -R12, RZ, RZ ;  /* 0x000000ff0c0c7210 */ /* 0x000fca0007ffe1ff */
[----:B------:R-:W-:-:S05]  /*3eb0*/  IMAD R7, R2, R12, R5 ;  /* 0x0000000c02077224 */ /* 0x000fca00078e0205 */
[----:B------:R-:W-:-:S13]  /*3ec0*/  ISETP.GE.U32.AND P0, PT, R7, R2, PT ;  /* 0x000000020700720c */ /* 0x000fda0003f06070 */
[----:B------:R-:W-:-:S05]  /*3ed0*/  @P0 IMAD.IADD R7, R7, 0x1, -R2 ;  /* 0x0000000107070824 */ /* 0x000fca00078e0a02 */
[----:B------:R-:W-:-:S13]  /*3ee0*/  ISETP.GE.U32.AND P0, PT, R7, R2, PT ;  /* 0x000000020700720c */ /* 0x000fda0003f06070 */
[-C--:B------:R-:W-:Y:S02]  /*3ef0*/  @P0 IADD3 R7, PT, PT, R7, -R2.reuse, RZ ;  /* 0x8000000207070210 */ /* 0x080fe40007ffe0ff */
[----:B------:R-:W-:-:S05]  /*3f00*/  @!P1 LOP3.LUT R7, RZ, R2, RZ, 0x33, !PT ;  /* 0x00000002ff079212 */ /* 0x000fca00078e33ff */
[----:B------:R-:W-:Y:S01]  /*3f10*/  IMAD.MOV.U32 R2, RZ, RZ, R7 ;  /* 0x000000ffff027224 */ /* 0x000fe200078e0007 */
[----:B------:R-:W-:Y:S06]  /*3f20*/  BRA `(.L_x_900) ;  /* 0x0000000000147947 */ /* 0x000fec0003800000 */
.L_x_899:
[----:B------:R-:W-:Y:S01]  /*3f30*/  IMAD.MOV.U32 R11, RZ, RZ, R5 ;  /* 0x000000ffff0b7224 */ /* 0x000fe200078e0005 */
[----:B------:R-:W-:-:S07]  /*3f40*/  MOV R0, 0x3f60 ;  /* 0x00003f6000007802 */ /* 0x000fce0000000f00 */
[----:B------:R-:W-:Y:S05]  /*3f50*/  CALL.REL.NOINC `($__internal_16_$__cuda_sm20_rem_s64) ;  /* 0x0000002000747944 */ /* 0x000fea0003c00000 */
[----:B------:R-:W-:Y:S01]  /*3f60*/  MOV R2, R6 ;  /* 0x0000000600027202 */ /* 0x000fe20000000f00 */
[----:B------:R-:W-:-:S07]  /*3f70*/  IMAD.MOV.U32 R3, RZ, RZ, R7 ;  /* 0x000000ffff037224 */ /* 0x000fce00078e0007 */
.L_x_900:
[----:B------:R-:W0:Y:S01]  /*3f80*/  LDCU.64 UR12, c[0x0][0x388] ;  /* 0x00007100ff0c77ac */ /* 0x000e220008000a00 */
[----:B------:R-:W-:Y:S01]  /*3f90*/  IADD3 R5, P0, PT, -R2, R5, RZ ;  /* 0x0000000502057210 */ /* 0x000fe20007f1e1ff */
[----:B------:R-:W-:-:S03]  /*3fa0*/  UMOV UR4, UR10 ;  /* 0x0000000a00047c82 */ /* 0x000fc60008000000 */
[----:B------:R-:W-:Y:S01]  /*3fb0*/  IADD3.X R3, PT, PT, ~R3, R10, RZ, P0, !PT ;  /* 0x0000000a03037210 */ /* 0x000fe200007fe5ff */
[----:B------:R-:W-:-:S04]  /*3fc0*/  UMOV UR5, URZ ;  /* 0x000000ff00057c82 */ /* 0x000fc80008000000 */
[----:B------:R-:W-:Y:S02]  /*3fd0*/  IMAD R0, R3, R8, RZ ;  /* 0x0000000803007224 */ /* 0x000fe400078e02ff */
[----:B------:R-:W-:-:S04]  /*3fe0*/  IMAD.WIDE.U32 R2, R8, R5, UR4 ;  /* 0x0000000408027e25 */ /* 0x000fc8000f8e0005 */
[----:B------:R-:W-:Y:S01]  /*3ff0*/  IMAD R5, R9, R5, R0 ;  /* 0x0000000509057224 */ /* 0x000fe200078e0200 */
[----:B0-----:R-:W-:-:S03]  /*4000*/  LEA R6, P0, R2, UR12, 0x2 ;  /* 0x0000000c02067c11 */ /* 0x001fc6000f8010ff */
[----:B------:R-:W-:-:S05]  /*4010*/  IMAD.IADD R3, R3, 0x1, R5 ;  /* 0x0000000103037824 */ /* 0x000fca00078e0205 */
[----:B------:R-:W-:Y:S02]  /*4020*/  LEA.HI.X R7, R2, UR13, R3, 0x2, P0 ;  /* 0x0000000d02077c11 */ /* 0x000fe400080f1403 */
[----:B------:R-:W-:-:S05]  /*4030*/  FMNMX.FTZ R3, R4, 1.1920928955078125e-07, !PT ;  /* 0x3400000004037809 */ /* 0x000fca0007810000 */
[----:B------:R1:W-:Y:S02]  /*4040*/  STG.E desc[UR16][R6.64], R3 ;  /* 0x0000000306007986 */ /* 0x0003e4000c101910 */
.L_x_898:
[----:B------:R-:W-:Y:S05]  /*4050*/  BSYNC.RECONVERGENT B0 ;  /* 0x0000000000007941 */ /* 0x000fea0003800200 */
.L_x_897:
        /* <DEDUP_REMOVED lines=10> */
[----:B------:R-:W-:Y:S01]  /*4100*/  MOV R4, UR4 ;  /* 0x0000000400047c02 */ /* 0x000fe20008000f00 */
[----:B------:R-:W-:-:S06]  /*4110*/  UIADD3.X UR5, UPT, UPT, UR5, UR13, URZ, UP0, !UPT ;  /* 0x0000000d05057290 */ /* 0x000fcc00087fe4ff */
[----:B------:R-:W-:Y:S02]  /*4120*/  IMAD.U32 R5, RZ, RZ, UR5 ;  /* 0x00000005ff057e24 */ /* 0x000fe4000f8e00ff */
[----:B------:R-:W-:Y:S05]  /*4130*/  @P0 EXIT ;  /* 0x000000000000094d */ /* 0x000fea0003800000 */
[----:B-1----:R-:W1:Y:S01]  /*4140*/  LDC.64 R2, c[0x0][0x3c0] ;  /* 0x0000f000ff027b82 */ /* 0x002e620000000a00 */
[----:B------:R-:W1:Y:S02]  /*4150*/  LDCU UR4, c[0x0][0x370] ;  /* 0x00006e00ff0477ac */ /* 0x000e640008000800 */
[----:B-1----:R-:W-:-:S04]  /*4160*/  IADD3 R11, P0, PT, R2, UR4, RZ ;  /* 0x00000004020b7c10 */ /* 0x002fc8000ff1e0ff */
[----:B------:R-:W-:-:S04]  /*4170*/  IADD3 R11, P1, PT, R11, -0x1, RZ ;  /* 0xffffffff0b0b7810 */ /* 0x000fc80007f3e0ff */
[----:B------:R-:W-:-:S04]  /*4180*/  IADD3.X R8, PT, PT, RZ, -0x1, R3, P1, P0 ;  /* 0xffffffffff087810 */ /* 0x000fc80000fe0403 */
[----:B------:R-:W-:-:S04]  /*4190*/  LOP3.LUT R3, R8, R3, RZ, 0xfc, !PT ;  /* 0x0000000308037212 */ /* 0x000fc800078efcff */
[----:B------:R-:W-:-:S13]  /*41a0*/  ISETP.NE.U32.AND P0, PT, R3, RZ, PT ;  /* 0x000000ff0300720c */ /* 0x000fda0003f05070 */
[----:B------:R-:W-:Y:S05]  /*41b0*/  @P0 BRA `(.L_x_901) ;  /* 0x0000000000500947 */ /* 0x000fea0003800000 */
[----:B------:R-:W1:Y:S01]  /*41c0*/  I2F.U32.RP R3, R2 ;  /* 0x0000000200037306 */ /* 0x000e620000209000 */
[----:B------:R-:W-:-:S07]  /*41d0*/  ISETP.NE.U32.AND P1, PT, R2, RZ, PT ;  /* 0x000000ff0200720c */ /* 0x000fce0003f25070 */
[----:B-1----:R-:W1:Y:S02]  /*41e0*/  MUFU.RCP R3, R3 ;  /* 0x0000000300037308 */ /* 0x002e640000001000 */
[----:B-1----:R-:W-:Y:S01]  /*41f0*/  IADD3 R6, PT, PT, R3, 0xffffffe, RZ ;  /* 0x0ffffffe03067810 */ /* 0x002fe20007ffe0ff */
[----:B------:R-:W-:-:S05]  /*4200*/  IMAD.MOV.U32 R3, RZ, RZ, RZ ;  /* 0x000000ffff037224 */ /* 0x000fca00078e00ff */
[----:B0-----:R0:W1:Y:S02]  /*4210*/  F2I.FTZ.U32.TRUNC.NTZ R7, R6 ;  /* 0x0000000600077305 */ /* 0x001064000021f000 */
[----:B0-----:R-:W-:Y:S02]  /*4220*/  HFMA2 R6, -RZ, RZ, 0, 0 ;  /* 0x00000000ff067431 */ /* 0x001fe400000001ff */
[----:B-1----:R-:W-:-:S04]  /*4230*/  IMAD.MOV R9, RZ, RZ, -R7 ;  /* 0x000000ffff097224 */ /* 0x002fc800078e0a07 */
[----:B------:R-:W-:-:S04]  /*4240*/  IMAD R9, R9, R2, RZ ;  /* 0x0000000209097224 */ /* 0x000fc800078e02ff */
[----:B------:R-:W-:-:S06]  /*4250*/  IMAD.HI.U32 R0, R7, R9, R6 ;  /* 0x0000000907007227 */ /* 0x000fcc00078e0006 */
[----:B------:R-:W-:-:S04]  /*4260*/  IMAD.HI.U32 R0, R0, R11, RZ ;  /* 0x0000000b00007227 */ /* 0x000fc800078e00ff */
[----:B------:R-:W-:-:S04]  /*4270*/  IMAD.MOV R0, RZ, RZ, -R0 ;  /* 0x000000ffff007224 */ /* 0x000fc800078e0a00 */
[----:B------:R-:W-:-:S05]  /*4280*/  IMAD R7, R2, R0, R11 ;  /* 0x0000000002077224 */ /* 0x000fca00078e020b */
[----:B------:R-:W-:-:S13]  /*4290*/  ISETP.GE.U32.AND P0, PT, R7, R2, PT ;  /* 0x000000020700720c */ /* 0x000fda0003f06070 */
[----:B------:R-:W-:-:S04]  /*42a0*/  @P0 IADD3 R7, PT, PT, R7, -R2, RZ ;  /* 0x8000000207070210 */ /* 0x000fc80007ffe0ff */
[----:B------:R-:W-:-:S13]  /*42b0*/  ISETP.GE.U32.AND P0, PT, R7, R2, PT ;  /* 0x000000020700720c */ /* 0x000fda0003f06070 */
[----:B------:R-:W-:Y:S01]  /*42c0*/  @P0 IMAD.IADD R7, R7, 0x1, -R2 ;  /* 0x0000000107070824 */ /* 0x000fe200078e0a02 */
[----:B------:R-:W-:-:S04]  /*42d0*/  @!P1 LOP3.LUT R7, RZ, R2, RZ, 0x33, !PT ;  /* 0x00000002ff079212 */ /* 0x000fc800078e33ff */
[----:B------:R-:W-:Y:S01]  /*42e0*/  MOV R2, R7 ;  /* 0x0000000700027202 */ /* 0x000fe20000000f00 */
[----:B------:R-:W-:Y:S06]  /*42f0*/  BRA `(.L_x_902) ;  /* 0x0000000000147947 */ /* 0x000fec0003800000 */
.L_x_901:
[----:B------:R-:W-:Y:S02]  /*4300*/  MOV R10, R8 ;  /* 0x00000008000a7202 */ /* 0x000fe40000000f00 */
[----:B------:R-:W-:-:S07]  /*4310*/  MOV R0, 0x4330 ;  /* 0x0000433000007802 */ /* 0x000fce0000000f00 */
[----:B0-----:R-:W-:Y:S05]  /*4320*/  CALL.REL.NOINC `($__internal_16_$__cuda_sm20_rem_s64) ;  /* 0x0000001c00807944 */ /* 0x001fea0003c00000 */
[----:B------:R-:W-:Y:S01]  /*4330*/  IMAD.MOV.U32 R2, RZ, RZ, R6 ;  /* 0x000000ffff027224 */ /* 0x000fe200078e0006 */
[----:B------:R-:W-:-:S07]  /*4340*/  MOV R3, R7 ;  /* 0x0000000700037202 */ /* 0x000fce0000000f00 */
.L_x_902:
[----:B------:R-:W-:-:S05]  /*4350*/  IADD3 R11, P0, PT, -R2, R11, RZ ;  /* 0x0000000b020b7210 */ /* 0x000fca0007f1e1ff */
[----:B------:R-:W-:-:S08]  /*4360*/  IMAD.X R0, R8, 0x1, ~R3, P0 ;  /* 0x0000000108007824 */ /* 0x000fd000000e0e03 */
.L_x_903:
        /* <DEDUP_REMOVED lines=9> */
[----:B------:R-:W-:-:S05]  /*4400*/  LOP3.LUT R23, R21, 0x3ffffff, RZ, 0xc0, !PT ;  /* 0x03ffffff15177812 */ /* 0x000fca00078ec0ff */
[----:B------:R-:W-:Y:S01]  /*4410*/  IMAD R21, R0, R23, RZ ;  /* 0x0000001700157224 */ /* 0x000fe200078e02ff */
[----:B--2---:R-:W-:Y:S01]  /*4420*/  SHF.L.U32 R15, R18, 0x10, RZ ;  /* 0x00000010120f7819 */ /* 0x004fe200000006ff */
[----:B------:R-:W-:Y:S01]  /*4430*/  IMAD.U32 R17, R19, 0x10000, RZ ;  /* 0x0001000013117824 */ /* 0x000fe200078e00ff */
[C---:B---3--:R-:W-:Y:S01]  /*4440*/  PRMT R18, R2.reuse, 0x7632, R18 ;  /* 0x0000763202127816 */ /* 0x048fe20000000012 */
[C---:B------:R-:W-:Y:S01]  /*4450*/  IMAD.U32 R10, R3.reuse, 0x10000, RZ ;  /* 0x00010000030a7824 */ /* 0x040fe200078e00ff */
[----:B------:R-:W-:Y:S02]  /*4460*/  SHF.L.U32 R16, R2, 0x10, RZ ;  /* 0x0000001002107819 */ /* 0x000fe400000006ff */
[----:B------:R-:W-:Y:S01]  /*4470*/  PRMT R19, R18, 0x7632, R19 ;  /* 0x0000763212137816 */ /* 0x000fe20000000013 */
[--C-:B------:R-:W-:Y:S01]  /*4480*/  FADD.FTZ R10, R10, R17.reuse ;  /* 0x000000110a0a7221 */ /* 0x100fe20000010000 */
[----:B------:R-:W-:Y:S01]  /*4490*/  PRMT R17, R3, 0x7632, R17 ;  /* 0x0000763203117816 */ /* 0x000fe20000000011 */
[----:B------:R-:W-:Y:S01]  /*44a0*/  IMAD.MOV.U32 R3, RZ, RZ, RZ ;  /* 0x000000ffff037224 */ /* 0x000fe200078e00ff */
[----:B------:R-:W-:Y:S01]  /*44b0*/  MOV R2, UR10 ;  /* 0x0000000a00027c02 */ /* 0x000fe20008000f00 */
[----:B------:R-:W-:Y:S01]  /*44c0*/  FADD.FTZ R16, R16, R15 ;  /* 0x0000000f10107221 */ /* 0x000fe20000010000 */
[----:B------:R-:W-:Y:S01]  /*44d0*/  PRMT R24, R19, 0x7632, R24 ;  /* 0x0000763213187816 */ /* 0x000fe20000000018 */
[----:B0-----:R-:W-:Y:S01]  /*44e0*/  IMAD.WIDE.U32 R14, R20, 0x8, R6 ;  /* 0x00000008140e7825 */ /* 0x001fe200078e0006 */
[----:B------:R-:W-:-:S03]  /*44f0*/  SHF.L.U32 R22, R18, 0x10, RZ ;  /* 0x0000001012167819 */ /* 0x000fc600000006ff */
[----:B------:R-:W-:Y:S02]  /*4500*/  IMAD.U32 R25, R19, 0x10000, RZ ;  /* 0x0001000013197824 */ /* 0x000fe400078e00ff */
[----:B------:R-:W-:Y:S01]  /*4510*/  IMAD.WIDE.U32 R18, R23, R11, R2 ;  /* 0x0000000b17127225 */ /* 0x000fe200078e0002 */
[----:B------:R-:W-:Y:S01]  /*4520*/  SHF.L.U32 R23, R17, 0x10, RZ ;  /* 0x0000001011177819 */ /* 0x000fe200000006ff */
[----:B------:R-:W2:Y:S02]  /*4530*/  LDG.E.64.CONSTANT R14, desc[UR16][R14.64] ;  /* 0x000000100e0e7981 */ /* 0x000ea4000c1e9b00 */
[----:B------:R-:W-:Y:S02]  /*4540*/  IMAD.U32 R24, R24, 0x10000, RZ ;  /* 0x0001000018187824 */ /* 0x000fe400078e00ff */
[----:B------:R-:W-:Y:S01]  /*4550*/  FADD.FTZ R17, R22, R25 ;  /* 0x0000001916117221 */ /* 0x000fe20000010000 */
[----:B------:R-:W-:Y:S02]  /*4560*/  IADD3 R19, PT, PT, R19, R21, RZ ;  /* 0x0000001513137210 */ /* 0x000fe40007ffe0ff */
[----:B-1----:R-:W-:Y:S01]  /*4570*/  LEA R22, P0, R18, R8, 0x2 ;  /* 0x0000000812167211 */ /* 0x002fe200078010ff */
[----:B------:R-:W-:-:S03]  /*4580*/  FADD.FTZ R21, R23, R24 ;  /* 0x0000001817157221 */ /* 0x000fc60000010000 */
[----:B------:R-:W-:Y:S02]  /*4590*/  LEA.HI.X R23, R18, R9, R19, 0x2, P0 ;  /* 0x0000000912177211 */ /* 0x000fe400000f1413 */
[----:B------:R-:W-:Y:S02]  /*45a0*/  F2FP.BF16.F32.PACK_AB R18, R17, R16 ;  /* 0x000000101112723e */ /* 0x000fe400000010ff */
        /* <DEDUP_REMOVED lines=36> */
[----:B----4-:R-:W-:Y:S01]  /*47f0*/  SHF.L.U32 R17, R14, 0x10, RZ ;  /* 0x000000100e117819 */ /* 0x010fe200000006ff */
[----:B------:R-:W-:Y:S04]  /*4800*/  F2I.S8.NTZ R12, R12 ;  /* 0x0000000c000c7305 */ /* 0x000fe80000202100 */
[----:B------:R-:W-:-:S04]  /*4810*/  FMUL.FTZ R22, R22, R17 ;  /* 0x0000001116167220 */ /* 0x000fc80000410000 */
[----:B------:R-:W0:Y:S08]  /*4820*/  F2I.S8.NTZ R17, R22 ;  /* 0x0000001600117305 */ /* 0x000e300000202100 */
[----:B------:R-:W-:Y:S08]  /*4830*/  F2I.S8.NTZ R13, R13 ;  /* 0x0000000d000d7305 */ /* 0x000ff00000202100 */
[----:B------:R-:W1:Y:S01]  /*4840*/  F2I.S8.NTZ R10, R15 ;  /* 0x0000000f000a7305 */ /* 0x000e620000202100 */
[----:B0-----:R-:W-:Y:S01]  /*4850*/  PRMT R19, R12, 0x3340, R17 ;  /* 0x000033400c137816 */ /* 0x001fe20000000011 */
[----:B------:R-:W-:-:S05]  /*4860*/  VIADD R17, R20, UR19 ;  /* 0x0000001314117c36 */ /* 0x000fca0008000000 */
[----:B------:R-:W-:Y:S01]  /*4870*/  ISETP.GE.U32.AND P0, PT, R17, UR11, PT ;  /* 0x0000000b11007c0c */ /* 0x000fe2000bf06070 */
[----:B------:R-:W-:Y:S01]  /*4880*/  IMAD.WIDE.U32 R20, R20, 0x4, R4 ;  /* 0x0000000414147825 */ /* 0x000fe200078e0004 */
[----:B-1----:R-:W-:-:S04]  /*4890*/  PRMT R10, R13, 0x3340, R10 ;  /* 0x000033400d0a7816 */ /* 0x002fc8000000000a */
[----:B------:R-:W-:-:S05]  /*48a0*/  PRMT R19, R10, 0x5410, R19 ;  /* 0x000054100a137816 */ /* 0x000fca0000000013 */
[----:B------:R0:W-:Y:S02]  /*48b0*/  STG.E desc[UR16][R20.64], R19 ;  /* 0x0000001314007986 */ /* 0x0001e4000c101910 */
[----:B------:R-:W-:Y:S05]  /*48c0*/  @P0 EXIT ;  /* 0x000000000000094d */ /* 0x000fea0003800000 */
[----:B0-----:R-:W-:Y:S01]  /*48d0*/  MOV R20, 0x8 ;  /* 0x0000000800147802 */ /* 0x001fe20000000f00 */
[----:B------:R-:W-:-:S04]  /*48e0*/  IMAD.MOV.U32 R14, RZ, RZ, 0x8 ;  /* 0x00000008ff0e7424 */ /* 0x000fc800078e00ff */
[----:B------:R-:W-:-:S04]  /*48f0*/  IMAD.WIDE.U32 R20, R17, R20, UR6 ;  /* 0x0000000611147e25 */ /* 0x000fc8000f8e0014 */
[----:B------:R-:W-:Y:S02]  /*4900*/  IMAD.WIDE.U32 R14, R17, R14, UR8 ;  /* 0x00000008110e7e25 */ /* 0x000fe4000f8e000e */
[----:B------:R-:W2:Y:S04]  /*4910*/  LDG.E.64.CONSTANT R20, desc[UR16][R20.64] ;  /* 0x0000001014147981 */ /* 0x000ea8000c1e9b00 */
[----:B------:R-:W3:Y:S01]  /*4920*/  LDG.E.64 R18, desc[UR16][R14.64] ;  /* 0x000000100e127981 */ /* 0x000ee2000c1e1b00 */
[----:B------:R-:W-:Y:S02]  /*4930*/  SHF.R.U32.HI R22, RZ, 0x4, R17 ;  /* 0x00000004ff167819 */ /* 0x000fe40000011611 */
[----:B--2---:R-:W-:Y:S02]  /*4940*/  SHF.L.U32 R10, R21, 0x10, RZ ;  /* 0x00000010150a7819 */ /* 0x004fe400000006ff */
[C---:B------:R-:W-:Y:S01]  /*4950*/  SHF.L.U32 R16, R20.reuse, 0x10, RZ ;  /* 0x0000001014107819 */ /* 0x040fe200000006ff */
[----:B---3--:R-:W-:Y:S01]  /*4960*/  IMAD.U32 R23, R19, 0x10000, RZ ;  /* 0x0001000013177824 */ /* 0x008fe200078e00ff */
[----:B------:R-:W-:Y:S01]  /*4970*/  PRMT R20, R20, 0x7632, R20 ;  /* 0x0000763214147816 */ /* 0x000fe20000000014 */
[C---:B------:R-:W-:Y:S01]  /*4980*/  IMAD.U32 R13, R18.reuse, 0x10000, RZ ;  /* 0x00010000120d7824 */ /* 0x040fe200078e00ff */
[----:B------:R-:W-:Y:S01]  /*4990*/  PRMT R18, R18, 0x7632, R18 ;  /* 0x0000763212127816 */ /* 0x000fe20000000012 */
[----:B------:R-:W-:Y:S01]  /*49a0*/  FADD.FTZ R10, R10, R23 ;  /* 0x000000170a0a7221 */ /* 0x000fe20000010000 */
[----:B------:R-:W-:Y:S01]  /*49b0*/  LOP3.LUT R23, R22, 0x3ffffff, RZ, 0xc0, !PT ;  /* 0x03ffffff16177812 */ /* 0x000fe200078ec0ff */
[----:B------:R-:W-:Y:S01]  /*49c0*/  FADD.FTZ R16, R16, R13 ;  /* 0x0000000d10107221 */ /* 0x000fe20000010000 */
[----:B------:R-:W-:Y:S01]  /*49d0*/  IMAD.WIDE.U32 R12, R17, 0x8, R6 ;  /* 0x00000008110c7825 */ /* 0x000fe200078e0006 */
[----:B------:R-:W-:-:S02]  /*49e0*/  PRMT R22, R21, 0x7632, R22 ;  /* 0x0000763215167816 */ /* 0x000fc40000000016 */
[----:B------:R-:W-:Y:S01]  /*49f0*/  PRMT R24, R19, 0x7632, R24 ;  /* 0x0000763213187816 */ /* 0x000fe20000000018 */
[----:B------:R-:W-:Y:S01]  /*4a00*/  IMAD.U32 R25, R18, 0x10000, RZ ;  /* 0x0001000012197824 */ /* 0x000fe200078e00ff */
[----:B------:R-:W-:Y:S01]  /*4a10*/  SHF.L.U32 R20, R20, 0x10, RZ ;  /* 0x0000001014147819 */ /* 0x000fe200000006ff */
[----:B------:R-:W-:Y:S01]  /*4a20*/  IMAD R21, R0, R23, RZ ;  /* 0x0000001700157224 */ /* 0x000fe200078e02ff */
[----:B------:R-:W-:Y:S01]  /*4a30*/  SHF.L.U32 R22, R22, 0x10, RZ ;  /* 0x0000001016167819 */ /* 0x000fe200000006ff */
[----:B------:R-:W-:Y:S01]  /*4a40*/  IMAD.WIDE.U32 R18, R23, R11, R2 ;  /* 0x0000000b17127225 */ /* 0x000fe200078e0002 */
[----:B------:R-:W2:Y:S03]  /*4a50*/  LDG.E.64.CONSTANT R12, desc[UR16][R12.64] ;  /* 0x000000100c0c7981 */ /* 0x000ea6000c1e9b00 */
[----:B------:R-:W-:Y:S01]  /*4a60*/  FADD.FTZ R23, R20, R25 ;  /* 0x0000001914177221 */ /* 0x000fe20000010000 */
[----:B------:R-:W-:Y:S01]  /*4a70*/  IMAD.U32 R27, R24, 0x10000, RZ ;  /* 0x00010000181b7824 */ /* 0x000fe200078e00ff */
[----:B------:R-:W-:-:S02]  /*4a80*/  IADD3 R21, PT, PT, R19, R21, RZ ;  /* 0x0000001513157210 */ /* 0x000fc40007ffe0ff */
[----:B------:R-:W-:Y:S01]  /*4a90*/  LEA R20, P0, R18, R8, 0x2 ;  /* 0x0000000812147211 */ /* 0x000fe200078010ff */
        /* <DEDUP_REMOVED lines=11> */
[----:B------:R-:W1:Y:S01]  /*4b50*/  F2F.BF16.F32 R22, R22 ;  /* 0x0000001600167304 */ /* 0x000e620000202000 */
[----:B0-----:R-:W-:-:S07]  /*4b60*/  SHF.L.U32 R15, R26, 0x10, RZ ;  /* 0x000000101a0f7819 */ /* 0x001fce00000006ff */
[----:B------:R-:W0:Y:S01]  /*4b70*/  F2F.BF16.F32 R10, R10 ;  /* 0x0000000a000a7304 */ /* 0x000e220000202000 */
[----:B-1----:R-:W-:-:S07]  /*4b80*/  SHF.L.U32 R23, R22, 0x10, RZ ;  /* 0x0000001016177819 */ /* 0x002fce00000006ff */
[----:B------:R-:W1:Y:S01]  /*4b90*/  F2F.BF16.F32 R16, R16 ;  /* 0x0000001000107304 */ /* 0x000e620000202000 */
[----:B0-----:R-:W-:Y:S02]  /*4ba0*/  SHF.L.U32 R10, R10, 0x10, RZ ;  /* 0x000000100a0a7819 */ /* 0x001fe400000006ff */
[----:B-1----:R-:W-:Y:S01]  /*4bb0*/  SHF.L.U32 R16, R16, 0x10, RZ ;  /* 0x0000001010107819 */ /* 0x002fe200000006ff */
[C---:B--2---:R-:W-:Y:S01]  /*4bc0*/  IMAD.U32 R18, R13.reuse, 0x10000, RZ ;  /* 0x000100000d127824 */ /* 0x044fe200078e00ff */
[----:B------:R-:W-:Y:S01]  /*4bd0*/  PRMT R13, R13, 0x7632, R13 ;  /* 0x000076320d0d7816 */ /* 0x000fe2000000000d */
[C---:B------:R-:W-:Y:S01]  /*4be0*/  IMAD.U32 R24, R12.reuse, 0x10000, RZ ;  /* 0x000100000c187824 */ /* 0x040fe200078e00ff */
[----:B------:R-:W-:Y:S01]  /*4bf0*/  PRMT R12, R12, 0x7632, R12 ;  /* 0x000076320c0c7816 */ /* 0x000fe2000000000c */
[----:B------:R-:W-:Y:S02]  /*4c00*/  FMUL.FTZ R18, R15, R18 ;  /* 0x000000120f127220 */ /* 0x000fe40000410000 */
[----:B------:R-:W-:-:S02]  /*4c10*/  IMAD.U32 R13, R13, 0x10000, RZ ;  /* 0x000100000d0d7824 */ /* 0x000fc400078e00ff */
[----:B------:R-:W-:Y:S01]  /*4c20*/  FMUL.FTZ R14, R23, R24 ;  /* 0x00000018170e7220 */ /* 0x000fe20000410000 */
[----:B------:R-:W-:Y:S02]  /*4c30*/  IMAD.U32 R15, R12, 0x10000, RZ ;  /* 0x000100000c0f7824 */ /* 0x000fe400078e00ff */
[----:B------:R-:W-:Y:S01]  /*4c40*/  FMUL.FTZ R12, R10, R13 ;  /* 0x0000000d0a0c7220 */ /* 0x000fe20000410000 */
[----:B------:R-:W0:Y:S01]  /*4c50*/  F2F.BF16.F32 R18, R18 ;  /* 0x0000001200127304 */ /* 0x000e220000202000 */
[----:B------:R-:W-:-:S07]  /*4c60*/  FMUL.FTZ R15, R16, R15 ;  /* 0x0000000f100f7220 */ /* 0x000fce0000410000 */
[----:B------:R-:W1:Y:S01]  /*4c70*/  F2F.BF16.F32 R14, R14 ;  /* 0x0000000e000e7304 */ /* 0x000e620000202000 */
[----:B0-----:R-:W-:-:S07]  /*4c80*/  SHF.L.U32 R19, R18, 0x10, RZ ;  /* 0x0000001012137819 */ /* 0x001fce00000006ff */
[----:B---3--:R-:W0:Y:S01]  /*4c90*/  MUFU.RCP R20, R20 ;  /* 0x0000001400147308 */ /* 0x008e220000001000 */
[----:B-1----:R-:W-:-:S07]  /*4ca0*/  IMAD.U32 R13, R14, 0x10000, RZ ;  /* 0x000100000e0d7824 */ /* 0x002fce00078e00ff */
[----:B------:R-:W1:Y:S08]  /*4cb0*/  F2F.BF16.F32 R12, R12 ;  /* 0x0000000c000c7304 */ /* 0x000e700000202000 */
[----:B------:R-:W2:Y:S01]  /*4cc0*/  F2F.BF16.F32 R15, R15 ;  /* 0x0000000f000f7304 */ /* 0x000ea20000202000 */
[C---:B0-----:R-:W-:Y:S01]  /*4cd0*/  FMUL.FTZ R14, R20.reuse, R19 ;  /* 0x00000013140e7220 */ /* 0x041fe20000410000 */
[----:B------:R-:W-:Y:S01]  /*4ce0*/  FMUL.FTZ R13, R20, R13 ;  /* 0x0000000d140d7220 */ /* 0x000fe20000410000 */
[----:B-1----:R-:W-:-:S05]  /*4cf0*/  SHF.L.U32 R21, R12, 0x10, RZ ;  /* 0x000000100c157819 */ /* 0x002fca00000006ff */
[----:B------:R-:W-:Y:S01]  /*4d00*/  F2I.S8.NTZ R13, R13 ;  /* 0x0000000d000d7305 */ /* 0x000fe20000202100 */
[----:B------:R-:W-:Y:S01]  /*4d10*/  FMUL.FTZ R21, R20, R21 ;  /* 0x0000001514157220 */ /* 0x000fe20000410000 */
[----:B--2---:R-:W-:-:S06]  /*4d20*/  IMAD.U32 R19, R15, 0x10000, RZ ;  /* 0x000100000f137824 */ /* 0x004fcc00078e00ff */
[----:B------:R-:W-:Y:S01]  /*4d30*/  F2I.S8.NTZ R14, R14 ;  /* 0x0000000e000e7305 */ /* 0x000fe20000202100 */
[----:B------:R-:W-:Y:S01]  /*4d40*/  FMUL.FTZ R10, R20, R19 ;  /* 0x00000013140a7220 */ /* 0x000fe20000410000 */
[----:B------:R-:W-:-:S06]  /*4d50*/  VIADD R19, R17, UR19 ;  /* 0x0000001311137c36 */ /* 0x000fcc0008000000 */
[----:B------:R-:W0:Y:S01]  /*4d60*/  F2I.S8.NTZ R21, R21 ;  /* 0x0000001500157305 */ /* 0x000e220000202100 */
[----:B------:R-:W-:-:S07]  /*4d70*/  ISETP.GE.U32.AND P0, PT, R19, UR11, PT ;  /* 0x0000000b13007c0c */ /* 0x000fce000bf06070 */
[----:B------:R-:W1:Y:S01]  /*4d80*/  F2I.S8.NTZ R10, R10 ;  /* 0x0000000a000a7305 */ /* 0x000e620000202100 */
[----:B0-----:R-:W-:Y:S02]  /*4d90*/  PRMT R16, R14, 0x3340, R21 ;  /* 0x000033400e107816 */ /* 0x001fe40000000015 */
[----:B-1----:R-:W-:Y:S01]  /*4da0*/  PRMT R15, R13, 0x3340, R10 ;  /* 0x000033400d0f7816 */ /* 0x002fe2000000000a */
[----:B------:R-:W-:-:S03]  /*4db0*/  IMAD.WIDE.U32 R12, R17, 0x4, R4 ;  /* 0x00000004110c7825 */ /* 0x000fc600078e0004 */
[----:B------:R-:W-:-:S05]  /*4dc0*/  PRMT R15, R15, 0x5410, R16 ;  /* 0x000054100f0f7816 */ /* 0x000fca0000000010 */
[----:B------:R0:W-:Y:S01]  /*4dd0*/  STG.E desc[UR16][R12.64], R15 ;  /* 0x0000000f0c007986 */ /* 0x0001e2000c101910 */
[----:B------:R-:W-:Y:S05]  /*4de0*/  @P0 EXIT ;  /* 0x000000000000094d */ /* 0x000fea0003800000 */
[----:B------:R-:W-:Y:S01]  /*4df0*/  MOV R20, 0x8 ;  /* 0x0000000800147802 */ /* 0x000fe20000000f00 */
[----:B------:R-:W-:-:S04]  /*4e00*/  IMAD.MOV.U32 R14, RZ, RZ, 0x8 ;  /* 0x00000008ff0e7424 */ /* 0x000fc800078e00ff */
[----:B------:R-:W-:-:S04]  /*4e10*/  IMAD.WIDE.U32 R20, R19, R20, UR6 ;  /* 0x0000000613147e25 */ /* 0x000fc8000f8e0014 */
[----:B0-----:R-:W-:Y:S02]  /*4e20*/  IMAD.WIDE.U32 R14, R19, R14, UR8 ;  /* 0x00000008130e7e25 */ /* 0x001fe4000f8e000e */
        /* <DEDUP_REMOVED lines=12> */
[----:B------:R-:W-:Y:S01]  /*4ef0*/  PRMT R22, R21, 0x7632, R22 ;  /* 0x0000763215167816 */ /* 0x000fe20000000016 */
[----:B------:R-:W-:Y:S01]  /*4f00*/  IMAD.WIDE.U32 R12, R19, 0x8, R6 ;  /* 0x00000008130c7825 */ /* 0x000fe200078e0006 */
[----:B------:R-:W-:-:S02]  /*4f10*/  PRMT R24, R17, 0x7632, R24 ;  /* 0x0000763211187816 */ /* 0x000fc40000000018 */
[----:B------:R-:W-:Y:S01]  /*4f20*/  SHF.L.U32 R20, R20, 0x10, RZ ;  /* 0x0000001014147819 */ /* 0x000fe200000006ff */
[----:B------:R-:W-:Y:S01]  /*4f30*/  IMAD.U32 R25, R16, 0x10000, RZ ;  /* 0x0001000010197824 */ /* 0x000fe200078e00ff */
[----:B------:R-:W-:Y:S01]  /*4f40*/  SHF.L.U32 R22, R22, 0x10, RZ ;  /* 0x0000001016167819 */ /* 0x000fe200000006ff */
[----:B------:R-:W-:Y:S01]  /*4f50*/  IMAD R21, R0, R23, RZ ;  /* 0x0000001700157224 */ /* 0x000fe200078e02ff */
[----:B------:R-:W2:Y:S01]  /*4f60*/  LDG.E.64.CONSTANT R12, desc[UR16][R12.64] ;  /* 0x000000100c0c7981 */ /* 0x000ea2000c1e9b00 */
[----:B------:R-:W-:-:S04]  /*4f70*/  IMAD.WIDE.U32 R16, R23, R11, R2 ;  /* 0x0000000b17107225 */ /* 0x000fc800078e0002 */
[----:B------:R-:W-:Y:S01]  /*4f80*/  FADD.FTZ R23, R20, R25 ;  /* 0x0000001914177221 */ /* 0x000fe20000010000 */
[----:B------:R-:W-:Y:S01]  /*4f90*/  IMAD.U32 R27, R24, 0x10000, RZ ;  /* 0x00010000181b7824 */ /* 0x000fe200078e00ff */
[----:B------:R-:W-:Y:S02]  /*4fa0*/  IADD3 R21, PT, PT, R17, R21, RZ ;  /* 0x0000001511157210 */ /* 0x000fe40007ffe0ff */
        /* <DEDUP_REMOVED lines=24> */
[----:B------:R-:W-:Y:S01]  /*5130*/  FMUL.FTZ R16, R15, R16 ;  /* 0x000000100f107220 */ /* 0x000fe20000410000 */
[----:B------:R-:W-:-:S02]  /*5140*/  IMAD.U32 R15, R12, 0x10000, RZ ;  /* 0x000100000c0f7824 */ /* 0x000fc400078e00ff */
[----:B------:R-:W-:Y:S01]  /*5150*/  IMAD.U32 R13, R13, 0x10000, RZ ;  /* 0x000100000d0d7824 */ /* 0x000fe200078e00ff */
[----:B------:R-:W0:Y:S01]  /*5160*/  F2F.BF16.F32 R14, R14 ;  /* 0x0000000e000e7304 */ /* 0x000e220000202000 */
[----:B------:R-:W-:Y:S02]  /*5170*/  FMUL.FTZ R15, R18, R15 ;  /* 0x0000000f120f7220 */ /* 0x000fe40000410000 */
[----:B------:R-:W-:-:S05]  /*5180*/  FMUL.FTZ R12, R10, R13 ;  /* 0x0000000d0a0c7220 */ /* 0x000fca0000410000 */
[----:B------:R-:W1:Y:S01]  /*5190*/  F2F.BF16.F32 R16, R16 ;  /* 0x0000001000107304 */ /* 0x000e620000202000 */
[----:B0-----:R-:W-:-:S07]  /*51a0*/  IMAD.U32 R13, R14, 0x10000, RZ ;  /* 0x000100000e0d7824 */ /* 0x001fce00078e00ff */
[----:B---3--:R-:W0:Y:S01]  /*51b0*/  MUFU.RCP R20, R20 ;  /* 0x0000001400147308 */ /* 0x008e220000001000 */
[----:B-1----:R-:W-:-:S07]  /*51c0*/  SHF.L.U32 R17, R16, 0x10, RZ ;  /* 0x0000001010117819 */ /* 0x002fce00000006ff */
[----:B------:R-:W1:Y:S08]  /*51d0*/  F2F.BF16.F32 R15, R15 ;  /* 0x0000000f000f7304 */ /* 0x000e700000202000 */
[----:B------:R-:W2:Y:S01]  /*51e0*/  F2F.BF16.F32 R12, R12 ;  /* 0x0000000c000c7304 */ /* 0x000ea20000202000 */
[C---:B0-----:R-:W-:Y:S01]  /*51f0*/  FMUL.FTZ R14, R20.reuse, R17 ;  /* 0x00000011140e7220 */ /* 0x041fe20000410000 */
[----:B------:R-:W-:Y:S01]  /*5200*/  FMUL.FTZ R13, R20, R13 ;  /* 0x0000000d140d7220 */ /* 0x000fe20000410000 */
[----:B-1----:R-:W-:-:S05]  /*5210*/  IMAD.U32 R17, R15, 0x10000, RZ ;  /* 0x000100000f117824 */ /* 0x002fca00078e00ff */
[----:B------:R-:W-:Y:S01]  /*5220*/  F2I.S8.NTZ R13, R13 ;  /* 0x0000000d000d7305 */ /* 0x000fe20000202100 */
[----:B------:R-:W-:Y:S01]  /*5230*/  FMUL.FTZ R17, R20, R17 ;  /* 0x0000001114117220 */ /* 0x000fe20000410000 */
[----:B--2---:R-:W-:-:S06]  /*5240*/  SHF.L.U32 R21, R12, 0x10, RZ ;  /* 0x000000100c157819 */ /* 0x004fcc00000006ff */
[----:B------:R-:W0:Y:S01]  /*5250*/  F2I.S8.NTZ R10, R17 ;  /* 0x00000011000a7305 */ /* 0x000e220000202100 */
[----:B------:R-:W-:-:S07]  /*5260*/  FMUL.FTZ R21, R20, R21 ;  /* 0x0000001514157220 */ /* 0x000fce0000410000 */
[----:B------:R-:W-:Y:S01]  /*5270*/  F2I.S8.NTZ R14, R14 ;  /* 0x0000000e000e7305 */ /* 0x000fe20000202100 */
[----:B0-----:R-:W-:-:S07]  /*5280*/  PRMT R10, R13, 0x3340, R10 ;  /* 0x000033400d0a7816 */ /* 0x001fce000000000a */
[----:B------:R-:W0:Y:S01]  /*5290*/  F2I.S8.NTZ R21, R21 ;  /* 0x0000001500157305 */ /* 0x000e220000202100 */
[----:B------:R-:W-:-:S04]  /*52a0*/  IMAD.WIDE.U32 R12, R19, 0x4, R4 ;  /* 0x00000004130c7825 */ /* 0x000fc800078e0004 */
[----:B------:R-:W-:-:S05]  /*52b0*/  VIADD R19, R19, UR19 ;  /* 0x0000001313137c36 */ /* 0x000fca0008000000 */
[----:B------:R-:W-:Y:S02]  /*52c0*/  ISETP.GE.U32.AND P0, PT, R19, UR11, PT ;  /* 0x0000000b13007c0c */ /* 0x000fe4000bf06070 */
[----:B0-----:R-:W-:-:S04]  /*52d0*/  PRMT R15, R14, 0x3340, R21 ;  /* 0x000033400e0f7816 */ /* 0x001fc80000000015 */
[----:B------:R-:W-:-:S05]  /*52e0*/  PRMT R15, R10, 0x5410, R15 ;  /* 0x000054100a0f7816 */ /* 0x000fca000000000f */
[----:B------:R0:W-:Y:S02]  /*52f0*/  STG.E desc[UR16][R12.64], R15 ;  /* 0x0000000f0c007986 */ /* 0x0001e4000c101910 */
[----:B------:R-:W-:Y:S05]  /*5300*/  @P0 EXIT ;  /* 0x000000000000094d */ /* 0x000fea0003800000 */
[----:B------:R-:W-:Y:S02]  /*5310*/  HFMA2 R20, -RZ, RZ, 0, 4.76837158203125e-07 ;  /* 0x00000008ff147431 */ /* 0x000fe400000001ff */
[----:B0-----:R-:W-:-:S04]  /*5320*/  IMAD.MOV.U32 R12, RZ, RZ, 0x8 ;  /* 0x00000008ff0c7424 */ /* 0x001fc800078e00ff */
[----:B------:R-:W-:-:S04]  /*5330*/  IMAD.WIDE.U32 R12, R19, R12, UR8 ;  /* 0x00000008130c7e25 */ /* 0x000fc8000f8e000c */
[C---:B------:R-:W-:Y:S01]  /*5340*/  IMAD.WIDE.U32 R20, R19.reuse, R20, UR6 ;  /* 0x0000000613147e25 */ /* 0x040fe2000f8e0014 */
[----:B------:R-:W2:Y:S04]  /*5350*/  LDG.E.64 R14, desc[UR16][R12.64] ;  /* 0x000000100c0e7981 */ /* 0x000ea8000c1e1b00 */
[----:B------:R-:W3:Y:S01]  /*5360*/  LDG.E.64.CONSTANT R16, desc[UR16][R20.64] ;  /* 0x0000001014107981 */ /* 0x000ee2000c1e9b00 */
[----:B------:R-:W-:Y:S01]  /*5370*/  IMAD.WIDE.U32 R6, R19, 0x8, R6 ;  /* 0x0000000813067825 */ /* 0x000fe200078e0006 */
[----:B------:R-:W-:-:S05]  /*5380*/  SHF.R.U32.HI R18, RZ, 0x4, R19 ;  /* 0x00000004ff127819 */ /* 0x000fca0000011613 */
[----:B------:R-:W4:Y:S01]  /*5390*/  LDG.E.64.CONSTANT R6, desc[UR16][R6.64] ;  /* 0x0000001006067981 */ /* 0x000f22000c1e9b00 */
[----:B--2---:R-:W-:Y:S01]  /*53a0*/  IMAD.U32 R23, R14, 0x10000, RZ ;  /* 0x000100000e177824 */ /* 0x004fe200078e00ff */
[----:B---3--:R-:W-:Y:S02]  /*53b0*/  SHF.L.U32 R10, R16, 0x10, RZ ;  /* 0x00000010100a7819 */ /* 0x008fe400000006ff */
[----:B------:R-:W-:-:S03]  /*53c0*/  PRMT R14, R17, 0x7632, R14 ;  /* 0x00007632110e7816 */ /* 0x000fc6000000000e */
[----:B------:R-:W-:Y:S01]  /*53d0*/  FADD.FTZ R10, R10, R23 ;  /* 0x000000170a0a7221 */ /* 0x000fe20000010000 */
[----:B------:R-:W-:Y:S02]  /*53e0*/  LOP3.LUT R23, R18, 0x3ffffff, RZ, 0xc0, !PT ;  /* 0x03ffffff12177812 */ /* 0x000fe400078ec0ff */
[----:B------:R-:W-:Y:S02]  /*53f0*/  PRMT R16, R16, 0x7632, R16 ;  /* 0x0000763210107816 */ /* 0x000fe40000000010 */
[----:B------:R-:W-:Y:S02]  /*5400*/  PRMT R18, R14, 0x7632, R18 ;  /* 0x000076320e127816 */ /* 0x000fe40000000012 */
[C---:B------:R-:W-:Y:S01]  /*5410*/  PRMT R20, R15.reuse, 0x7632, R20 ;  /* 0x000076320f147816 */ /* 0x040fe20000000014 */
[----:B------:R-:W-:Y:S01]  /*5420*/  IMAD.U32 R22, R15, 0x10000, RZ ;  /* 0x000100000f167824 */ /* 0x000fe200078e00ff */
[----:B------:R-:W-:Y:S01]  /*5430*/  SHF.L.U32 R17, R17, 0x10, RZ ;  /* 0x0000001011117819 */ /* 0x000fe200000006ff */
[----:B------:R-:W-:Y:S01]  /*5440*/  IMAD.WIDE.U32 R2, R23, R11, R2 ;  /* 0x0000000b17027225 */ /* 0x000fe200078e0002 */
[----:B------:R-:W-:-:S02]  /*5450*/  SHF.L.U32 R15, R16, 0x10, RZ ;  /* 0x00000010100f7819 */ /* 0x000fc400000006ff */
[----:B------:R-:W-:Y:S01]  /*5460*/  SHF.L.U32 R14, R14, 0x10, RZ ;  /* 0x000000100e0e7819 */ /* 0x000fe200000006ff */
[----:B------:R-:W-:Y:S02]  /*5470*/  IMAD.U32 R18, R18, 0x10000, RZ ;  /* 0x0001000012127824 */ /* 0x000fe400078e00ff */
[----:B------:R-:W-:Y:S02]  /*5480*/  IMAD.U32 R21, R20, 0x10000, RZ ;  /* 0x0001000014157824 */ /* 0x000fe400078e00ff */
[----:B------:R-:W-:Y:S02]  /*5490*/  IMAD R23, R0, R23, RZ ;  /* 0x0000001700177224 */ /* 0x000fe400078e02ff */
[----:B------:R-:W-:Y:S01]  /*54a0*/  FADD.FTZ R17, R17, R22 ;  /* 0x0000001611117221 */ /* 0x000fe20000010000 */
[----:B------:R-:W-:Y:S01]  /*54b0*/  FADD.FTZ R15, R15, R18 ;  /* 0x000000120f0f7221 */ /* 0x000fe20000010000 */
[----:B------:R-:W-:Y:S01]  /*54c0*/  FADD.FTZ R14, R14, R21 ;  /* 0x000000150e0e7221 */ /* 0x000fe20000010000 */
[----:B------:R-:W-:-:S02]  /*54d0*/  LEA R8, P0, R2, R8, 0x2 ;  /* 0x0000000802087211 */ /* 0x000fc400078010ff */
[----:B------:R-:W-:Y:S02]  /*54e0*/  IADD3 R3, PT, PT, R3, R23, RZ ;  /* 0x0000001703037210 */ /* 0x000fe40007ffe0ff */
[----:B------:R-:W-:Y:S02]  /*54f0*/  F2FP.BF16.F32.PACK_AB R20, R15, R10 ;  /* 0x0000000a0f14723e */ /* 0x000fe400000010ff */
[----:B------:R-:W-:Y:S02]  /*5500*/  F2FP.BF16.F32.PACK_AB R21, R14, R17 ;  /* 0x000000110e15723e */ /* 0x000fe400000010ff */
[----:B------:R-:W-:-:S03]  /*5510*/  LEA.HI.X R9, R2, R9, R3, 0x2, P0 ;  /* 0x0000000902097211 */ /* 0x000fc600000f1403 */
[----:B------:R0:W-:Y:S04]  /*5520*/  STG.E.64 desc[UR16][R12.64], R20 ;  /* 0x000000140c007986 */ /* 0x0001e8000c101b10 */
[----:B------:R-:W2:Y:S01]  /*5530*/  LDG.E R8, desc[UR16][R8.64] ;  /* 0x0000001008087981 */ /* 0x000ea2000c1e1900 */
[----:B------:R-:W-:Y:S01]  /*5540*/  FMUL.FTZ R10, R10, UR15 ;  /* 0x0000000f0a0a7c20 */ /* 0x000fe20008410000 */
[----:B------:R-:W-:-:S05]  /*5550*/  FMUL.FTZ R17, R17, UR15 ;  /* 0x0000000f11117c20 */ /* 0x000fca0008410000 */
[----:B------:R-:W1:Y:S01]  /*5560*/  F2F.BF16.F32 R10, R10 ;  /* 0x0000000a000a7304 */ /* 0x000e620000202000 */
[----:B------:R-:W-:Y:S01]  /*5570*/  FMUL.FTZ R14, R14, UR15 ;  /* 0x0000000f0e0e7c20 */ /* 0x000fe20008410000 */
[----:B------:R-:W-:-:S06]  /*5580*/  FMUL.FTZ R15, R15, UR15 ;  /* 0x0000000f0f0f7c20 */ /* 0x000fcc0008410000 */
[----:B------:R-:W3:Y:S01]  /*5590*/  F2F.BF16.F32 R17, R17 ;  /* 0x0000001100117304 */ /* 0x000ee20000202000 */
[----:B----4-:R-:W-:-:S07]  /*55a0*/  IMAD.U32 R3, R6, 0x10000, RZ ;  /* 0x0001000006037824 */ /* 0x010fce00078e00ff */
[----:B------:R-:W4:Y:S01]  /*55b0*/  F2F.BF16.F32 R14, R14 ;  /* 0x0000000e000e7304 */ /* 0x000f220000202000 */
[----:B-1----:R-:W-:-:S07]  /*55c0*/  SHF.L.U32 R2, R10, 0x10, RZ ;  /* 0x000000100a027819 */ /* 0x002fce00000006ff */
[----:B------:R-:W1:Y:S01]  /*55d0*/  F2F.BF16.F32 R15, R15 ;  /* 0x0000000f000f7304 */ /* 0x000e620000202000 */
[----:B------:R-:W-:Y:S01]  /*55e0*/  FMUL.FTZ R2, R2, R3 ;  /* 0x0000000302027220 */ /* 0x000fe20000410000 */
[----:B0-----:R-:W-:Y:S01]  /*55f0*/  IMAD.U32 R12, R7, 0x10000, RZ ;  /* 0x00010000070c7824 */ /* 0x001fe200078e00ff */
[----:B---3--:R-:W-:Y:S02]  /*5600*/  SHF.L.U32 R3, R17, 0x10, RZ ;  /* 0x0000001011037819 */ /* 0x008fe400000006ff */
[----:B------:R-:W-:Y:S02]  /*5610*/  PRMT R7, R7, 0x7632, R7 ;  /* 0x0000763207077816 */ /* 0x000fe40000000007 */
[----:B------:R-:W-:Y:S01]  /*5620*/  PRMT R6, R6, 0x7632, R6 ;  /* 0x0000763206067816 */ /* 0x000fe20000000006 */
[----:B------:R-:W-:Y:S01]  /*5630*/  FMUL.FTZ R12, R3, R12 ;  /* 0x0000000c030c7220 */ /* 0x000fe20000410000 */
[----:B----4-:R-:W-:Y:S01]  /*5640*/  SHF.L.U32 R14, R14, 0x10, RZ ;  /* 0x000000100e0e7819 */ /* 0x010fe200000006ff */
[----:B------:R-:W-:-:S02]  /*5650*/  IMAD.U32 R7, R7, 0x10000, RZ ;  /* 0x0001000007077824 */ /* 0x000fc400078e00ff */
[----:B------:R-:W-:Y:S01]  /*5660*/  IMAD.U32 R6, R6, 0x10000, RZ ;  /* 0x0001000006067824 */ /* 0x000fe200078e00ff */
[----:B-1----:R-:W-:Y:S01]  /*5670*/  SHF.L.U32 R15, R15, 0x10, RZ ;  /* 0x000000100f0f7819 */ /* 0x002fe200000006ff */
[----:B------:R-:W-:Y:S01]  /*5680*/  FMUL.FTZ R14, R14, R7 ;  /* 0x000000070e0e7220 */ /* 0x000fe20000410000 */
[----:B------:R-:W0:Y:S03]  /*5690*/  F2F.BF16.F32 R12, R12 ;  /* 0x0000000c000c7304 */ /* 0x000e260000202000 */
[----:B------:R-:W-:-:S05]  /*56a0*/  FMUL.FTZ R6, R15, R6 ;  /* 0x000000060f067220 */ /* 0x000fca0000410000 */
[----:B------:R-:W1:Y:S08]  /*56b0*/  F2F.BF16.F32 R2, R2 ;  /* 0x0000000200027304 */ /* 0x000e700000202000 */
[----:B------:R-:W3:Y:S08]  /*56c0*/  F2F.BF16.F32 R14, R14 ;  /* 0x0000000e000e7304 */ /* 0x000ef00000202000 */
[----:B------:R-:W-:Y:S01]  /*56d0*/  F2F.BF16.F32 R6, R6 ;  /* 0x0000000600067304 */ /* 0x000fe20000202000 */
[----:B0-----:R-:W-:Y:S01]  /*56e0*/  SHF.L.U32 R7, R12, 0x10, RZ ;  /* 0x000000100c077819 */ /* 0x001fe200000006ff */
[----:B-1----:R-:W-:Y:S01]  /*56f0*/  IMAD.U32 R3, R2, 0x10000, RZ ;  /* 0x0001000002037824 */ /* 0x002fe200078e00ff */
[----:B---3--:R-:W-:Y:S01]  /*5700*/  SHF.L.U32 R13, R14, 0x10, RZ ;  /* 0x000000100e0d7819 */ /* 0x008fe200000006ff */
[----:B------:R-:W-:-:S05]  /*5710*/  VIADD R20, R19, UR19 ;  /* 0x0000001313147c36 */ /* 0x000fca0008000000 */
[----:B------:R-:W-:Y:S01]  /*5720*/  ISETP.GE.U32.AND P0, PT, R20, UR11, PT ;  /* 0x0000000b14007c0c */ /* 0x000fe2000bf06070 */
        /* <DEDUP_REMOVED lines=17> */
        .weak           $__internal_14_$__cuda_sm20_div_s64
        .type           $__internal_14_$__cuda_sm20_div_s64,@function
        .size           $__internal_14_$__cuda_sm20_div_s64,($__internal_15_$__cuda_sm20_div_u64 - $__internal_14_$__cuda_sm20_div_s64)
$__internal_14_$__cuda_sm20_div_s64:
        /* <DEDUP_REMOVED lines=54> */
[----:B------:R-:W-:-:S04]  /*5ba0*/  SEL R11, R11, R15, P0 ;  /* 0x0000000f0b0b7207 */ /* 0x000fc80000000000 */
[----:B------:R-:W-:Y:S02]  /*5bb0*/  SEL R13, R13, R7, P0 ;  /* 0x000000070d0d7207 */ /* 0x000fe40000000000 */
[----:B------:R-:W-:Y:S02]  /*5bc0*/  SEL R7, R6, R9, P0 ;  /* 0x0000000906077207 */ /* 0x000fe40000000000 */
[----:B------:R-:W-:Y:S02]  /*5bd0*/  ISETP.GE.U32.AND P2, PT, R11, R2, PT ;  /* 0x000000020b00720c */ /* 0x000fe40003f46070 */
[----:B------:R-:W-:Y:S01]  /*5be0*/  SEL R2, R8, R5, P0 ;  /* 0x0000000508027207 */ /* 0x000fe20000000000 */
[----:B------:R-:W-:Y:S01]  /*5bf0*/  IMAD.MOV.U32 R5, RZ, RZ, 0x0 ;  /* 0x00000000ff057424 */ /* 0x000fe200078e00ff */
[----:B------:R-:W-:Y:S02]  /*5c00*/  IADD3 R8, P3, PT, R7, 0x1, RZ ;  /* 0x0000000107087810 */ /* 0x000fe40007f7e0ff */
        /* <DEDUP_REMOVED lines=12> */
[----:B------:R-:W-:Y:S06]  /*5cd0*/  RET.REL.NODEC R4 `(_ZN4vllm31rms_norm_per_block_quant_kernelIN3c108BFloat16EaLb1ELb1ELi64EEEvPT0_PfPKT_S8_PKffiiPS6_l) ;  /* 0xffffffa004c87950 */ /* 0x000fec0003c3ffff */
        .weak           $__internal_15_$__cuda_sm20_div_u64
        .type           $__internal_15_$__cuda_sm20_div_u64,@function
        .size           $__internal_15_$__cuda_sm20_div_u64,($__internal_16_$__cuda_sm20_rem_s64 - $__internal_15_$__cuda_sm20_div_u64)
$__internal_15_$__cuda_sm20_div_u64:
        /* <DEDUP_REMOVED lines=68> */
[----:B------:R-:W-:Y:S06]  /*6120*/  RET.REL.NODEC R14 `(_ZN4vllm31rms_norm_per_block_quant_kernelIN3c108BFloat16EaLb1ELb1ELi64EEEvPT0_PfPKT_S8_PKffiiPS6_l) ;  /* 0xffffff9c0eb47950 */ /* 0x000fec0003c3ffff */
        .weak           $__internal_16_$__cuda_sm20_rem_s64
        .type           $__internal_16_$__cuda_sm20_rem_s64,@function
        .size           $__internal_16_$__cuda_sm20_rem_s64,(.L_x_2867 - $__internal_16_$__cuda_sm20_rem_s64)
$__internal_16_$__cuda_sm20_rem_s64:
[----:B------:R-:W-:Y:S02]  /*6130*/  UIADD3 UR4, UP1, UPT, URZ, -UR20, URZ ;  /* 0x80000014ff047290 */ /* 0x000fe4000ff3e0ff */
        /* <DEDUP_REMOVED lines=21> */
[----:B------:R-:W-:-:S03]  /*6290*/  IMAD.WIDE.U32 R2, R7, UR4, RZ ;  /* 0x0000000407027c25 */ /* 0x000fc6000f8e00ff */
[----:B------:R-:W-:Y:S01]  /*62a0*/  IADD3.X R13, PT, PT, RZ, RZ, R13, P2, P1 ;  /* 0x000000ffff0d7210 */ /* 0x000fe200017e240d */
[----:B------:R-:W-:Y:S01]  /*62b0*/  IMAD R6, R7, UR5, R3 ;  /* 0x0000000507067c24 */ /* 0x000fe2000f8e0203 */
[----:B------:R-:W-:Y:S02]  /*62c0*/  IADD3 R3, P0, PT, RZ, -R2, RZ ;  /* 0x80000002ff037210 */ /* 0x000fe40007f1e0ff */
[----:B------:R-:W-:Y:S01]  /*62d0*/  ISETP.GE.AND P1, PT, R10, RZ, PT ;  /* 0x000000ff0a00720c */ /* 0x000fe20003f26270 */
[----:B------:R-:W-:Y:S02]  /*62e0*/  IMAD R2, R13, UR4, R6 ;  /* 0x000000040d027c24 */ /* 0x000fe4000f8e0206 */
[----:B------:R-:W-:-:S04]  /*62f0*/  IMAD.HI.U32 R6, R7, R3, RZ ;  /* 0x0000000307067227 */ /* 0x000fc800078e00ff */
[----:B------:R-:W-:Y:S01]  /*6300*/  IMAD.X R12, RZ, RZ, ~R2, P0 ;  /* 0x000000ffff0c7224 */ /* 0x000fe200000e0e02 */
[----:B------:R-:W-:-:S03]  /*6310*/  IADD3 R2, P4, PT, RZ, -R11, RZ ;  /* 0x8000000bff027210 */ /* 0x000fc60007f9e0ff */
[----:B------:R-:W-:Y:S01]  /*6320*/  IMAD.WIDE.U32 R6, P0, R7, R12, R6 ;  /* 0x0000000c07067225 */ /* 0x000fe20007800006 */
[----:B------:R-:W-:-:S03]  /*6330*/  IADD3.X R15, PT, PT, RZ, ~R10, RZ, P4, !PT ;  /* 0x8000000aff0f7210 */ /* 0x000fc600027fe4ff */
[----:B------:R-:W-:Y:S01]  /*6340*/  IMAD.HI.U32 R6, P2, R13, R3, R6 ;  /* 0x000000030d067227 */ /* 0x000fe20007840006 */
[----:B------:R-:W-:-:S03]  /*6350*/  SEL R7, R2, R11, !P1 ;  /* 0x0000000b02077207 */ /* 0x000fc60004800000 */
[CC--:B------:R-:W-:Y:S02]  /*6360*/  IMAD R3, R13.reuse, R12.reuse, RZ ;  /* 0x0000000c0d037224 */ /* 0x0c0fe400078e02ff */
[----:B------:R-:W-:-:S03]  /*6370*/  IMAD.HI.U32 R12, R13, R12, RZ ;  /* 0x0000000c0d0c7227 */ /* 0x000fc600078e00ff */
[----:B------:R-:W-:Y:S01]  /*6380*/  IADD3 R6, P3, PT, R3, R6, RZ ;  /* 0x0000000603067210 */ /* 0x000fe20007f7e0ff */
[----:B------:R-:W-:Y:S01]  /*6390*/  IMAD.X R3, R12, 0x1, R13, P0 ;  /* 0x000000010c037824 */ /* 0x000fe200000e060d */
[----:B------:R-:W-:-:S03]  /*63a0*/  SEL R13, R15, R10, !P1 ;  /* 0x0000000a0f0d7207 */ /* 0x000fc60004800000 */
[----:B------:R-:W-:Y:S01]  /*63b0*/  IMAD.HI.U32 R2, R6, R7, RZ ;  /* 0x0000000706027227 */ /* 0x000fe200078e00ff */
[----:B------:R-:W-:-:S03]  /*63c0*/  IADD3.X R12, PT, PT, RZ, RZ, R3, P3, P2 ;  /* 0x000000ffff0c7210 */ /* 0x000fc60001fe4403 */
[----:B------:R-:W-:Y:S02]  /*63d0*/  HFMA2 R3, -RZ, RZ, 0, 0 ;  /* 0x00000000ff037431 */ /* 0x000fe400000001ff */
[-C--:B------:R-:W-:Y:S02]  /*63e0*/  IMAD R15, R12, R13.reuse, RZ ;  /* 0x0000000d0c0f7224 */ /* 0x080fe400078e02ff */
[----:B------:R-:W-:-:S04]  /*63f0*/  IMAD.WIDE.U32 R2, R6, R13, R2 ;  /* 0x0000000d06027225 */ /* 0x000fc800078e0002 */
[----:B------:R-:W-:-:S04]  /*6400*/  IMAD.HI.U32 R6, R12, R13, RZ ;  /* 0x0000000d0c067227 */ /* 0x000fc800078e00ff */
[----:B------:R-:W-:-:S04]  /*6410*/  IMAD.HI.U32 R2, P0, R12, R7, R2 ;  /* 0x000000070c027227 */ /* 0x000fc80007800002 */
[----:B------:R-:W-:Y:S01]  /*6420*/  IMAD.X R6, RZ, RZ, R6, P0 ;  /* 0x000000ffff067224 */ /* 0x000fe200000e0606 */
[----:B------:R-:W-:-:S04]  /*6430*/  IADD3 R15, P2, PT, R15, R2, RZ ;  /* 0x000000020f0f7210 */ /* 0x000fc80007f5e0ff */
[----:B------:R-:W-:Y:S01]  /*6440*/  IADD3.X R6, PT, PT, RZ, R6, RZ, P2, !PT ;  /* 0x00000006ff067210 */ /* 0x000fe200017fe4ff */
[----:B------:R-:W-:-:S04]  /*6450*/  IMAD.WIDE.U32 R2, R15, UR4, RZ ;  /* 0x000000040f027c25 */ /* 0x000fc8000f8e00ff */
[----:B------:R-:W-:Y:S01]  /*6460*/  IMAD R15, R15, UR5, R3 ;  /* 0x000000050f0f7c24 */ /* 0x000fe2000f8e0203 */
[----:B------:R-:W-:-:S03]  /*6470*/  IADD3 R12, P2, PT, -R2, R7, RZ ;  /* 0x00000007020c7210 */ /* 0x000fc60007f5e1ff */
[----:B------:R-:W-:Y:S01]  /*6480*/  IMAD R6, R6, UR4, R15 ;  /* 0x0000000406067c24 */ /* 0x000fe2000f8e020f */
[----:B------:R-:W-:-:S03]  /*6490*/  ISETP.GE.U32.AND P0, PT, R12, UR4, PT ;  /* 0x000000040c007c0c */ /* 0x000fc6000bf06070 */
        /* <DEDUP_REMOVED lines=14> */
[-C--:B------:R-:W-:Y:S02]  /*6580*/  IADD3.X R2, PT, PT, RZ, ~R7.reuse, RZ, P2, !PT ;  /* 0x80000007ff027210 */ /* 0x080fe400017fe4ff */
[----:B------:R-:W-:Y:S02]  /*6590*/  SEL R6, R3, R6, !P1 ;  /* 0x0000000603067207 */ /* 0x000fe40004800000 */
[----:B------:R-:W-:Y:S01]  /*65a0*/  SEL R7, R2, R7, !P1 ;  /* 0x0000000702077207 */ /* 0x000fe20004800000 */
[----:B------:R-:W-:Y:S01]  /*65b0*/  IMAD.MOV.U32 R2, RZ, RZ, R0 ;  /* 0x000000ffff027224 */ /* 0x000fe200078e0000 */
[----:B------:R-:W-:Y:S02]  /*65c0*/  MOV R3, 0x0 ;  /* 0x0000000000037802 */ /* 0x000fe40000000f00 */
[----:B------:R-:W-:-:S04]  /*65d0*/  ISETP.NE.AND.EX P0, PT, RZ, UR21, PT, P0 ;  /* 0x00000015ff007c0c */ /* 0x000fc8000bf05300 */
[----:B------:R-:W-:Y:S02]  /*65e0*/  SEL R6, R6, 0xffffffff, P0 ;  /* 0xffffffff06067807 */ /* 0x000fe40000000000 */
[----:B------:R-:W-:Y:S01]  /*65f0*/  SEL R7, R7, 0xffffffff, P0 ;  /* 0xffffffff07077807 */ /* 0x000fe20000000000 */
[----:B------:R-:W-:Y:S06]  /*6600*/  RET.REL.NODEC R2 `(_ZN4vllm31rms_norm_per_block_quant_kernelIN3c108BFloat16EaLb1ELb1ELi64EEEvPT0_PfPKT_S8_PKffiiPS6_l) ;  /* 0xffffff98027c7950 */ /* 0x000fec0003c3ffff */
.L_x_904:
        /* <DEDUP_REMOVED lines=15> */
.L_x_2867:


//--------------------- .text._ZN4vllm31rms_norm_per_block_quant_kernelIN3c108BFloat16ENS1_13Float8_e4m3fnELb1ELb1ELi64EEEvPT0_PfPKT_S9_PKffiiPS7_l --------------------------
	.section	.text._ZN4vllm31rms_norm_per_block_quant_kernelIN3c108BFloat16ENS1_13Float8_e4m3fnELb1ELb1ELi64EEEvPT0_PfPKT_S9_PKffiiPS7_l,"ax",@progbits
	.align	128
        .global         _ZN4vllm31rms_norm_per_block_quant_kernelIN3c108BFloat16ENS1_13Float8_e4m3fnELb1ELb1ELi64EEEvPT0_PfPKT_S9_PKffiiPS7_l
        .type           _ZN4vllm31rms_norm_per_block_quant_kernelIN3c108BFloat16ENS1_13Float8_e4m3fnELb1ELb1ELi64EEEvPT0_PfPKT_S9_PKffiiPS7_l,@function
        .size           _ZN4vllm31rms_norm_per_block_quant_kernelIN3c108BFloat16ENS1_13Float8_e4m3fnELb1ELb1ELi64EEEvPT0_PfPKT_S9_PKffiiPS7_l,(.L_x_2870 - _ZN4vllm31rms_norm_per_block_quant_kernelIN3c108BFloat16ENS1_13Float8_e4m3fnELb1ELb1ELi64EEEvPT0_PfPKT_S9_PKffiiPS7_l)
        .other          _ZN4vllm31rms_norm_per_block_quant_kernelIN3c108BFloat16ENS1_13Float8_e4m3fnELb1ELb1ELi64EEEvPT0_PfPKT_S9_PKffiiPS7_l,@"STO_CUDA_ENTRY STV_DEFAULT"
_ZN4vllm31rms_norm_per_block_quant_kernelIN3c108BFloat16ENS1_13Float8_e4m3fnELb1ELb1ELi64EEEvPT0_PfPKT_S9_PKffiiPS7_l:
.text._ZN4vllm31rms_norm_per_block_quant_kernelIN3c108BFloat16ENS1_13Float8_e4m3fnELb1ELb1ELi64EEEvPT0_PfPKT_S9_PKffiiPS7_l:
        /* <DEDUP_REMOVED lines=28> */
.L_x_907:
[----:B------:R-:W-:Y:S02]  /*01c0*/  HFMA2 R4, -RZ, RZ, 0, 4.76837158203125e-07 ;  /* 0x00000008ff047431 */ /* 0x000fe400000001ff */
[----:B------:R-:W-:-:S04]  /*01d0*/  IMAD.MOV.U32 R6, RZ, RZ, 0x8 ;  /* 0x00000008ff067424 */ /* 0x000fc800078e00ff */
[----:B------:R-:W-:-:S04]  /*01e0*/  IMAD.WIDE.U32 R6, R3, R6, UR6 ;  /* 0x0000000603067e25 */ /* 0x000fc8000f8e0006 */
[----:B------:R-:W-:Y:S02]  /*01f0*/  IMAD.WIDE.U32 R4, R3, R4, UR8 ;  /* 0x0000000803047e25 */ /* 0x000fe4000f8e0004 */
        /* <DEDUP_REMOVED lines=13> */
[----:B------:R-:W-:Y:S01]  /*02d0*/  SHF.L.U32 R7, R7, 0x10, RZ ;  /* 0x0000001007077819 */ /* 0x000fe200000006ff */
[----:B------:R-:W-:-:S02]  /*02e0*/  IMAD.U32 R6, R5, 0x10000, RZ ;  /* 0x0001000005067824 */ /* 0x000fc400078e00ff */
[----:B------:R-:W-:Y:S01]  /*02f0*/  FADD.FTZ R10, R10, R11 ;  /* 0x0000000b0a0a7221 */ /* 0x000fe20000010000 */
[----:B------:R-:W-:Y:S01]  /*0300*/  FFMA.FTZ R9, R9, R9, R2 ;  /* 0x0000000909097223 */ /* 0x000fe20000010002 */
[----:B------:R-:W-:Y:S02]  /*0310*/  IMAD.U32 R8, R8, 0x10000, RZ ;  /* 0x0001000008087824 */ /* 0x000fe400078e00ff */
[----:B------:R-:W-:Y:S01]  /*0320*/  FADD.FTZ R6, R7, R6 ;  /* 0x0000000607067221 */ /* 0x000fe20000010000 */
[----:B------:R-:W-:Y:S02]  /*0330*/  IMAD.U32 R5, R4, 0x10000, RZ ;  /* 0x0001000004057824 */ /* 0x000fe400078e00ff */
        /* <DEDUP_REMOVED lines=46> */
[----:B------:R-:W-:Y:S01]  /*0620*/  SHF.L.U32 R10, R8, 0x10, RZ ;  /* 0x00000010080a7819 */ /* 0x000fe200000006ff */
[----:B------:R-:W-:Y:S01]  /*0630*/  IMAD.U32 R6, R5, 0x10000, RZ ;  /* 0x0001000005067824 */ /* 0x000fe200078e00ff */
[----:B------:R-:W-:Y:S01]  /*0640*/  PRMT R8, R7, 0x7632, R8 ;  /* 0x0000763207087816 */ /* 0x000fe20000000008 */
[----:B------:R-:W-:Y:S02]  /*0650*/  IMAD.U32 R11, R11, 0x10000, RZ ;  /* 0x000100000b0b7824 */ /* 0x000fe400078e00ff */
[----:B------:R-:W-:Y:S01]  /*0660*/  FADD.FTZ R9, R9, R12 ;  /* 0x0000000c09097221 */ /* 0x000fe20000010000 */
[----:B------:R-:W-:Y:S01]  /*0670*/  PRMT R4, R5, 0x7632, R4 ;  /* 0x0000763205047816 */ /* 0x000fe20000000004 */
[----:B------:R-:W-:-:S02]  /*0680*/  IMAD.U32 R7, R7, 0x10000, RZ ;  /* 0x0001000007077824 */ /* 0x000fc400078e00ff */
        /* <DEDUP_REMOVED lines=18> */
[C---:B--2---:R-:W-:Y:S01]  /*07b0*/  PRMT R8, R6.reuse, 0x7632, R8 ;  /* 0x0000763206087816 */ /* 0x044fe20000000008 */
[----:B------:R-:W-:Y:S01]  /*07c0*/  IMAD.U32 R9, R6, 0x10000, RZ ;  /* 0x0001000006097824 */ /* 0x000fe200078e00ff */
[----:B---3--:R-:W-:-:S03]  /*07d0*/  PRMT R11, R4, 0x7632, R11 ;  /* 0x00007632040b7816 */ /* 0x008fc6000000000b */
[----:B------:R-:W-:Y:S01]  /*07e0*/  IMAD.U32 R10, R8, 0x10000, RZ ;  /* 0x00010000080a7824 */ /* 0x000fe200078e00ff */
[----:B------:R-:W-:Y:S01]  /*07f0*/  SHF.L.U32 R12, R4, 0x10, RZ ;  /* 0x00000010040c7819 */ /* 0x000fe200000006ff */
[----:B------:R-:W-:Y:S01]  /*0800*/  IMAD.U32 R6, R5, 0x10000, RZ ;  /* 0x0001000005067824 */ /* 0x000fe200078e00ff */
[----:B------:R-:W-:Y:S01]  /*0810*/  PRMT R8, R7, 0x7632, R8 ;  /* 0x0000763207087816 */ /* 0x000fe20000000008 */
[----:B------:R-:W-:Y:S01]  /*0820*/  IMAD.U32 R11, R11, 0x10000, RZ ;  /* 0x000100000b0b7824 */ /* 0x000fe200078e00ff */
[----:B------:R-:W-:Y:S01]  /*0830*/  PRMT R4, R5, 0x7632, R4 ;  /* 0x0000763205047816 */ /* 0x000fe20000000004 */
[----:B------:R-:W-:Y:S01]  /*0840*/  FADD.FTZ R9, R9, R12 ;  /* 0x0000000c09097221 */ /* 0x000fe20000010000 */
[----:B------:R-:W-:Y:S02]  /*0850*/  IMAD.U32 R7, R7, 0x10000, RZ ;  /* 0x0001000007077824 */ /* 0x000fe400078e00ff */
[----:B------:R-:W-:Y:S01]  /*0860*/  FADD.FTZ R10, R10, R11 ;  /* 0x0000000b0a0a7221 */ /* 0x000fe20000010000 */
[----:B------:R-:W-:-:S02]  /*0870*/  IMAD.U32 R8, R8, 0x10000, RZ ;  /* 0x0001000008087824 */ /* 0x000fc400078e00ff */
[----:B------:R-:W-:Y:S01]  /*0880*/  FFMA.FTZ R9, R9, R9, R2 ;  /* 0x0000000909097223 */ /* 0x000fe20000010002 */
[----:B------:R-:W-:Y:S02]  /*0890*/  IMAD.U32 R5, R4, 0x10000, RZ ;  /* 0x0001000004057824 */ /* 0x000fe400078e00ff */
[----:B------:R-:W-:Y:S01]  /*08a0*/  FADD.FTZ R6, R7, R6 ;  /* 0x0000000607067221 */ /* 0x000fe20000010000 */
[----:B------:R-:W-:Y:S01]  /*08b0*/  FFMA.FTZ R9, R10, R10, R9 ;  /* 0x0000000a0a097223 */ /* 0x000fe20000010009 */
[----:B------:R-:W-:-:S03]  /*08c0*/  FADD.FTZ R5, R8, R5 ;  /* 0x0000000508057221 */ /* 0x000fc60000010000 */
[----:B------:R-:W-:-:S04]  /*08d0*/  FFMA.FTZ R2, R6, R6, R9 ;  /* 0x0000000606027223 */ /* 0x000fc80000010009 */
[----:B------:R-:W-:Y:S01]  /*08e0*/  FFMA.FTZ R2, R5, R5, R2 ;  /* 0x0000000505027223 */ /* 0x000fe20000010002 */
[----:B------:R-:W-:Y:S06]  /*08f0*/  @!P0 BRA `(.L_x_907) ;  /* 0xfffffff800308947 */ /* 0x000fec000383ffff */
.L_x_906:
[----:B------:R-:W-:Y:S05]  /*0900*/  BSYNC.RECONVERGENT B0 ;  /* 0x0000000000007941 */ /* 0x000fea0003800200 */
.L_x_905:
        /* <DEDUP_REMOVED lines=71> */
.L_x_909:
[----:B------:R-:W-:Y:S01]  /*0d80*/  LOP3.LUT R0, R20, 0x3e0, RZ, 0xc0, !PT ;  /* 0x000003e014007812 */ /* 0x000fe200078ec0ff */
[----:B------:R-:W0:Y:S04]  /*0d90*/  S2R R7, SR_LANEID ;  /* 0x0000000000077919 */ /* 0x000e280000000000 */
[----:B------:R-:W-:Y:S01]  /*0da0*/  VIADD R3, R0, 0x20 ;  /* 0x0000002000037836 */ /* 0x000fe20000000000 */
[----:B------:R-:W-:-:S04]  /*0db0*/  LOP3.LUT R0, RZ, R0, RZ, 0x33, !PT ;  /* 0x00000000ff007212 */ /* 0x000fc800078e33ff */
[----:B------:R-:W-:Y:S01]  /*0dc0*/  ISETP.GT.U32.AND P0, PT, R3, UR19, PT ;  /* 0x0000001303007c0c */ /* 0x000fe2000bf04070 */
[----:B------:R-:W-:-:S05]  /*0dd0*/  VIADD R0, R0, UR19 ;  /* 0x0000001300007c36 */ /* 0x000fca0008000000 */
        /* <DEDUP_REMOVED lines=38> */
[----:B------:R-:W-:-:S05]  /*1040*/  MOV R0, UR4 ;  /* 0x0000000400007c02 */ /* 0x000fca0008000f00 */
        /* <DEDUP_REMOVED lines=89> */
.L_x_911:
[----:B------:R-:W0:Y:S02]  /*15e0*/  LDCU.64 UR4, c[0x0][0x3a8] ;  /* 0x00007500ff0477ac */ /* 0x000e240008000a00 */
[----:B0-----:R-:W-:-:S06]  /*15f0*/  I2FP.F32.S32 R3, UR5 ;  /* 0x0000000500037c45 */ /* 0x001fcc0008201400 */
[----:B------:R-:W0:Y:S02]  /*1600*/  MUFU.RCP R3, R3 ;  /* 0x0000000300037308 */ /* 0x000e240000001000 */
[----:B0-----:R-:W-:-:S06]  /*1610*/  FFMA.FTZ R2, R3, R2, UR4 ;  /* 0x0000000403027e23 */ /* 0x001fcc0008010002 */
[----:B------:R-:W0:Y:S02]  /*1620*/  MUFU.RSQ R5, R2 ;  /* 0x0000000200057308 */ /* 0x000e240000001400 */
[----:B0-----:R2:W-:Y:S02]  /*1630*/  STS [R0+0x10a4], R5 ;  /* 0x0010a40500007388 */ /* 0x0015e40000000800 */
.L_x_910:
[----:B------:R-:W-:Y:S05]  /*1640*/  BSYNC.RECONVERGENT B0 ;  /* 0x0000000000007941 */ /* 0x000fea0003800200 */
.L_x_908:
        /* <DEDUP_REMOVED lines=16> */
[----:B0-----:R-:W-:-:S02]  /*1750*/  VIADD R2, R0, 0xffffffe ;  /* 0x0ffffffe00027836 */ /* 0x001fc40000000000 */
[----:B------:R-:W-:-:S04]  /*1760*/  IMAD.MOV R0, RZ, RZ, -R3 ;  /* 0x000000ffff007224 */ /* 0x000fc800078e0a03 */
        /* <DEDUP_REMOVED lines=48> */
.L_x_912:
[----:B------:R-:W-:Y:S01]  /*1a70*/  IMAD.U32 R0, RZ, RZ, UR13 ;  /* 0x0000000dff007e24 */ /* 0x000fe2000f8e00ff */
[----:B------:R-:W-:-:S07]  /*1a80*/  MOV R4, 0x1aa0 ;  /* 0x00001aa000047802 */ /* 0x000fce0000000f00 */
[----:B------:R-:W-:Y:S05]  /*1a90*/  CALL.REL.NOINC `($__internal_17_$__cuda_sm20_div_s64) ;  /* 0x0000004c001c7944 */ /* 0x000fea0003c00000 */
[----:B------:R-:W-:Y:S01]  /*1aa0*/  IADD3 R5, P0, PT, RZ, -R8, RZ ;  /* 0x80000008ff057210 */ /* 0x000fe20007f1e0ff */
[----:B------:R-:W-:-:S03]  /*1ab0*/  IMAD.MOV.U32 R21, RZ, RZ, RZ ;  /* 0x000000ffff157224 */ /* 0x000fc600078e00ff */
[----:B------:R-:W-:Y:S01]  /*1ac0*/  IADD3.X R0, PT, PT, RZ, ~R9, RZ, P0, !PT ;  /* 0x80000009ff007210 */ /* 0x000fe200007fe4ff */
[----:B------:R-:W-:-:S04]  /*1ad0*/  IMAD.WIDE.U32 R2, R5, UR13, R20 ;  /* 0x0000000d05027c25 */ /* 0x000fc8000f8e0014 */
[----:B------:R-:W-:-:S04]  /*1ae0*/  IMAD R0, R0, UR13, RZ ;  /* 0x0000000d00007c24 */ /* 0x000fc8000f8e02ff */
[----:B------:R-:W-:-:S04]  /*1af0*/  IMAD R5, R5, UR24, R0 ;  /* 0x0000001805057c24 */ /* 0x000fc8000f8e0200 */
[----:B------:R-:W-:-:S07]  /*1b00*/  IMAD.IADD R0, R3, 0x1, R5 ;  /* 0x0000000103007824 */ /* 0x000fce00078e0205 */
.L_x_913:
        /* <DEDUP_REMOVED lines=56> */
[----:B------:R-:W-:Y:S01]  /*1e90*/  @!P2 LOP3.LUT R6, RZ, UR13, RZ, 0x33, !PT ;  /* 0x0000000dff06ac12 */ /* 0x000fe2000f8e33ff */
[----:B------:R-:W-:Y:S06]  /*1ea0*/  BRA `(.L_x_918) ;  /* 0x00000000000c7947 */ /* 0x000fec0003800000 */
.L_x_917:
[----:B------:R-:W-:Y:S02]  /*1eb0*/  MOV R17, UR13 ;  /* 0x0000000d00117c02 */ /* 0x000fe40008000f00 */
[----:B------:R-:W-:-:S07]  /*1ec0*/  MOV R14, 0x1ee0 ;  /* 0x00001ee0000e7802 */ /* 0x000fce0000000f00 */
[----:B------:R-:W-:Y:S05]  /*1ed0*/  CALL.REL.NOINC `($__internal_18_$__cuda_sm20_div_u64) ;  /* 0x0000004c00347944 */ /* 0x000fea0003c00000 */
.L_x_918:
[----:B------:R-:W-:Y:S05]  /*1ee0*/  BSYNC.RECONVERGENT B1 ;  /* 0x0000000000017941 */ /* 0x000fea0003800200 */
.L_x_916:
[----:B------:R-:W-:Y:S01]  /*1ef0*/  IADD3 R13, P0, PT, R6, R13, RZ ;  /* 0x0000000d060d7210 */ /* 0x000fe20007f1e0ff */
[----:B------:R-:W-:Y:S03]  /*1f00*/  BSSY.RECONVERGENT B1, `(.L_x_919) ;  /* 0x0000052000017945 */ /* 0x000fe60003800200 */
[C---:B------:R-:W-:Y:S01]  /*1f10*/  LOP3.LUT R10, R13.reuse, 0x3, RZ, 0xc0, !PT ;  /* 0x000000030d0a7812 */ /* 0x040fe200078ec0ff */
[----:B------:R-:W-:Y:S01]  /*1f20*/  IMAD.X R6, RZ, RZ, R7, P0 ;  /* 0x000000ffff067224 */ /* 0x000fe200000e0607 */
[----:B------:R-:W-:Y:S01]  /*1f30*/  ISETP.GE.U32.AND P0, PT, R13, 0x3, PT ;  /* 0x000000030d00780c */ /* 0x000fe20003f06070 */
[----:B------:R-:W-:Y:S01]  /*1f40*/  IMAD.MOV.U32 R7, RZ, RZ, RZ ;  /* 0x000000ffff077224 */ /* 0x000fe200078e00ff */
[----:B------:R-:W-:Y:S02]  /*1f50*/  ISETP.NE.U32.AND P1, PT, R10, 0x3, PT ;  /* 0x000000030a00780c */ /* 0x000fe40003f25070 */
[----:B------:R-:W-:Y:S01]  /*1f60*/  ISETP.GE.U32.AND.EX P0, PT, R6, RZ, PT, P0 ;  /* 0x000000ff0600720c */ /* 0x000fe20003f06100 */
[----:B------:R-:W-:Y:S01]  /*1f70*/  IMAD.MOV.U32 R6, RZ, RZ, R12 ;  /* 0x000000ffff067224 */ /* 0x000fe200078e000c */
[----:B------:R-:W-:-:S13]  /*1f80*/  ISETP.NE.AND.EX P1, PT, RZ, RZ, PT, P1 ;  /* 0x000000ffff00720c */ /* 0x000fda0003f25310 */
[----:B------:R-:W-:Y:S05]  /*1f90*/  @!P1 BRA `(.L_x_920) ;  /* 0x0000000400209947 */ /* 0x000fea0003800000 */
[----:B------:R-:W-:Y:S01]  /*1fa0*/  IADD3 R16, PT, PT, R13, 0x1, RZ ;  /* 0x000000010d107810 */ /* 0x000fe20007ffe0ff */
[----:B------:R-:W-:Y:S02]  /*1fb0*/  IMAD.MOV.U32 R6, RZ, RZ, R12 ;  /* 0x000000ffff067224 */ /* 0x000fe400078e000c */
[----:B------:R-:W-:Y:S01]  /*1fc0*/  IMAD.MOV.U32 R19, RZ, RZ, RZ ;  /* 0x000000ffff137224 */ /* 0x000fe200078e00ff */
[----:B------:R-:W-:Y:S01]  /*1fd0*/  LOP3.LUT R16, R16, 0x3, RZ, 0xc0, !PT ;  /* 0x0000000310107812 */ /* 0x000fe200078ec0ff */
[----:B------:R-:W-:Y:S02]  /*1fe0*/  IMAD.MOV.U32 R17, RZ, RZ, RZ ;  /* 0x000000ffff117224 */ /* 0x000fe400078e00ff */
[----:B------:R-:W-:-:S07]  /*1ff0*/  IMAD.MOV.U32 R7, RZ, RZ, RZ ;  /* 0x000000ffff077224 */ /* 0x000fce00078e00ff */
.L_x_921:
        /* <DEDUP_REMOVED lines=16> */
[----:B------:R-:W-:Y:S02]  /*2100*/  ISETP.NE.AND.EX P1, PT, R17, RZ, PT, P1 ;  /* 0x000000ff1100720c */ /* 0x000fe40003f25310 */
[----:B--2---:R-:W-:Y:S01]  /*2110*/  SHF.L.U32 R18, R10, 0x10, RZ ;  /* 0x000000100a127819 */ /* 0x004fe200000006ff */
[C---:B------:R-:W-:Y:S01]  /*2120*/  IMAD.U32 R21, R11.reuse, 0x10000, RZ ;  /* 0x000100000b157824 */ /* 0x040fe200078e00ff */
        /* <DEDUP_REMOVED lines=8> */
[----:B------:R-:W-:Y:S01]  /*21b0*/  SHF.L.U32 R21, R12, 0x10, RZ ;  /* 0x000000100c157819 */ /* 0x000fe200000006ff */
[----:B------:R-:W-:Y:S01]  /*21c0*/  FMUL.FTZ R10, R23, UR15 ;  /* 0x0000000f170a7c20 */ /* 0x000fe20008410000 */
[----:B------:R-:W-:-:S02]  /*21d0*/  IMAD.U32 R11, R11, 0x10000, RZ ;  /* 0x000100000b0b7824 */ /* 0x000fc400078e00ff */
[----:B------:R-:W-:Y:S01]  /*21e0*/  FMUL.FTZ R12, R22, UR15 ;  /* 0x0000000f160c7c20 */ /* 0x000fe20008410000 */
[----:B------:R-:W-:Y:S01]  /*21f0*/  IMAD.U32 R18, R18, 0x10000, RZ ;  /* 0x0001000012127824 */ /* 0x000fe200078e00ff */
[----:B----4-:R-:W-:Y:S01]  /*2200*/  SHF.L.U32 R23, R15, 0x10, RZ ;  /* 0x000000100f177819 */ /* 0x010fe200000006ff */
[----:B------:R-:W-:Y:S01]  /*2210*/  IMAD.U32 R22, R13, 0x10000, RZ ;  /* 0x000100000d167824 */ /* 0x000fe200078e00ff */
[----:B------:R-:W0:Y:S01]  /*2220*/  F2F.BF16.F32 R10, R10 ;  /* 0x0000000a000a7304 */ /* 0x000e220000202000 */
[----:B------:R-:W-:Y:S01]  /*2230*/  FADD.FTZ R18, R18, R21 ;  /* 0x0000001512127221 */ /* 0x000fe20000010000 */
[----:B------:R-:W-:Y:S01]  /*2240*/  PRMT R15, R15, 0x7632, R15 ;  /* 0x000076320f0f7816 */ /* 0x000fe2000000000f */
[----:B------:R-:W-:Y:S02]  /*2250*/  FADD.FTZ R22, R11, R22 ;  /* 0x000000160b167221 */ /* 0x000fe40000010000 */
[----:B------:R-:W-:Y:S01]  /*2260*/  FMUL.FTZ R21, R18, UR15 ;  /* 0x0000000f12157c20 */ /* 0x000fe20008410000 */
[----:B------:R-:W-:-:S02]  /*2270*/  IMAD.U32 R18, R14, 0x10000, RZ ;  /* 0x000100000e127824 */ /* 0x000fc400078e00ff */
[----:B------:R-:W-:Y:S01]  /*2280*/  FMUL.FTZ R22, R22, UR15 ;  /* 0x0000000f16167c20 */ /* 0x000fe20008410000 */
[----:B------:R-:W1:Y:S01]  /*2290*/  F2F.BF16.F32 R12, R12 ;  /* 0x0000000c000c7304 */ /* 0x000e620000202000 */
[----:B------:R-:W-:Y:S01]  /*22a0*/  PRMT R14, R14, 0x7632, R14 ;  /* 0x000076320e0e7816 */ /* 0x000fe2000000000e */
[----:B------:R-:W-:-:S04]  /*22b0*/  IMAD.U32 R15, R15, 0x10000, RZ ;  /* 0x000100000f0f7824 */ /* 0x000fc800078e00ff */
[----:B------:R-:W-:Y:S02]  /*22c0*/  IMAD.U32 R14, R14, 0x10000, RZ ;  /* 0x000100000e0e7824 */ /* 0x000fe400078e00ff */
[----:B------:R-:W2:Y:S01]  /*22d0*/  F2F.BF16.F32 R11, R21 ;  /* 0x00000015000b7304 */ /* 0x000ea20000202000 */
[----:B0-----:R-:W-:-:S04]  /*22e0*/  IMAD.U32 R13, R10, 0x10000, RZ ;  /* 0x000100000a0d7824 */ /* 0x001fc800078e00ff */
[----:B------:R-:W-:Y:S01]  /*22f0*/  FMUL.FTZ R13, R13, R18 ;  /* 0x000000120d0d7220 */ /* 0x000fe20000410000 */
[----:B-1----:R-:W-:Y:S02]  /*2300*/  IMAD.U32 R18, R12, 0x10000, RZ ;  /* 0x000100000c127824 */ /* 0x002fe400078e00ff */
[----:B------:R-:W0:Y:S02]  /*2310*/  F2F.BF16.F32 R10, R22 ;  /* 0x00000016000a7304 */ /* 0x000e240000202000 */
[----:B------:R-:W-:Y:S01]  /*2320*/  FMUL.FTZ R18, R18, R23 ;  /* 0x0000001712127220 */ /* 0x000fe20000410000 */
[----:B--2---:R-:W-:-:S05]  /*2330*/  IMAD.U32 R11, R11, 0x10000, RZ ;  /* 0x000100000b0b7824 */ /* 0x004fca00078e00ff */
[----:B------:R-:W1:Y:S01]  /*2340*/  F2F.BF16.F32 R12, R13 ;  /* 0x0000000d000c7304 */ /* 0x000e620000202000 */
[----:B------:R-:W-:Y:S01]  /*2350*/  FMUL.FTZ R11, R11, R14 ;  /* 0x0000000e0b0b7220 */ /* 0x000fe20000410000 */
[----:B0-----:R-:W-:-:S06]  /*2360*/  SHF.L.U32 R10, R10, 0x10, RZ ;  /* 0x000000100a0a7819 */ /* 0x001fcc00000006ff */
[----:B------:R-:W0:Y:S01]  /*2370*/  F2F.BF16.F32 R18, R18 ;  /* 0x0000001200127304 */ /* 0x000e220000202000 */
[----:B------:R-:W-:Y:S01]  /*2380*/  FMUL.FTZ R15, R10, R15 ;  /* 0x0000000f0a0f7220 */ /* 0x000fe20000410000 */
[----:B-1----:R-:W-:-:S06]  /*2390*/  IMAD.U32 R12, R12, 0x10000, RZ ;  /* 0x000100000c0c7824 */ /* 0x002fcc00078e00ff */
[----:B------:R-:W1:Y:S01]  /*23a0*/  F2F.BF16.F32 R11, R11 ;  /* 0x0000000b000b7304 */ /* 0x000e620000202000 */
[----:B0-----:R-:W-:-:S07]  /*23b0*/  IMAD.U32 R18, R18, 0x10000, RZ ;  /* 0x0001000012127824 */ /* 0x001fce00078e00ff */
[----:B------:R-:W0:Y:S01]  /*23c0*/  F2F.BF16.F32 R15, R15 ;  /* 0x0000000f000f7304 */ /* 0x000e220000202000 */
[----:B-1----:R-:W-:-:S05]  /*23d0*/  IMAD.U32 R10, R11, 0x10000, RZ ;  /* 0x000100000b0a7824 */ /* 0x002fca00078e00ff */
[----:B------:R-:W-:Y:S02]  /*23e0*/  FMNMX3.FTZ R7, R7, |R12|, |R10|, !PT ;  /* 0x4000000c07077276 */ /* 0x000fe4000781040a */
[----:B0-----:R-:W-:-:S04]  /*23f0*/  SHF.L.U32 R10, R15, 0x10, RZ ;  /* 0x000000100f0a7819 */ /* 0x001fc800000006ff */
[----:B------:R-:W-:Y:S01]  /*2400*/  FMNMX3.FTZ R7, R7, |R18|, |R10|, !PT ;  /* 0x4000001207077276 */ /* 0x000fe2000781040a */
[----:B------:R-:W-:Y:S06]  /*2410*/  @P1 BRA `(.L_x_921) ;  /* 0xfffffff800f81947 */ /* 0x000fec000383ffff */
.L_x_920:
[----:B------:R-:W-:Y:S05]  /*2420*/  BSYNC.RECONVERGENT B1 ;  /* 0x0000000000017941 */ /* 0x000fea0003800200 */
.L_x_919:
[----:B------:R-:W-:Y:S05]  /*2430*/  @!P0 BRA `(.L_x_915) ;  /* 0x0000000c00bc8947 */ /* 0x000fea0003800000 */
.L_x_922:
        /* <DEDUP_REMOVED lines=16> */
[C---:B--2---:R-:W-:Y:S01]  /*2540*/  IMAD.U32 R24, R18.reuse, 0x10000, RZ ;  /* 0x0001000012187824 */ /* 0x044fe200078e00ff */
        /* <DEDUP_REMOVED lines=13> */
[----:B------:R-:W-:-:S02]  /*2620*/  IMAD.U32 R14, R14, 0x10000, RZ ;  /* 0x000100000e0e7824 */ /* 0x000fc400078e00ff */
[----:B------:R-:W-:-:S03]  /*2630*/  IMAD.U32 R22, R22, 0x10000, RZ ;  /* 0x0001000016167824 */ /* 0x000fc600078e00ff */
        /* <DEDUP_REMOVED lines=11> */
[----:B-1----:R-:W-:Y:S01]  /*26f0*/  SHF.L.U32 R12, R14, 0x10, RZ ;  /* 0x000000100e0c7819 */ /* 0x002fe200000006ff */
[----:B----4-:R-:W-:-:S05]  /*2700*/  IMAD.U32 R21, R18, 0x10000, RZ ;  /* 0x0001000012157824 */ /* 0x010fca00078e00ff */
[----:B------:R-:W-:Y:S01]  /*2710*/  FMNMX3.FTZ R7, R7, |R12|, |R21|, !PT ;  /* 0x4000000c07077276 */ /* 0x000fe20007810415 */
[C---:B------:R-:W-:Y:S01]  /*2720*/  IMAD.U32 R21, R19.reuse, 0x10000, RZ ;  /* 0x0001000013157824 */ /* 0x040fe200078e00ff */
[----:B------:R-:W-:Y:S01]  /*2730*/  PRMT R19, R19, 0x7632, R19 ;  /* 0x0000763213137816 */ /* 0x000fe20000000013 */
[C---:B------:R-:W-:Y:S01]  /*2740*/  IMAD.U32 R12, R13.reuse, 0x10000, RZ ;  /* 0x000100000d0c7824 */ /* 0x040fe200078e00ff */
[----:B------:R-:W-:-:S03]  /*2750*/  PRMT R13, R13, 0x7632, R13 ;  /* 0x000076320d0d7816 */ /* 0x000fc6000000000d */
[----:B------:R-:W-:Y:S01]  /*2760*/  FADD.FTZ R12, R21, R12 ;  /* 0x0000000c150c7221 */ /* 0x000fe20000010000 */
[----:B------:R-:W-:Y:S01]  /*2770*/  SHF.L.U32 R13, R13, 0x10, RZ ;  /* 0x000000100d0d7819 */ /* 0x000fe200000006ff */
[----:B------:R-:W-:Y:S02]  /*2780*/  IMAD.U32 R14, R19, 0x10000, RZ ;  /* 0x00010000130e7824 */ /* 0x000fe400078e00ff */
[----:B------:R-:W-:Y:S02]  /*2790*/  FMUL.FTZ R12, R12, UR15 ;  /* 0x0000000f0c0c7c20 */ /* 0x000fe40008410000 */
[----:B------:R-:W-:-:S04]  /*27a0*/  FADD.FTZ R13, R14, R13 ;  /* 0x0000000d0e0d7221 */ /* 0x000fc80000010000 */
[----:B------:R-:W1:Y:S01]  /*27b0*/  F2F.BF16.F32 R12, R12 ;  /* 0x0000000c000c7304 */ /* 0x000e620000202000 */
[----:B------:R-:W-:Y:S01]  /*27c0*/  FMUL.FTZ R14, R13, UR15 ;  /* 0x0000000f0d0e7c20 */ /* 0x000fe20008410000 */
[----:B------:R-:W-:-:S06]  /*27d0*/  PRMT R13, R15, 0x7632, R13 ;  /* 0x000076320f0d7816 */ /* 0x000fcc000000000d */
[----:B------:R-:W4:Y:S01]  /*27e0*/  F2F.BF16.F32 R14, R14 ;  /* 0x0000000e000e7304 */ /* 0x000f220000202000 */
[----:B------:R-:W-:Y:S02]  /*27f0*/  IMAD.U32 R19, R13, 0x10000, RZ ;  /* 0x000100000d137824 */ /* 0x000fe400078e00ff */
[----:B------:R-:W-:Y:S02]  /*2800*/  IMAD.U32 R18, R15, 0x10000, RZ ;  /* 0x000100000f127824 */ /* 0x000fe400078e00ff */
[----:B-1----:R-:W-:Y:S02]  /*2810*/  IMAD.U32 R13, R12, 0x10000, RZ ;  /* 0x000100000c0d7824 */ /* 0x002fe400078e00ff */
[----:B-----5:R-:W-:Y:S02]  /*2820*/  IMAD.U32 R12, R16, 0x10000, RZ ;  /* 0x00010000100c7824 */ /* 0x020fe400078e00ff */
[----:B------:R-:W-:Y:S01]  /*2830*/  FMUL.FTZ R18, R18, R13 ;  /* 0x0000000d12127220 */ /* 0x000fe20000410000 */
[----:B------:R-:W-:Y:S01]  /*2840*/  PRMT R16, R16, 0x7632, R16 ;  /* 0x0000763210107816 */ /* 0x000fe20000000010 */
[----:B----4-:R-:W-:-:S04]  /*2850*/  IMAD.U32 R15, R14, 0x10000, RZ ;  /* 0x000100000e0f7824 */ /* 0x010fc800078e00ff */
[----:B------:R-:W-:Y:S01]  /*2860*/  FMUL.FTZ R15, R19, R15 ;  /* 0x0000000f130f7220 */ /* 0x000fe20000410000 */
[----:B------:R-:W-:-:S05]  /*2870*/  IMAD.U32 R19, R16, 0x10000, RZ ;  /* 0x0001000010137824 */ /* 0x000fca00078e00ff */
[----:B------:R-:W1:Y:S01]  /*2880*/  F2F.BF16.F32 R15, R15 ;  /* 0x0000000f000f7304 */ /* 0x000e620000202000 */
        /* <DEDUP_REMOVED lines=10> */
[----:B------:R-:W2:Y:S08]  /*2930*/  F2F.BF16.F32 R16, R16 ;  /* 0x0000001000107304 */ /* 0x000eb00000202000 */
[----:B------:R-:W4:Y:S01]  /*2940*/  F2F.BF16.F32 R14, R14 ;  /* 0x0000000e000e7304 */ /* 0x000f220000202000 */
[----:B-1----:R-:W-:Y:S01]  /*2950*/  SHF.L.U32 R13, R15, 0x10, RZ ;  /* 0x000000100f0d7819 */ /* 0x002fe200000006ff */
[----:B0-----:R-:W-:Y:S01]  /*2960*/  IMAD.U32 R12, R12, 0x10000, RZ ;  /* 0x000100000c0c7824 */ /* 0x001fe200078e00ff */
[----:B---3--:R-:W-:-:S02]  /*2970*/  PRMT R15, R10, 0x7632, R15 ;  /* 0x000076320a0f7816 */ /* 0x008fc4000000000f */
[----:B------:R-:W-:Y:S02]  /*2980*/  IADD3 R18, P1, PT, R28, UR4, RZ ;  /* 0x000000041c127c10 */ /* 0x000fe4000ff3e0ff */
[----:B------:R-:W-:Y:S01]  /*2990*/  FMNMX3.FTZ R7, R7, |R12|, |R13|, !PT ;  /* 0x4000000c07077276 */ /* 0x000fe2000781040d */
[----:B------:R-:W-:Y:S01]  /*29a0*/  IMAD.U32 R15, R15, 0x10000, RZ ;  /* 0x000100000f0f7824 */ /* 0x000fe200078e00ff */
[----:B--2---:R-:W-:Y:S01]  /*29b0*/  SHF.L.U32 R21, R16, 0x10, RZ ;  /* 0x0000001010157819 */ /* 0x004fe200000006ff */
[----:B------:R-:W-:Y:S01]  /*29c0*/  IMAD.U32 R13, R23, 0x10000, RZ ;  /* 0x00010000170d7824 */ /* 0x000fe200078e00ff */
[----:B------:R-:W-:Y:S01]  /*29d0*/  IADD3.X R19, PT, PT, R29, UR5, RZ, P1, !PT ;  /* 0x000000051d137c10 */ /* 0x000fe20008ffe4ff */
[----:B------:R-:W-:Y:S02]  /*29e0*/  IMAD.U32 R12, R10, 0x10000, RZ ;  /* 0x000100000a0c7824 */ /* 0x000fe400078e00ff */
[----:B----4-:R-:W-:Y:S02]  /*29f0*/  IMAD.U32 R14, R14, 0x10000, RZ ;  /* 0x000100000e0e7824 */ /* 0x010fe400078e00ff */
[----:B------:R-:W-:-:S02]  /*2a00*/  IMAD.U32 R10, R17, 0x10000, RZ ;  /* 0x00010000110a7824 */ /* 0x000fc400078e00ff */
[----:B------:R-:W-:Y:S01]  /*2a10*/  FMUL.FTZ R21, R21, R12 ;  /* 0x0000000c15157220 */ /* 0x000fe20000410000 */
[----:B------:R-:W-:Y:S01]  /*2a20*/  FMUL.FTZ R22, R14, R15 ;  /* 0x0000000f0e167220 */ /* 0x000fe20000410000 */
[----:B------:R-:W-:Y:S01]  /*2a30*/  FADD.FTZ R10, R13, R10 ;  /* 0x0000000a0d0a7221 */ /* 0x000fe20000010000 */
[----:B------:R-:W2:Y:S04]  /*2a40*/  LDG.E.64 R14, desc[UR16][R18.64] ;  /* 0x00000010120e7981 */ /* 0x000ea8000c1e1b00 */
[----:B------:R0:W3:Y:S01]  /*2a50*/  LDG.E.64.CONSTANT R12, desc[UR16][R24.64] ;  /* 0x00000010180c7981 */ /* 0x0000e2000c1e9b00 */
[----:B------:R-:W1:Y:S08]  /*2a60*/  F2F.BF16.F32 R21, R21 ;  /* 0x0000001500157304 */ /* 0x000e700000202000 */
[----:B------:R-:W4:Y:S01]  /*2a70*/  F2F.BF16.F32 R22, R22 ;  /* 0x0000001600167304 */ /* 0x000f220000202000 */
[----:B-1----:R-:W-:-:S02]  /*2a80*/  IMAD.U32 R16, R21, 0x10000, RZ ;  /* 0x0001000015107824 */ /* 0x002fc400078e00ff */
[----:B----4-:R-:W-:-:S05]  /*2a90*/  IMAD.U32 R28, R22, 0x10000, RZ ;  /* 0x00010000161c7824 */ /* 0x010fca00078e00ff */
[----:B------:R-:W-:Y:S01]  /*2aa0*/  FMNMX3.FTZ R7, R7, |R16|, |R28|, !PT ;  /* 0x4000001007077276 */ /* 0x000fe2000781041c */
[----:B------:R-:W-:Y:S01]  /*2ab0*/  FMUL.FTZ R16, R10, UR15 ;  /* 0x0000000f0a107c20 */ /* 0x000fe20008410000 */
[----:B------:R-:W-:Y:S02]  /*2ac0*/  PRMT R23, R23, 0x7632, R23 ;  /* 0x0000763217177816 */ /* 0x000fe40000000017 */
[----:B------:R-:W-:-:S03]  /*2ad0*/  PRMT R17, R17, 0x7632, R17 ;  /* 0x0000763211117816 */ /* 0x000fc60000000011 */
[----:B------:R-:W1:Y:S01]  /*2ae0*/  F2F.BF16.F32 R16, R16 ;  /* 0x0000001000107304 */ /* 0x000e620000202000 */
[----:B------:R-:W-:Y:S01]  /*2af0*/  SHF.L.U32 R17, R17, 0x10, RZ ;  /* 0x0000001011117819 */ /* 0x000fe200000006ff */
[----:B------:R-:W-:Y:S01]  /*2b00*/  IMAD.U32 R10, R23, 0x10000, RZ ;  /* 0x00010000170a7824 */ /* 0x000fe200078e00ff */
[----:B------:R-:W-:-:S03]  /*2b10*/  IADD3 R28, P0, PT, R26, UR4, RZ ;  /* 0x000000041a1c7c10 */ /* 0x000fc6000ff1e0ff */
[----:B------:R-:W-:Y:S01]  /*2b20*/  FADD.FTZ R10, R10, R17 ;  /* 0x000000110a0a7221 */ /* 0x000fe20000010000 */
[----:B------:R-:W-:Y:S01]  /*2b30*/  IADD3.X R29, PT, PT, R27, UR5, RZ, P0, !PT ;  /* 0x000000051b1d7c10 */ /* 0x000fe200087fe4ff */
[----:B------:R-:W-:Y:S01]  /*2b40*/  IMAD.U32 R22, R11, 0x10000, RZ ;  /* 0x000100000b167824 */ /* 0x000fe200078e00ff */
[----:B0-----:R-:W-:Y:S01]  /*2b50*/  IADD3 R24, P0, PT, R24, UR4, RZ ;  /* 0x0000000418187c10 */ /* 0x001fe2000ff1e0ff */
[----:B-1----:R-:W-:-:S04]  /*2b60*/  IMAD.U32 R21, R16, 0x10000, RZ ;  /* 0x0001000010157824 */ /* 0x002fc800078e00ff */
        /* <DEDUP_REMOVED lines=9> */
[----:B--2---:R-:W-:Y:S02]  /*2c00*/  IMAD.U32 R17, R14, 0x10000, RZ ;  /* 0x000100000e117824 */ /* 0x004fe400078e00ff */
[----:B---3--:R-:W-:-:S04]  /*2c10*/  IMAD.U32 R26, R12, 0x10000, RZ ;  /* 0x000100000c1a7824 */ /* 0x008fc800078e00ff */
[----:B------:R-:W-:Y:S02]  /*2c20*/  FADD.FTZ R26, R26, R17 ;  /* 0x000000111a1a7221 */ /* 0x000fe40000010000 */
[----:B------:R0:W2:Y:S01]  /*2c30*/  LDG.E.64.CONSTANT R16, desc[UR16][R28.64] ;  /* 0x000000101c107981 */ /* 0x0000a2000c1e9b00 */
[----:B------:R-:W-:-:S04]  /*2c40*/  FMUL.FTZ R27, R10, UR15 ;  /* 0x0000000f0a1b7c20 */ /* 0x000fc80008410000 */
[----:B------:R-:W1:Y:S01]  /*2c50*/  F2F.BF16.F32 R10, R27 ;  /* 0x0000001b000a7304 */ /* 0x000e620000202000 */
[----:B------:R-:W-:Y:S02]  /*2c60*/  PRMT R12, R11, 0x7632, R12 ;  /* 0x000076320b0c7816 */ /* 0x000fe4000000000c */
[----:B------:R-:W-:Y:S02]  /*2c70*/  PRMT R14, R14, 0x7632, R14 ;  /* 0x000076320e0e7816 */ /* 0x000fe4000000000e */
[C---:B0-----:R-:W-:Y:S02]  /*2c80*/  SHF.L.U32 R29, R12.reuse, 0x10, RZ ;  /* 0x000000100c1d7819 */ /* 0x041fe400000006ff */
[----:B------:R-:W-:Y:S01]  /*2c90*/  PRMT R12, R12, 0x7632, R12 ;  /* 0x000076320c0c7816 */ /* 0x000fe2000000000c */
[----:B-1----:R-:W-:-:S04]  /*2ca0*/  IMAD.U32 R10, R10, 0x10000, RZ ;  /* 0x000100000a0a7824 */ /* 0x002fc800078e00ff */
[----:B------:R-:W-:Y:S02]  /*2cb0*/  IMAD.U32 R12, R12, 0x10000, RZ ;  /* 0x000100000c0c7824 */ /* 0x000fe400078e00ff */
[----:B------:R-:W-:Y:S01]  /*2cc0*/  FMUL.FTZ R10, R10, R29 ;  /* 0x0000001d0a0a7220 */ /* 0x000fe20000410000 */
[----:B------:R-:W-:Y:S02]  /*2cd0*/  IMAD.U32 R29, R14, 0x10000, RZ ;  /* 0x000100000e1d7824 */ /* 0x000fe400078e00ff */
[----:B------:R-:W-:Y:S02]  /*2ce0*/  IMAD.U32 R27, R15, 0x10000, RZ ;  /* 0x000100000f1b7824 */ /* 0x000fe400078e00ff */
[----:B------:R-:W-:Y:S01]  /*2cf0*/  FADD.FTZ R14, R12, R29 ;  /* 0x0000001d0c0e7221 */ /* 0x000fe20000010000 */
[----:B------:R-:W-:Y:S02]  /*2d00*/  IMAD.U32 R12, R13, 0x10000, RZ ;  /* 0x000100000d0c7824 */ /* 0x000fe400078e00ff */
[----:B------:R-:W-:-:S02]  /*2d10*/  FMUL.FTZ R26, R26, UR15 ;  /* 0x0000000f1a1a7c20 */ /* 0x000fc40008410000 */
[----:B------:R-:W-:Y:S02]  /*2d20*/  FADD.FTZ R12, R12, R27 ;  /* 0x0000001b0c0c7221 */ /* 0x000fe40000010000 */
[----:B------:R0:W1:Y:S02]  /*2d30*/  F2F.BF16.F32 R11, R26 ;  /* 0x0000001a000b7304 */ /* 0x0000640000202000 */
[----:B0-----:R-:W-:-:S06]  /*2d40*/  FMUL.FTZ R26, R12, UR15 ;  /* 0x0000000f0c1a7c20 */ /* 0x001fcc0008410000 */
[----:B------:R-:W0:Y:S01]  /*2d50*/  F2F.BF16.F32 R26, R26 ;  /* 0x0000001a001a7304 */ /* 0x000e220000202000 */
[----:B------:R-:W-:Y:S01]  /*2d60*/  PRMT R15, R15, 0x7632, R15 ;  /* 0x000076320f0f7816 */ /* 0x000fe2000000000f */
[----:B-1----:R-:W-:Y:S01]  /*2d70*/  IMAD.U32 R11, R11, 0x10000, RZ ;  /* 0x000100000b0b7824 */ /* 0x002fe200078e00ff */
[----:B------:R-:W-:-:S03]  /*2d80*/  PRMT R13, R13, 0x7632, R13 ;  /* 0x000076320d0d7816 */ /* 0x000fc6000000000d */
[----:B------:R-:W-:Y:S02]  /*2d90*/  IMAD.U32 R12, R15, 0x10000, RZ ;  /* 0x000100000f0c7824 */ /* 0x000fe400078e00ff */
[----:B------:R-:W-:Y:S01]  /*2da0*/  IMAD.U32 R13, R13, 0x10000, RZ ;  /* 0x000100000d0d7824 */ /* 0x000fe200078e00ff */
[----:B0-----:R-:W-:-:S03]  /*2db0*/  SHF.L.U32 R15, R26, 0x10, RZ ;  /* 0x000000101a0f7819 */ /* 0x001fc600000006ff */
[----:B------:R-:W-:-:S04]  /*2dc0*/  FADD.FTZ R13, R13, R12 ;  /* 0x0000000c0d0d7221 */ /* 0x000fc80000010000 */
[----:B------:R-:W-:-:S06]  /*2dd0*/  FMUL.FTZ R13, R13, UR15 ;  /* 0x0000000f0d0d7c20 */ /* 0x000fcc0008410000 */
[----:B------:R-:W0:Y:S08]  /*2de0*/  F2F.BF16.F32 R13, R13 ;  /* 0x0000000d000d7304 */ /* 0x000e300000202000 */
[----:B------:R-:W-:Y:S01]  /*2df0*/  F2F.BF16.F32 R21, R21 ;  /* 0x0000001500157304 */ /* 0x000fe20000202000 */
[----:B0-----:R-:W-:-:S07]  /*2e00*/  IMAD.U32 R13, R13, 0x10000, RZ ;  /* 0x000100000d0d7824 */ /* 0x001fce00078e00ff */
[----:B------:R-:W-:Y:S01]  /*2e10*/  F2F.BF16.F32 R10, R10 ;  /* 0x0000000a000a7304 */ /* 0x000fe20000202000 */
[----:B------:R-:W-:Y:S02]  /*2e20*/  USHF.L.U32 UR4, UR13, 0x2, URZ ;  /* 0x000000020d047899 */ /* 0x000fe400080006ff */
[----:B------:R-:W-:-:S04]  /*2e30*/  USHF.L.U64.HI UR5, UR13, 0x2, UR24 ;  /* 0x000000020d057899 */ /* 0x000fc80008010218 */
[----:B------:R-:W-:-:S04]  /*2e40*/  IADD3 R6, P0, PT, R6, UR4, RZ ;  /* 0x0000000406067c10 */ /* 0x000fc8000ff1e0ff */
[----:B------:R-:W-:Y:S02]  /*2e50*/  IADD3.X R5, PT, PT, R5, UR5, RZ, P0, !PT ;  /* 0x0000000505057c10 */ /* 0x000fe400087fe4ff */
[----:B------:R-:W-:-:S04]  /*2e60*/  ISETP.GE.U32.AND P0, PT, R6, R3, PT ;  /* 0x000000030600720c */ /* 0x000fc80003f06070 */
[----:B------:R-:W-:Y:S02]  /*2e70*/  ISETP.GE.AND.EX P0, PT, R5, R4, PT, P0 ;  /* 0x000000040500720c */ /* 0x000fe40003f06300 */
[----:B--2---:R-:W-:-:S05]  /*2e80*/  SHF.L.U32 R28, R16, 0x10, RZ ;  /* 0x00000010101c7819 */ /* 0x004fca00000006ff */
[----:B------:R-:W-:Y:S01]  /*2e90*/  FMUL.FTZ R11, R11, R28 ;  /* 0x0000001c0b0b7220 */ /* 0x000fe20000410000 */
[----:B------:R-:W-:-:S04]  /*2ea0*/  IMAD.U32 R28, R17, 0x10000, RZ ;  /* 0x00010000111c7824 */ /* 0x000fc800078e00ff */
[----:B------:R-:W-:Y:S01]  /*2eb0*/  FMUL.FTZ R12, R15, R28 ;  /* 0x0000001c0f0c7220 */ /* 0x000fe20000410000 */
[C---:B----4-:R-:W-:Y:S01]  /*2ec0*/  IMAD.U32 R15, R18.reuse, 0x10000, RZ ;  /* 0x00010000120f7824 */ /* 0x050fe200078e00ff */
[----:B------:R-:W-:Y:S01]  /*2ed0*/  PRMT R18, R18, 0x7632, R18 ;  /* 0x0000763212127816 */ /* 0x000fe20000000012 */
[C---:B-----5:R-:W-:Y:S01]  /*2ee0*/  IMAD.U32 R28, R22.reuse, 0x10000, RZ ;  /* 0x00010000161c7824 */ /* 0x060fe200078e00ff */
[----:B------:R-:W-:-:S03]  /*2ef0*/  PRMT R22, R22, 0x7632, R22 ;  /* 0x0000763216167816 */ /* 0x000fc60000000016 */
[----:B------:R-:W-:Y:S01]  /*2f00*/  IMAD.U32 R18, R18, 0x10000, RZ ;  /* 0x0001000012127824 */ /* 0x000fe200078e00ff */
[----:B------:R-:W-:Y:S01]  /*2f10*/  SHF.L.U32 R27, R22, 0x10, RZ ;  /* 0x00000010161b7819 */ /* 0x000fe200000006ff */
[----:B------:R-:W-:Y:S01]  /*2f20*/  FADD.FTZ R26, R15, R28 ;  /* 0x0000001c0f1a7221 */ /* 0x000fe20000010000 */
[----:B------:R-:W-:Y:S01]  /*2f30*/  FMUL.FTZ R15, R14, UR15 ;  /* 0x0000000f0e0f7c20 */ /* 0x000fe20008410000 */
[----:B------:R-:W-:Y:S02]  /*2f40*/  IMAD.U32 R14, R19, 0x10000, RZ ;  /* 0x00010000130e7824 */ /* 0x000fe400078e00ff */
[----:B------:R-:W-:Y:S01]  /*2f50*/  FADD.FTZ R22, R18, R27 ;  /* 0x0000001b12167221 */ /* 0x000fe20000010000 */
[----:B------:R-:W-:Y:S01]  /*2f60*/  IMAD.U32 R27, R23, 0x10000, RZ ;  /* 0x00010000171b7824 */ /* 0x000fe200078e00ff */
[----:B------:R-:W-:Y:S02]  /*2f70*/  PRMT R19, R19, 0x7632, R19 ;  /* 0x0000763213137816 */ /* 0x000fe40000000013 */
[----:B------:R-:W-:Y:S01]  /*2f80*/  PRMT R23, R23, 0x7632, R23 ;  /* 0x0000763217177816 */ /* 0x000fe20000000017 */
[----:B------:R-:W-:Y:S01]  /*2f90*/  FADD.FTZ R27, R14, R27 ;  /* 0x0000001b0e1b7221 */ /* 0x000fe20000010000 */
[----:B------:R-:W-:Y:S01]  /*2fa0*/  FMUL.FTZ R14, R26, UR15 ;  /* 0x0000000f1a0e7c20 */ /* 0x000fe20008410000 */
[----:B------:R-:W0:Y:S01]  /*2fb0*/  F2F.BF16.F32 R15, R15 ;  /* 0x0000000f000f7304 */ /* 0x000e220000202000 */
[----:B------:R-:W-:-:S02]  /*2fc0*/  IMAD.U32 R19, R19, 0x10000, RZ ;  /* 0x0001000013137824 */ /* 0x000fc400078e00ff */
[----:B------:R-:W-:Y:S02]  /*2fd0*/  IMAD.U32 R26, R23, 0x10000, RZ ;  /* 0x00010000171a7824 */ /* 0x000fe400078e00ff */
[----:B------:R-:W-:-:S03]  /*2fe0*/  FMUL.FTZ R22, R22, UR15 ;  /* 0x0000000f16167c20 */ /* 0x000fc60008410000 */
[----:B------:R-:W1:Y:S01]  /*2ff0*/  F2F.BF16.F32 R14, R14 ;  /* 0x0000000e000e7304 */ /* 0x000e620000202000 */
[----:B------:R-:W-:Y:S01]  /*3000*/  FADD.FTZ R19, R19, R26 ;  /* 0x0000001a13137221 */ /* 0x000fe20000010000 */
[----:B------:R-:W-:Y:S01]  /*3010*/  PRMT R16, R16, 0x7632, R16 ;  /* 0x0000763210107816 */ /* 0x000fe20000000010 */
[----:B------:R-:W-:Y:S02]  /*3020*/  FMUL.FTZ R18, R27, UR15 ;  /* 0x0000000f1b127c20 */ /* 0x000fe40008410000 */
[----:B------:R-:W-:Y:S01]  /*3030*/  FMUL.FTZ R19, R19, UR15 ;  /* 0x0000000f13137c20 */ /* 0x000fe20008410000 */
[----:B------:R-:W-:Y:S02]  /*3040*/  SHF.L.U32 R16, R16, 0x10, RZ ;  /* 0x0000001010107819 */ /* 0x000fe400000006ff */
[----:B------:R-:W2:Y:S01]  /*3050*/  F2F.BF16.F32 R22, R22 ;  /* 0x0000001600167304 */ /* 0x000ea20000202000 */
[----:B0-----:R-:W-:Y:S01]  /*3060*/  IMAD.U32 R15, R15, 0x10000, RZ ;  /* 0x000100000f0f7824 */ /* 0x001fe200078e00ff */
[----:B------:R-:W-:-:S03]  /*3070*/  PRMT R17, R17, 0x7632, R17 ;  /* 0x0000763211117816 */ /* 0x000fc60000000011 */
[----:B------:R-:W-:-:S03]  /*3080*/  FMUL.FTZ R15, R15, R16 ;  /* 0x000000100f0f7220 */ /* 0x000fc60000410000 */
[----:B------:R-:W0:Y:S01]  /*3090*/  F2F.BF16.F32 R19, R19 ;  /* 0x0000001300137304 */ /* 0x000e220000202000 */
[----:B------:R-:W-:Y:S01]  /*30a0*/  IMAD.U32 R16, R17, 0x10000, RZ ;  /* 0x0001000011107824 */ /* 0x000fe200078e00ff */
[----:B-1----:R-:W-:Y:S01]  /*30b0*/  SHF.L.U32 R14, R14, 0x10, RZ ;  /* 0x000000100e0e7819 */ /* 0x002fe200000006ff */
[C---:B------:R-:W-:Y:S01]  /*30c0*/  IMAD.U32 R17, R24.reuse, 0x10000, RZ ;  /* 0x0001000018117824 */ /* 0x040fe200078e00ff */
[----:B------:R-:W-:-:S04]  /*30d0*/  PRMT R24, R24, 0x7632, R24 ;  /* 0x0000763218187816 */ /* 0x000fc80000000018 */
[----:B------:R-:W1:Y:S01]  /*30e0*/  F2F.BF16.F32 R18, R18 ;  /* 0x0000001200127304 */ /* 0x000e620000202000 */
[----:B------:R-:W-:Y:S01]  /*30f0*/  FMUL.FTZ R14, R14, R17 ;  /* 0x000000110e0e7220 */ /* 0x000fe20000410000 */
[----:B------:R-:W-:Y:S01]  /*3100*/  IMAD.U32 R17, R25, 0x10000, RZ ;  /* 0x0001000019117824 */ /* 0x000fe200078e00ff */
[----:B--2---:R-:W-:Y:S01]  /*3110*/  SHF.L.U32 R22, R22, 0x10, RZ ;  /* 0x0000001016167819 */ /* 0x004fe200000006ff */
[----:B------:R-:W-:Y:S01]  /*3120*/  FMUL.FTZ R13, R13, R16 ;  /* 0x000000100d0d7220 */ /* 0x000fe20000410000 */
[----:B------:R-:W-:Y:S01]  /*3130*/  PRMT R25, R25, 0x7632, R25 ;  /* 0x0000763219197816 */ /* 0x000fe20000000019 */
[----:B------:R-:W-:Y:S02]  /*3140*/  IMAD.U32 R23, R24, 0x10000, RZ ;  /* 0x0001000018177824 */ /* 0x000fe400078e00ff */
[----:B------:R-:W2:Y:S01]  /*3150*/  F2F.BF16.F32 R11, R11 ;  /* 0x0000000b000b7304 */ /* 0x000ea20000202000 */
[----:B0-----:R-:W-:Y:S02]  /*3160*/  IMAD.U32 R19, R19, 0x10000, RZ ;  /* 0x0001000013137824 */ /* 0x001fe400078e00ff */
[----:B------:R-:W-:Y:S01]  /*3170*/  FMUL.FTZ R22, R22, R23 ;  /* 0x0000001716167220 */ /* 0x000fe20000410000 */
[----:B------:R-:W-:-:S04]  /*3180*/  IMAD.U32 R24, R25, 0x10000, RZ ;  /* 0x0001000019187824 */ /* 0x000fc800078e00ff */
[----:B------:R-:W0:Y:S01]  /*3190*/  F2F.BF16.F32 R15, R15 ;  /* 0x0000000f000f7304 */ /* 0x000e220000202000 */
[----:B-1----:R-:W-:Y:S02]  /*31a0*/  IMAD.U32 R18, R18, 0x10000, RZ ;  /* 0x0001000012127824 */ /* 0x002fe400078e00ff */
[----:B------:R-:W-:Y:S01]  /*31b0*/  FMUL.FTZ R19, R19, R24 ;  /* 0x0000001813137220 */ /* 0x000fe20000410000 */
[----:B------:R-:W-:-:S04]  /*31c0*/  IMAD.U32 R16, R21, 0x10000, RZ ;  /* 0x0001000015107824 */ /* 0x000fc800078e00ff */
[----:B------:R-:W1:Y:S01]  /*31d0*/  F2F.BF16.F32 R12, R12 ;  /* 0x0000000c000c7304 */ /* 0x000e620000202000 */
[----:B------:R-:W-:Y:S01]  /*31e0*/  FMUL.FTZ R18, R18, R17 ;  /* 0x0000001112127220 */ /* 0x000fe20000410000 */
[----:B------:R-:W-:-:S06]  /*31f0*/  IMAD.U32 R17, R10, 0x10000, RZ ;  /* 0x000100000a117824 */ /* 0x000fcc00078e00ff */
[----:B------:R-:W3:Y:S01]  /*3200*/  F2F.BF16.F32 R13, R13 ;  /* 0x0000000d000d7304 */ /* 0x000ee20000202000 */
[----:B------:R-:W-:-:S07]  /*3210*/  FMNMX3.FTZ R7, R7, |R16|, |R17|, !PT ;  /* 0x4000001007077276 */ /* 0x000fce0007810411 */
[----:B------:R-:W4:Y:S01]  /*3220*/  F2F.BF16.F32 R14, R14 ;  /* 0x0000000e000e7304 */ /* 0x000f220000202000 */
[----:B--2---:R-:W-:-:S07]  /*3230*/  IMAD.U32 R16, R11, 0x10000, RZ ;  /* 0x000100000b107824 */ /* 0x004fce00078e00ff */
[----:B------:R-:W2:Y:S01]  /*3240*/  F2F.BF16.F32 R22, R22 ;  /* 0x0000001600167304 */ /* 0x000ea20000202000 */
[----:B0-----:R-:W-:-:S07]  /*3250*/  SHF.L.U32 R15, R15, 0x10, RZ ;  /* 0x000000100f0f7819 */ /* 0x001fce00000006ff */
[----:B------:R-:W0:Y:S01]  /*3260*/  F2F.BF16.F32 R19, R19 ;  /* 0x0000001300137304 */ /* 0x000e220000202000 */
[----:B-1----:R-:W-:-:S07]  /*3270*/  IMAD.U32 R12, R12, 0x10000, RZ ;  /* 0x000100000c0c7824 */ /* 0x002fce00078e00ff */
[----:B------:R-:W1:Y:S01]  /*3280*/  F2F.BF16.F32 R10, R18 ;  /* 0x00000012000a7304 */ /* 0x000e620000202000 */
[----:B---3--:R-:W-:Y:S01]  /*3290*/  IMAD.U32 R13, R13, 0x10000, RZ ;  /* 0x000100000d0d7824 */ /* 0x008fe200078e00ff */
[----:B------:R-:W-:Y:S01]  /*32a0*/  FMNMX3.FTZ R7, R7, |R16|, |R15|, !PT ;  /* 0x4000001007077276 */ /* 0x000fe2000781040f */
[----:B----4-:R-:W-:Y:S02]  /*32b0*/  IMAD.U32 R14, R14, 0x10000, RZ ;  /* 0x000100000e0e7824 */ /* 0x010fe400078e00ff */
[----:B--2---:R-:W-:Y:S01]  /*32c0*/  IMAD.U32 R22, R22, 0x10000, RZ ;  /* 0x0001000016167824 */ /* 0x004fe200078e00ff */
[----:B------:R-:W-:Y:S01]  /*32d0*/  FMNMX3.FTZ R7, R7, |R12|, |R13|, !PT ;  /* 0x4000000c07077276 */ /* 0x000fe2000781040d */
[----:B0-----:R-:W-:-:S03]  /*32e0*/  IMAD.U32 R19, R19, 0x10000, RZ ;  /* 0x0001000013137824 */ /* 0x001fc600078e00ff */
[----:B------:R-:W-:Y:S02]  /*32f0*/  FMNMX3.FTZ R7, R7, |R14|, |R22|, !PT ;  /* 0x4000000e07077276 */ /* 0x000fe40007810416 */
[----:B-1----:R-:W-:-:S04]  /*3300*/  SHF.L.U32 R10, R10, 0x10, RZ ;  /* 0x000000100a0a7819 */ /* 0x002fc800000006ff */
[----:B------:R-:W-:Y:S01]  /*3310*/  FMNMX3.FTZ R7, R7, |R10|, |R19|, !PT ;  /* 0x4000000a07077276 */ /* 0x000fe20007810413 */
[----:B------:R-:W-:Y:S06]  /*3320*/  @!P0 BRA `(.L_x_922) ;  /* 0xfffffff000448947 */ /* 0x000fec000383ffff */
.L_x_915:
[----:B------:R-:W-:Y:S05]  /*3330*/  BSYNC.RECONVERGENT B0 ;  /* 0x0000000000007941 */ /* 0x000fea0003800200 */
.L_x_914:
        /* <DEDUP_REMOVED lines=19> */
[----:B------:R-:W-:-:S04]  /*3470*/  IMAD.HI.U32 R11, R11, R13, R10 ;  /* 0x0000000d0b0b7227 */ /* 0x000fc800078e000a */
[----:B------:R-:W-:-:S04]  /*3480*/  IMAD.MOV.U32 R10, RZ, RZ, R12 ;  /* 0x000000ffff0a7224 */ /* 0x000fc800078e000c */
[----:B------:R-:W-:-:S04]  /*3490*/  IMAD.HI.U32 R21, R11, R10, RZ ;  /* 0x0000000a0b157227 */ /* 0x000fc800078e00ff */
[----:B------:R-:W-:-:S05]  /*34a0*/  IMAD R5, R21, R5, R10 ;  /* 0x0000000515057224 */ /* 0x000fca00078e020a */
[----:B------:R-:W-:-:S13]  /*34b0*/  ISETP.GT.U32.AND P1, PT, R6, R5, PT ;  /* 0x000000050600720c */ /* 0x000fda0003f24070 */
[----:B------:R-:W-:Y:S01]  /*34c0*/  @!P1 IMAD.IADD R5, R5, 0x1, -R6 ;  /* 0x0000000105059824 */ /* 0x000fe200078e0a06 */
[----:B------:R-:W-:Y:S02]  /*34d0*/  @!P1 IADD3 R21, PT, PT, R21, 0x1, RZ ;  /* 0x0000000115159810 */ /* 0x000fe40007ffe0ff */
[----:B------:R-:W-:Y:S02]  /*34e0*/  ISETP.NE.AND P1, PT, RZ, UR18, PT ;  /* 0x00000012ff007c0c */ /* 0x000fe4000bf25270 */
[----:B------:R-:W-:Y:S01]  /*34f0*/  ISETP.GE.U32.AND P0, PT, R5, R6, PT ;  /* 0x000000060500720c */ /* 0x000fe20003f06070 */
[----:B------:R-:W-:-:S04]  /*3500*/  IMAD.U32 R5, RZ, RZ, UR5 ;  /* 0x00000005ff057e24 */ /* 0x000fc8000f8e00ff */
[----:B------:R-:W-:-:S05]  /*3510*/  IMAD R12, R20, 0x4, R5 ;  /* 0x00000004140c7824 */ /* 0x000fca00078e0205 */
[----:B------:R0:W-:Y:S03]  /*3520*/  STS [R12], R7 ;  /* 0x000000070c007388 */ /* 0x0001e60000000800 */
[----:B------:R-:W-:-:S04]  /*3530*/  @P0 VIADD R21, R21, 0x1 ;  /* 0x0000000115150836 */ /* 0x000fc80000000000 */
        /* <DEDUP_REMOVED lines=14> */
.L_x_929:
[----:B------:R-:W-:Y:S01]  /*3620*/  IMAD.U32 R11, RZ, RZ, UR4 ;  /* 0x00000004ff0b7e24 */ /* 0x000fe2000f8e00ff */
[----:B------:R-:W-:Y:S01]  /*3630*/  UIMAD UR12, UR5, UR18, URZ ;  /* 0x00000012050c72a4 */ /* 0x000fe2000f8e02ff */
[----:B-1----:R-:W-:Y:S01]  /*3640*/  IMAD.MOV.U32 R6, RZ, RZ, R15 ;  /* 0x000000ffff067224 */ /* 0x002fe200078e000f */
[----:B------:R-:W-:Y:S01]  /*3650*/  UIADD3 UR4, UP0, UPT, UR4, 0x1, URZ ;  /* 0x0000000104047890 */ /* 0x000fe2000ff1e0ff */
[----:B0-----:R-:W-:Y:S01]  /*3660*/  IMAD.MOV.U32 R7, RZ, RZ, RZ ;  /* 0x000000ffff077224 */ /* 0x001fe200078e00ff */
[----:B------:R-:W-:Y:S02]  /*3670*/  BSSY.RECONVERGENT B0, `(.L_x_924) ;  /* 0x000005a000007945 */ /* 0x000fe40003800200 */
[----:B------:R-:W-:Y:S01]  /*3680*/  UIADD3.X UR5, UPT, UPT, URZ, UR5, URZ, UP0, !UPT ;  /* 0x00000005ff057290 */ /* 0x000fe200087fe4ff */
[----:B------:R-:W-:Y:S01]  /*3690*/  IMAD.WIDE.U32 R6, R11, UR18, R6 ;  /* 0x000000120b067c25 */ /* 0x000fe2000f8e0006 */
[----:B------:R-:W-:-:S03]  /*36a0*/  ISETP.LE.U32.AND P0, PT, R21, UR4, PT ;  /* 0x0000000415007c0c */ /* 0x000fc6000bf03070 */
[----:B------:R-:W-:Y:S01]  /*36b0*/  VIADD R23, R7, UR12 ;  /* 0x0000000c07177c36 */ /* 0x000fe20008000000 */
[----:B------:R-:W-:Y:S02]  /*36c0*/  ISETP.GE.U32.AND P1, PT, R6, UR11, PT ;  /* 0x0000000b06007c0c */ /* 0x000fe4000bf26070 */
[----:B------:R-:W-:Y:S02]  /*36d0*/  MOV R11, UR5 ;  /* 0x00000005000b7c02 */ /* 0x000fe40008000f00 */
        /* <DEDUP_REMOVED lines=8> */
[----:B------:R-:W-:-:S03]  /*3760*/  IADD3 R25, P2, PT, R10, UR13, RZ ;  /* 0x0000000d0a197c10 */ /* 0x000fc6000ff5e0ff */
[----:B------:R-:W-:-:S05]  /*3770*/  IMAD.IADD R23, R11, 0x1, R23 ;  /* 0x000000010b177824 */ /* 0x000fca00078e0217 */
        /* <DEDUP_REMOVED lines=17> */
[----:B------:R-:W-:-:S04]  /*3890*/  IMAD.U32 R5, RZ, RZ, UR12 ;  /* 0x0000000cff057e24 */ /* 0x000fc8000f8e00ff */
[----:B------:R-:W-:-:S05]  /*38a0*/  IMAD R6, R6, 0x4, R5 ;  /* 0x0000000406067824 */ /* 0x000fca00078e0205 */
[----:B-1----:R-:W-:-:S07]  /*38b0*/  IADD3 R6, PT, PT, R6, 0x80, RZ ;  /* 0x0000008006067810 */ /* 0x002fce0007ffe0ff */
.L_x_928:
[----:B0-----:R0:W2:Y:S01]  /*38c0*/  LDS R28, [R6] ;  /* 0x00000000061c7984 */ /* 0x0010a20000000800 */
[----:B------:R-:W-:-:S05]  /*38d0*/  IADD3 R26, P1, PT, R26, 0x20, RZ ;  /* 0x000000201a1a7810 */ /* 0x000fca0007f3e0ff */
[----:B------:R-:W-:Y:S01]  /*38e0*/  IMAD.X R27, RZ, RZ, R27, P1 ;  /* 0x000000ffff1b7224 */ /* 0x000fe200008e061b */
[----:B------:R-:W-:Y:S01]  /*38f0*/  ISETP.GE.U32.AND P1, PT, R26, R25, PT ;  /* 0x000000191a00720c */ /* 0x000fe20003f26070 */
[----:B0-----:R-:W-:-:S03]  /*3900*/  VIADD R6, R6, 0x80 ;  /* 0x0000008006067836 */ /* 0x001fc60000000000 */
[----:B------:R-:W-:Y:S02]  /*3910*/  ISETP.GE.AND.EX P1, PT, R27, R24, PT, P1 ;  /* 0x000000181b00720c */ /* 0x000fe40003f26310 */
[----:B--2---:R-:W-:-:S05]  /*3920*/  FMNMX.FTZ R7, R28, R7, !PT ;  /* 0x000000071c077209 */ /* 0x004fca0007810000 */
[----:B------:R0:W-:Y:S06]  /*3930*/  STS [R22], R7 ;  /* 0x0000000716007388 */ /* 0x0001ec0000000800 */
[----:B------:R-:W-:Y:S05]  /*3940*/  @!P1 BRA `(.L_x_928) ;  /* 0xfffffffc00dc9947 */ /* 0x000fea000383ffff */
.L_x_927:
[----:B------:R-:W-:Y:S05]  /*3950*/  BSYNC.RECONVERGENT B1 ;  /* 0x0000000000017941 */ /* 0x000fea0003800200 */
.L_x_926:
        /* <DEDUP_REMOVED lines=43> */
.L_x_925:
[----:B------:R-:W-:Y:S05]  /*3c10*/  BSYNC.RECONVERGENT B0 ;  /* 0x0000000000007941 */ /* 0x000fea0003800200 */
.L_x_924:
[----:B------:R-:W-:Y:S05]  /*3c20*/  @!P0 BRA `(.L_x_929) ;  /* 0xfffffff8007c8947 */ /* 0x000fea000383ffff */
.L_x_923:
[----:B------:R-:W-:Y:S01]  /*3c30*/  IMAD.SHL.U32 R5, R8, 0x10, RZ ;  /* 0x0000001008057824 */ /* 0x000fe200078e00ff */
[----:B------:R-:W-:Y:S04]  /*3c40*/  BAR.SYNC.DEFER_BLOCKING 0x0 ;  /* 0x0000000000007b1d */ /* 0x000fe80000010000 */
[----:B-1----:R-:W-:Y:S02]  /*3c50*/  IADD3 R6, P0, PT, R2, R5, RZ ;  /* 0x0000000502067210 */ /* 0x002fe40007f1e0ff */
[----:B------:R-:W-:Y:S01]  /*3c60*/  SHF.L.U64.HI R5, R8, 0x4, R9 ;  /* 0x0000000408057819 */ /* 0x000fe20000010209 */
[----:B------:R-:W1:Y:S01]  /*3c70*/  LDCU.64 UR20, c[0x0][0x3c0] ;  /* 0x00007800ff1477ac */ /* 0x000e620008000a00 */
[----:B------:R-:W-:Y:S01]  /*3c80*/  ISETP.GE.U32.AND P1, PT, R6, R3, PT ;  /* 0x000000030600720c */ /* 0x000fe20003f26070 */
[----:B------:R-:W-:Y:S02]  /*3c90*/  BSSY.RECONVERGENT B0, `(.L_x_930) ;  /* 0x000003c000007945 */ /* 0x000fe40003800200 */
[----:B------:R-:W-:Y:S01]  /*3ca0*/  IMAD.X R5, R0, 0x1, R5, P0 ;  /* 0x0000000100057824 */ /* 0x000fe200000e0605 */
[----:B------:R-:W-:-:S04]  /*3cb0*/  ISETP.NE.U32.AND P0, PT, R2, RZ, PT ;  /* 0x000000ff0200720c */ /* 0x000fc80003f05070 */
        /* <DEDUP_REMOVED lines=17> */
[----:B------:R-:W-:-:S06]  /*3dd0*/  FMUL.FTZ R2, R2, 0.0022321429569274187088 ;  /* 0x3b12492502027820 */ /* 0x000fcc0000410000 */
        /* <DEDUP_REMOVED lines=10> */
[----:B------:R-:W-:Y:S02]  /*3e80*/  IMAD.MOV.U32 R5, RZ, RZ, RZ ;  /* 0x000000ffff057224 */ /* 0x000fe400078e00ff */
[----:B------:R-:W-:-:S04]  /*3e90*/  IMAD.HI.U32 R12, R12, R3, RZ ;  /* 0x000000030c0c7227 */ /* 0x000fc800078e00ff */
[----:B------:R-:W-:-:S04]  /*3ea0*/  IMAD.MOV R12, RZ, RZ, -R12 ;  /* 0x000000ffff0c7224 */ /* 0x000fc800078e0a0c */
        /* <DEDUP_REMOVED lines=8> */
.L_x_932:
[----:B------:R-:W-:Y:S01]  /*3f30*/  IMAD.MOV.U32 R11, RZ, RZ, R3 ;  /* 0x000000ffff0b7224 */ /* 0x000fe200078e0003 */
[----:B------:R-:W-:-:S07]  /*3f40*/  MOV R0, 0x3f60 ;  /* 0x00003f6000007802 */ /* 0x000fce0000000f00 */
[----:B------:R-:W-:Y:S05]  /*3f50*/  CALL.REL.NOINC `($__internal_19_$__cuda_sm20_rem_s64) ;  /* 0x0000003000287944 */ /* 0x000fea0003c00000 */
[----:B------:R-:W-:Y:S02]  /*3f60*/  IMAD.MOV.U32 R4, RZ, RZ, R12 ;  /* 0x000000ffff047224 */ /* 0x000fe400078e000c */
[----:B------:R-:W-:-:S07]  /*3f70*/  IMAD.MOV.U32 R5, RZ, RZ, R13 ;  /* 0x000000ffff057224 */ /* 0x000fce00078e000d */
.L_x_933:
        /* <DEDUP_REMOVED lines=11> */
[----:B------:R-:W-:-:S05]  /*4030*/  FMNMX.FTZ R3, R2, 4.3596542127488646656e-06, !PT ;  /* 0x3692492502037809 */ /* 0x000fca0007810000 */
[----:B------:R1:W-:Y:S02]  /*4040*/  STG.E desc[UR16][R6.64], R3 ;  /* 0x0000000306007986 */ /* 0x0003e4000c101910 */
.L_x_931:
[----:B------:R-:W-:Y:S05]  /*4050*/  BSYNC.RECONVERGENT B0 ;  /* 0x0000000000007941 */ /* 0x000fea0003800200 */
.L_x_930:
        /* <DEDUP_REMOVED lines=12> */
[----:B-1----:R-:W-:Y:S02]  /*4120*/  IMAD.U32 R3, RZ, RZ, UR5 ;  /* 0x00000005ff037e24 */ /* 0x002fe4000f8e00ff */
[----:B------:R-:W-:Y:S05]  /*4130*/  @P0 EXIT ;  /* 0x000000000000094d */ /* 0x000fea0003800000 */
[----:B------:R-:W1:Y:S01]  /*4140*/  LDC.64 R4, c[0x0][0x3c0] ;  /* 0x0000f000ff047b82 */ /* 0x000e620000000a00 */
        /* <DEDUP_REMOVED lines=8> */
[----:B------:R-:W-:Y:S01]  /*41d0*/  ISETP.NE.U32.AND P1, PT, R4, RZ, PT ;  /* 0x000000ff0400720c */ /* 0x000fe20003f25070 */
[----:B------:R-:W-:-:S06]  /*41e0*/  HFMA2 R13, -RZ, RZ, 0, 0 ;  /* 0x00000000ff0d7431 */ /* 0x000fcc00000001ff */
[----:B-1----:R-:W1:Y:S02]  /*41f0*/  MUFU.RCP R5, R5 ;  /* 0x0000000500057308 */ /* 0x002e640000001000 */
[----:B-1----:R-:W-:-:S06]  /*4200*/  VIADD R6, R5, 0xffffffe ;  /* 0x0ffffffe05067836 */ /* 0x002fcc0000000000 */
[----:B0-----:R0:W1:Y:S02]  /*4210*/  F2I.FTZ.U32.TRUNC.NTZ R7, R6 ;  /* 0x0000000600077305 */ /* 0x001064000021f000 */
[----:B0-----:R-:W-:Y:S01]  /*4220*/  IMAD.MOV.U32 R6, RZ, RZ, RZ ;  /* 0x000000ffff067224 */ /* 0x001fe200078e00ff */
[----:B-1----:R-:W-:-:S05]  /*4230*/  IADD3 R9, PT, PT, RZ, -R7, RZ ;  /* 0x80000007ff097210 */ /* 0x002fca0007ffe0ff */
[----:B------:R-:W-:-:S04]  /*4240*/  IMAD R9, R9, R4, RZ ;  /* 0x0000000409097224 */ /* 0x000fc800078e02ff */
[----:B------:R-:W-:-:S06]  /*4250*/  IMAD.HI.U32 R0, R7, R9, R6 ;  /* 0x0000000907007227 */ /* 0x000fcc00078e0006 */
        /* <DEDUP_REMOVED lines=9> */
.L_x_934:
[----:B------:R-:W-:Y:S01]  /*42f0*/  IMAD.MOV.U32 R10, RZ, RZ, R8 ;  /* 0x000000ffff0a7224 */ /* 0x000fe200078e0008 */
[----:B------:R-:W-:-:S07]  /*4300*/  MOV R0, 0x4320 ;  /* 0x0000432000007802 */ /* 0x000fce0000000f00 */
[----:B0-----:R-:W-:Y:S05]  /*4310*/  CALL.REL.NOINC `($__internal_19_$__cuda_sm20_rem_s64) ;  /* 0x0000002c00387944 */ /* 0x001fea0003c00000 */
.L_x_935:
[----:B------:R-:W0:Y:S01]  /*4320*/  LDC.64 R4, c[0x0][0x398] ;  /* 0x0000e600ff047b82 */ /* 0x000e220000000a00 */
[----:B------:R-:W-:-:S05]  /*4330*/  IADD3 R11, P0, PT, -R12, R11, RZ ;  /* 0x0000000b0c0b7210 */ /* 0x000fca0007f1e1ff */
[----:B------:R-:W-:Y:S02]  /*4340*/  IMAD.X R0, R8, 0x1, ~R13, P0 ;  /* 0x0000000108007824 */ /* 0x000fe400000e0e0d */
[----:B------:R-:W1:Y:S06]  /*4350*/  LDC.64 R6, c[0x0][0x388] ;  /* 0x0000e200ff067b82 */ /* 0x000e6c0000000a00 */
.L_x_968:
[----:B--2---:R-:W-:Y:S02]  /*4360*/  IMAD.MOV.U32 R13, RZ, RZ, 0x8 ;  /* 0x00000008ff0d7424 */ /* 0x004fe400078e00ff */
[----:B------:R-:W-:Y:S02]  /*4370*/  IMAD.MOV.U32 R17, RZ, RZ, 0x8 ;  /* 0x00000008ff117424 */ /* 0x000fe400078e00ff */
[----:B------:R-:W-:-:S04]  /*4380*/  IMAD.WIDE.U32 R12, R20, R13, UR8 ;  /* 0x00000008140c7e25 */ /* 0x000fc8000f8e000d */
[----:B------:R-:W-:Y:S01]  /*4390*/  IMAD.WIDE.U32 R16, R20, R17, UR6 ;  /* 0x0000000614107e25 */ /* 0x000fe2000f8e0011 */
[----:B------:R-:W2:Y:S04]  /*43a0*/  LDG.E.64 R14, desc[UR16][R12.64] ;  /* 0x000000100c0e7981 */ /* 0x000ea8000c1e1b00 */
[----:B------:R3:W4:Y:S01]  /*43b0*/  LDG.E.64.CONSTANT R8, desc[UR16][R16.64] ;  /* 0x0000001010087981 */ /* 0x000722000c1e9b00 */
[----:B------:R-:W-:Y:S01]  /*43c0*/  SHF.R.U32.HI R18, RZ, 0x4, R20 ;  /* 0x00000004ff127819 */ /* 0x000fe20000011614 */
[----:B--2---:R-:W-:Y:S01]  /*43d0*/  IMAD.U32 R19, R14, 0x10000, RZ ;  /* 0x000100000e137824 */ /* 0x004fe200078e00ff */
[----:B---3--:R-:W-:Y:S02]  /*43e0*/  PRMT R17, R15, 0x7632, R17 ;  /* 0x000076320f117816 */ /* 0x008fe40000000011 */
[----:B----4-:R-:W-:-:S02]  /*43f0*/  SHF.L.U32 R10, R8, 0x10, RZ ;  /* 0x00000010080a7819 */ /* 0x010fc400000006ff */
[----:B------:R-:W-:Y:S02]  /*4400*/  PRMT R14, R8, 0x7632, R14 ;  /* 0x00007632080e7816 */ /* 0x000fe4000000000e */
[----:B------:R-:W-:Y:S01]  /*4410*/  PRMT R22, R9, 0x7632, R22 ;  /* 0x0000763209167816 */ /* 0x000fe20000000016 */
[----:B------:R-:W-:Y:S01]  /*4420*/  FADD.FTZ R10, R10, R19 ;  /* 0x000000130a0a7221 */ /* 0x000fe20000010000 */
[----:B------:R-:W-:Y:S01]  /*4430*/  PRMT R16, R14, 0x7632, R16 ;  /* 0x000076320e107816 */ /* 0x000fe20000000010 */
[----:B------:R-:W-:Y:S01]  /*4440*/  IMAD.U32 R17, R17, 0x10000, RZ ;  /* 0x0001000011117824 */ /* 0x000fe200078e00ff */
[----:B------:R-:W-:Y:S01]  /*4450*/  LOP3.LUT R19, R18, 0x3ffffff, RZ, 0xc0, !PT ;  /* 0x03ffffff12137812 */ /* 0x000fe200078ec0ff */
[----:B------:R-:W-:Y:S02]  /*4460*/  IMAD.U32 R22, R22, 0x10000, RZ ;  /* 0x0001000016167824 */ /* 0x000fe400078e00ff */
[----:B------:R-:W-:Y:S01]  /*4470*/  IMAD.U32 R21, R9, 0x10000, RZ ;  /* 0x0001000009157824 */ /* 0x000fe200078e00ff */
[----:B------:R-:W-:Y:S01]  /*4480*/  MOV R9, RZ ;  /* 0x000000ff00097202 */ /* 0x000fe20000000f00 */
[----:B------:R-:W-:-:S02]  /*4490*/  IMAD.U32 R8, RZ, RZ, UR10 ;  /* 0x0000000aff087e24 */ /* 0x000fc4000f8e00ff */
[----:B------:R-:W-:Y:S01]  /*44a0*/  FADD.FTZ R22, R22, R17 ;  /* 0x0000001116167221 */ /* 0x000fe20000010000 */
[----:B------:R-:W-:Y:S02]  /*44b0*/  IMAD.U32 R23, R16, 0x10000, RZ ;  /* 0x0001000010177824 */ /* 0x000fe400078e00ff */
[----:B------:R-:W-:Y:S02]  /*44c0*/  IMAD.U32 R24, R15, 0x10000, RZ ;  /* 0x000100000f187824 */ /* 0x000fe400078e00ff */
[----:B0-----:R-:W-:-:S04]  /*44d0*/  IMAD.WIDE.U32 R16, R20, 0x8, R4 ;  /* 0x0000000814107825 */ /* 0x001fc800078e0004 */
[----:B------:R-:W-:Y:S02]  /*44e0*/  IMAD R15, R0, R19, RZ ;  /* 0x00000013000f7224 */ /* 0x000fe400078e02ff */
[----:B------:R-:W-:Y:S01]  /*44f0*/  IMAD.U32 R14, R14, 0x10000, RZ ;  /* 0x000100000e0e7824 */ /* 0x000fe200078e00ff */
[----:B------:R-:W2:Y:S01]  /*4500*/  LDG.E.64.CONSTANT R16, desc[UR16][R16.64] ;  /* 0x0000001010107981 */ /* 0x000ea2000c1e9b00 */
[----:B------:R-:W-:-:S04]  /*4510*/  IMAD.WIDE.U32 R18, R19, R11, R8 ;  /* 0x0000000b13127225 */ /* 0x000fc800078e0008 */
[----:B------:R-:W-:Y:S01]  /*4520*/  FADD.FTZ R21, R21, R24 ;  /* 0x0000001815157221 */ /* 0x000fe20000010000 */
[----:B------:R-:W-:Y:S01]  /*4530*/  FADD.FTZ R23, R14, R23 ;  /* 0x000000170e177221 */ /* 0x000fe20000010000 */
[----:B------:R-:W-:Y:S02]  /*4540*/  IADD3 R15, PT, PT, R19, R15, RZ ;  /* 0x0000000f130f7210 */ /* 0x000fe40007ffe0ff */
[----:B-1----:R-:W-:Y:S02]  /*4550*/  LEA R14, P0, R18, R6, 0x2 ;  /* 0x00000006120e7211 */ /* 0x002fe400078010ff */
[----:B------:R-:W-:Y:S02]  /*4560*/  F2FP.BF16.F32.PACK_AB R19, R22, R21 ;  /* 0x000000151613723e */ /* 0x000fe400000010ff */
[----:B------:R-:W-:Y:S02]  /*4570*/  LEA.HI.X R15, R18, R7, R15, 0x2, P0 ;  /* 0x00000007120f7211 */ /* 0x000fe400000f140f */
[----:B------:R-:W-:-:S05]  /*4580*/  F2FP.BF16.F32.PACK_AB R18, R23, R10 ;  /* 0x0000000a1712723e */ /* 0x000fca00000010ff */
[----:B------:R0:W-:Y:S04]  /*4590*/  STG.E.64 desc[UR16][R12.64], R18 ;  /* 0x000000120c007986 */ /* 0x0001e8000c101b10 */
[----:B------:R1:W3:Y:S01]  /*45a0*/  LDG.E R15, desc[UR16][R14.64] ;  /* 0x000000100e0f7981 */ /* 0x0002e2000c1e1900 */
[----:B------:R-:W-:-:S06]  /*45b0*/  FMUL.FTZ R24, R10, UR15 ;  /* 0x0000000f0a187c20 */ /* 0x000fcc0008410000 */
[----:B------:R-:W0:Y:S01]  /*45c0*/  F2F.BF16.F32 R24, R24 ;  /* 0x0000001800187304 */ /* 0x000e220000202000 */
[----:B------:R-:W-:Y:S01]  /*45d0*/  FMUL.FTZ R26, R21, UR15 ;  /* 0x0000000f151a7c20 */ /* 0x000fe20008410000 */
[----:B------:R-:W-:Y:S01]  /*45e0*/  FMUL.FTZ R23, R23, UR15 ;  /* 0x0000000f17177c20 */ /* 0x000fe20008410000 */
[----:B------:R-:W-:-:S05]  /*45f0*/  FMUL.FTZ R21, R22, UR15 ;  /* 0x0000000f16157c20 */ /* 0x000fca0008410000 */
[----:B------:R-:W4:Y:S01]  /*4600*/  F2F.BF16.F32 R26, R26 ;  /* 0x0000001a001a7304 */ /* 0x000f220000202000 */
[----:B0-----:R-:W-:-:S07]  /*4610*/  IMAD.U32 R12, R24, 0x10000, RZ ;  /* 0x00010000180c7824 */ /* 0x001fce00078e00ff */
[----:B------:R-:W0:Y:S08]  /*4620*/  F2F.BF16.F32 R23, R23 ;  /* 0x0000001700177304 */ /* 0x000e300000202000 */
[----:B------:R-:W5:Y:S01]  /*4630*/  F2F.BF16.F32 R21, R21 ;  /* 0x0000001500157304 */ /* 0x000f620000202000 */
[----:B----4-:R-:W-:Y:S02]  /*4640*/  IMAD.U32 R13, R26, 0x10000, RZ ;  /* 0x000100001a0d7824 */ /* 0x010fe400078e00ff */
[----:B0-----:R-:W-:-:S02]  /*4650*/  IMAD.U32 R23, R23, 0x10000, RZ ;  /* 0x0001000017177824 */ /* 0x001fc400078e00ff */
[----:B-----5:R-:W-:Y:S01]  /*4660*/  IMAD.U32 R21, R21, 0x10000, RZ ;  /* 0x0001000015157824 */ /* 0x020fe200078e00ff */
[----:B------:R-:W-:Y:S01]  /*4670*/  BSSY.RECONVERGENT B0, `(.L_x_936) ;  /* 0x0000031000007945 */ /* 0x000fe20003800200 */
[----:B--2---:R-:W-:-:S04]  /*4680*/  IMAD.U32 R25, R16, 0x10000, RZ ;  /* 0x0001000010197824 */ /* 0x004fc800078e00ff */
[----:B------:R-:W-:Y:S01]  /*4690*/  FMUL.FTZ R12, R12, R25 ;  /* 0x000000190c0c7220 */ /* 0x000fe20000410000 */
[C---:B-1----:R-:W-:Y:S01]  /*46a0*/  IMAD.U32 R14, R17.reuse, 0x10000, RZ ;  /* 0x00010000110e7824 */ /* 0x042fe200078e00ff */
[----:B------:R-:W-:Y:S02]  /*46b0*/  PRMT R16, R16, 0x7632, R16 ;  /* 0x0000763210107816 */ /* 0x000fe40000000010 */
[----:B------:R-:W-:Y:S02]  /*46c0*/  PRMT R17, R17, 0x7632, R17 ;  /* 0x0000763211117816 */ /* 0x000fe40000000011 */
[----:B------:R-:W0:Y:S01]  /*46d0*/  F2F.BF16.F32 R12, R12 ;  /* 0x0000000c000c7304 */ /* 0x000e220000202000 */
[----:B------:R-:W-:Y:S02]  /*46e0*/  SHF.L.U32 R16, R16, 0x10, RZ ;  /* 0x0000001010107819 */ /* 0x000fe400000006ff */
[----:B------:R-:W-:Y:S02]  /*46f0*/  IMAD.U32 R18, R17, 0x10000, RZ ;  /* 0x0001000011127824 */ /* 0x000fe400078e00ff */
[----:B------:R-:W-:Y:S01]  /*4700*/  FMUL.FTZ R14, R13, R14 ;  /* 0x0000000e0d0e7220 */ /* 0x000fe20000410000 */
[----:B------:R-:W-:-:S02]  /*4710*/  FMUL.FTZ R16, R23, R16 ;  /* 0x0000001017107220 */ /* 0x000fc40000410000 */
[----:B---3--:R-:W1:Y:S01]  /*4720*/  MUFU.RCP R10, R15 ;  /* 0x0000000f000a7308 */ /* 0x008e620000001000 */
[----:B------:R-:W-:Y:S01]  /*4730*/  FMUL.FTZ R18, R21, R18 ;  /* 0x0000001215127220 */ /* 0x000fe20000410000 */
[----:B0-----:R-:W-:-:S06]  /*4740*/  IMAD.U32 R13, R12, 0x10000, RZ ;  /* 0x000100000c0d7824 */ /* 0x001fcc00078e00ff */
[----:B------:R-:W0:Y:S08]  /*4750*/  F2F.BF16.F32 R14, R14 ;  /* 0x0000000e000e7304 */ /* 0x000e300000202000 */
[----:B------:R-:W2:Y:S01]  /*4760*/  F2F.BF16.F32 R16, R16 ;  /* 0x0000001000107304 */ /* 0x000ea20000202000 */
[----:B-1----:R-:W-:-:S07]  /*4770*/  FMUL.FTZ R13, R13, R10 ;  /* 0x0000000a0d0d7220 */ /* 0x002fce0000410000 */
[----:B------:R-:W1:Y:S01]  /*4780*/  F2F.BF16.F32 R18, R18 ;  /* 0x0000001200127304 */ /* 0x000e620000202000 */
[----:B------:R-:W-:Y:S02]  /*4790*/  FMNMX.FTZ R13, R13, 448, PT ;  /* 0x43e000000d0d7809 */ /* 0x000fe40003810000 */
[----:B0-----:R-:W-:Y:S02]  /*47a0*/  SHF.L.U32 R17, R14, 0x10, RZ ;  /* 0x000000100e117819 */ /* 0x001fe400000006ff */
[----:B------:R-:W-:Y:S01]  /*47b0*/  FMNMX.FTZ R22, R13, -448, !PT ;  /* 0xc3e000000d167809 */ /* 0x000fe20007810000 */
[----:B--2---:R-:W-:-:S03]  /*47c0*/  IMAD.U32 R15, R16, 0x10000, RZ ;  /* 0x00010000100f7824 */ /* 0x004fc600078e00ff */
[----:B------:R-:W-:Y:S01]  /*47d0*/  LOP3.LUT R21, R22, 0x7fffffff, RZ, 0xc0, !PT ;  /* 0x7fffffff16157812 */ /* 0x000fe200078ec0ff */
[-C--:B------:R-:W-:Y:S01]  /*47e0*/  FMUL.FTZ R17, R17, R10.reuse ;  /* 0x0000000a11117220 */ /* 0x080fe20000410000 */
[----:B------:R-:W-:Y:S01]  /*47f0*/  FMUL.FTZ R15, R15, R10 ;  /* 0x0000000a0f0f7220 */ /* 0x000fe20000410000 */
[----:B-1----:R-:W-:Y:S01]  /*4800*/  IMAD.U32 R19, R18, 0x10000, RZ ;  /* 0x0001000012137824 */ /* 0x002fe200078e00ff */
        /* <DEDUP_REMOVED lines=23> */
.L_x_937:
[----:B------:R-:W-:Y:S05]  /*4980*/  BSYNC.RECONVERGENT B0 ;  /* 0x0000000000007941 */ /* 0x000fea0003800200 */
.L_x_936:
        /* <DEDUP_REMOVED lines=11> */
.L_x_939:
[----:B------:R-:W-:Y:S05]  /*4a40*/  BSYNC.RECONVERGENT B0 ;  /* 0x0000000000007941 */ /* 0x000fea0003800200 */
.L_x_938:
[----:B------:R-:W-:Y:S01]  /*4a50*/  BSSY.RECONVERGENT B0, `(.L_x_940) ;  /* 0x000000b000007945 */ /* 0x000fe20003800200 */
[----:B------:R-:W-:Y:S01]  /*4a60*/  HFMA2 R14, -RZ, RZ, 0, 7.569789886474609375e-06 ;  /* 0x0000007fff0e7431 */ /* 0x000fe200000001ff */
[----:B------:R-:W-:Y:S02]  /*4a70*/  LOP3.LUT R16, R15, 0x80, R16, 0xf8, !PT ;  /* 0x000000800f107812 */ /* 0x000fe400078ef810 */
        /* <DEDUP_REMOVED lines=8> */
.L_x_941:
[----:B------:R-:W-:Y:S05]  /*4b00*/  BSYNC.RECONVERGENT B0 ;  /* 0x0000000000007941 */ /* 0x000fea0003800200 */
.L_x_940:
        /* <DEDUP_REMOVED lines=11> */
.L_x_943:
[----:B------:R-:W-:Y:S05]  /*4bc0*/  BSYNC.RECONVERGENT B0 ;  /* 0x0000000000007941 */ /* 0x000fea0003800200 */
.L_x_942:
[----:B------:R-:W-:Y:S01]  /*4bd0*/  VIADD R15, R20, UR19 ;  /* 0x00000013140f7c36 */ /* 0x000fe20008000000 */
        /* <DEDUP_REMOVED lines=9> */
[----:B------:R-:W-:Y:S02]  /*4c70*/  IMAD.MOV.U32 R12, RZ, RZ, 0x8 ;  /* 0x00000008ff0c7424 */ /* 0x000fe400078e00ff */
[----:B------:R-:W-:-:S04]  /*4c80*/  IMAD.WIDE.U32 R18, R15, R18, UR6 ;  /* 0x000000060f127e25 */ /* 0x000fc8000f8e0012 */
[----:B0-----:R-:W-:Y:S02]  /*4c90*/  IMAD.WIDE.U32 R12, R15, R12, UR8 ;  /* 0x000000080f0c7e25 */ /* 0x001fe4000f8e000c */
[----:B------:R-:W2:Y:S04]  /*4ca0*/  LDG.E.64.CONSTANT R18, desc[UR16][R18.64] ;  /* 0x0000001012127981 */ /* 0x000ea8000c1e9b00 */
[----:B------:R-:W3:Y:S01]  /*4cb0*/  LDG.E.64 R16, desc[UR16][R12.64] ;  /* 0x000000100c107981 */ /* 0x000ee2000c1e1b00 */
[----:B------:R-:W-:-:S04]  /*4cc0*/  SHF.R.U32.HI R21, RZ, 0x4, R15 ;  /* 0x00000004ff157819 */ /* 0x000fc8000001160f */
[----:B------:R-:W-:Y:S02]  /*4cd0*/  LOP3.LUT R21, R21, 0x3ffffff, RZ, 0xc0, !PT ;  /* 0x03ffffff15157812 */ /* 0x000fe400078ec0ff */
[----:B--2---:R-:W-:Y:S01]  /*4ce0*/  SHF.L.U32 R10, R18, 0x10, RZ ;  /* 0x00000010120a7819 */ /* 0x004fe200000006ff */
[C---:B------:R-:W-:Y:S01]  /*4cf0*/  IMAD.U32 R14, R19.reuse, 0x10000, RZ ;  /* 0x00010000130e7824 */ /* 0x040fe200078e00ff */
[----:B------:R-:W-:Y:S01]  /*4d00*/  PRMT R20, R19, 0x7632, R20 ;  /* 0x0000763213147816 */ /* 0x000fe20000000014 */
[----:B---3--:R-:W-:Y:S01]  /*4d10*/  IMAD.U32 R23, R16, 0x10000, RZ ;  /* 0x0001000010177824 */ /* 0x008fe200078e00ff */
[----:B------:R-:W-:Y:S01]  /*4d20*/  PRMT R16, R18, 0x7632, R16 ;  /* 0x0000763212107816 */ /* 0x000fe20000000010 */
[----:B------:R-:W-:Y:S02]  /*4d30*/  IMAD.U32 R27, R17, 0x10000, RZ ;  /* 0x00010000111b7824 */ /* 0x000fe400078e00ff */
[----:B------:R-:W-:Y:S01]  /*4d40*/  FADD.FTZ R10, R10, R23 ;  /* 0x000000170a0a7221 */ /* 0x000fe20000010000 */
[----:B------:R-:W-:Y:S01]  /*4d50*/  PRMT R22, R16, 0x7632, R22 ;  /* 0x0000763210167816 */ /* 0x000fe20000000016 */
[----:B------:R-:W-:Y:S01]  /*4d60*/  IMAD.WIDE.U32 R18, R21, R11, R8 ;  /* 0x0000000b15127225 */ /* 0x000fe200078e0008 */
[----:B------:R-:W-:-:S03]  /*4d70*/  PRMT R23, R17, 0x7632, R23 ;  /* 0x0000763211177816 */ /* 0x000fc60000000017 */
[----:B------:R-:W-:Y:S01]  /*4d80*/  FADD.FTZ R14, R14, R27 ;  /* 0x0000001b0e0e7221 */ /* 0x000fe20000010000 */
[----:B------:R-:W-:Y:S01]  /*4d90*/  SHF.L.U32 R16, R16, 0x10, RZ ;  /* 0x0000001010107819 */ /* 0x000fe200000006ff */
[----:B------:R-:W-:Y:S02]  /*4da0*/  IMAD R17, R0, R21, RZ ;  /* 0x0000001500117224 */ /* 0x000fe400078e02ff */
[----:B------:R-:W-:Y:S02]  /*4db0*/  IMAD.U32 R25, R22, 0x10000, RZ ;  /* 0x0001000016197824 */ /* 0x000fe400078e00ff */
[----:B------:R-:W-:Y:S01]  /*4dc0*/  IMAD.U32 R20, R20, 0x10000, RZ ;  /* 0x0001000014147824 */ /* 0x000fe200078e00ff */
[----:B------:R-:W-:Y:S01]  /*4dd0*/  IADD3 R17, PT, PT, R19, R17, RZ ;  /* 0x0000001113117210 */ /* 0x000fe20007ffe0ff */
[----:B------:R-:W-:Y:S02]  /*4de0*/  IMAD.U32 R21, R23, 0x10000, RZ ;  /* 0x0001000017157824 */ /* 0x000fe400078e00ff */
[----:B------:R-:W-:Y:S01]  /*4df0*/  FADD.FTZ R23, R16, R25 ;  /* 0x0000001910177221 */ /* 0x000fe20000010000 */
[----:B------:R-:W-:Y:S01]  /*4e00*/  LEA R16, P0, R18, R6, 0x2 ;  /* 0x0000000612107211 */ /* 0x000fe200078010ff */
[----:B------:R-:W-:Y:S01]  /*4e10*/  FADD.FTZ R25, R20, R21 ;  /* 0x0000001514197221 */ /* 0x000fe20000010000 */
[----:B------:R-:W-:-:S02]  /*4e20*/  IMAD.WIDE.U32 R20, R15, 0x8, R4 ;  /* 0x000000080f147825 */ /* 0x000fc400078e0004 */
[----:B------:R-:W-:Y:S02]  /*4e30*/  LEA.HI.X R17, R18, R7, R17, 0x2, P0 ;  /* 0x0000000712117211 */ /* 0x000fe400000f1411 */
[----:B------:R-:W-:Y:S02]  /*4e40*/  F2FP.BF16.F32.PACK_AB R18, R23, R10 ;  /* 0x0000000a1712723e */ /* 0x000fe400000010ff */
[----:B------:R-:W-:Y:S01]  /*4e50*/  F2FP.BF16.F32.PACK_AB R19, R25, R14 ;  /* 0x0000000e1913723e */ /* 0x000fe200000010ff */
[----:B------:R-:W2:Y:S04]  /*4e60*/  LDG.E.64.CONSTANT R20, desc[UR16][R20.64] ;  /* 0x0000001014147981 */ /* 0x000ea8000c1e9b00 */
[----:B------:R0:W-:Y:S04]  /*4e70*/  STG.E.64 desc[UR16][R12.64], R18 ;  /* 0x000000120c007986 */ /* 0x0001e8000c101b10 */
[----:B------:R1:W3:Y:S01]  /*4e80*/  LDG.E R17, desc[UR16][R16.64] ;  /* 0x0000001010117981 */ /* 0x0002e2000c1e1900 */
[----:B------:R-:W-:Y:S01]  /*4e90*/  FMUL.FTZ R24, R10, UR15 ;  /* 0x0000000f0a187c20 */ /* 0x000fe20008410000 */
[----:B------:R-:W-:Y:S01]  /*4ea0*/  FMUL.FTZ R26, R14, UR15 ;  /* 0x0000000f0e1a7c20 */ /* 0x000fe20008410000 */
[----:B------:R-:W-:Y:S01]  /*4eb0*/  FMUL.FTZ R22, R23, UR15 ;  /* 0x0000000f17167c20 */ /* 0x000fe20008410000 */
[----:B------:R-:W-:Y:S01]  /*4ec0*/  FMUL.FTZ R14, R25, UR15 ;  /* 0x0000000f190e7c20 */ /* 0x000fe20008410000 */
[----:B------:R-:W-:Y:S02]  /*4ed0*/  BSSY.RECONVERGENT B0, `(.L_x_944) ;  /* 0x0000039000007945 */ /* 0x000fe40003800200 */
[----:B------:R-:W0:Y:S08]  /*4ee0*/  F2F.BF16.F32 R24, R24 ;  /* 0x0000001800187304 */ /* 0x000e300000202000 */
[----:B------:R-:W4:Y:S01]  /*4ef0*/  F2F.BF16.F32 R26, R26 ;  /* 0x0000001a001a7304 */ /* 0x000f220000202000 */
[----:B0-----:R-:W-:-:S07]  /*4f00*/  IMAD.U32 R12, R24, 0x10000, RZ ;  /* 0x00010000180c7824 */ /* 0x001fce00078e00ff */
[----:B------:R-:W0:Y:S01]  /*4f10*/  F2F.BF16.F32 R22, R22 ;  /* 0x0000001600167304 */ /* 0x000e220000202000 */
[----:B----4-:R-:W-:-:S07]  /*4f20*/  SHF.L.U32 R13, R26, 0x10, RZ ;  /* 0x000000101a0d7819 */ /* 0x010fce00000006ff */
[----:B------:R-:W4:Y:S01]  /*4f30*/  F2F.BF16.F32 R14, R14 ;  /* 0x0000000e000e7304 */ /* 0x000f220000202000 */
[----:B0-----:R-:W-:Y:S01]  /*4f40*/  IMAD.U32 R22, R22, 0x10000, RZ ;  /* 0x0001000016167824 */ /* 0x001fe200078e00ff */
[----:B----4-:R-:W-:Y:S01]  /*4f50*/  SHF.L.U32 R14, R14, 0x10, RZ ;  /* 0x000000100e0e7819 */ /* 0x010fe200000006ff */
[C---:B--2---:R-:W-:Y:S01]  /*4f60*/  IMAD.U32 R23, R20.reuse, 0x10000, RZ ;  /* 0x0001000014177824 */ /* 0x044fe200078e00ff */
[----:B------:R-:W-:Y:S01]  /*4f70*/  PRMT R20, R20, 0x7632, R20 ;  /* 0x0000763214147816 */ /* 0x000fe20000000014 */
[C---:B-1----:R-:W-:Y:S01]  /*4f80*/  IMAD.U32 R16, R21.reuse, 0x10000, RZ ;  /* 0x0001000015107824 */ /* 0x042fe200078e00ff */
[----:B------:R-:W-:Y:S01]  /*4f90*/  PRMT R21, R21, 0x7632, R21 ;  /* 0x0000763215157816 */ /* 0x000fe20000000015 */
[----:B------:R-:W-:Y:S02]  /*4fa0*/  FMUL.FTZ R12, R12, R23 ;  /* 0x000000170c0c7220 */ /* 0x000fe40000410000 */
[----:B------:R-:W-:Y:S01]  /*4fb0*/  FMUL.FTZ R16, R13, R16 ;  /* 0x000000100d107220 */ /* 0x000fe20000410000 */
[----:B------:R-:W-:Y:S01]  /*4fc0*/  IMAD.U32 R13, R20, 0x10000, RZ ;  /* 0x00010000140d7824 */ /* 0x000fe200078e00ff */
[----:B---3--:R-:W-:Y:S01]  /*4fd0*/  MUFU.RCP R10, R17 ;  /* 0x00000011000a7308 */ /* 0x008fe20000001000 */
[----:B------:R-:W-:-:S02]  /*4fe0*/  IMAD.U32 R21, R21, 0x10000, RZ ;  /* 0x0001000015157824 */ /* 0x000fc400078e00ff */
[----:B------:R-:W-:Y:S02]  /*4ff0*/  FMUL.FTZ R22, R22, R13 ;  /* 0x0000000d16167220 */ /* 0x000fe40000410000 */
[----:B------:R-:W-:-:S03]  /*5000*/  FMUL.FTZ R14, R14, R21 ;  /* 0x000000150e0e7220 */ /* 0x000fc60000410000 */
[----:B------:R-:W0:Y:S08]  /*5010*/  F2F.BF16.F32 R12, R12 ;  /* 0x0000000c000c7304 */ /* 0x000e300000202000 */
[----:B------:R-:W1:Y:S01]  /*5020*/  F2F.BF16.F32 R22, R22 ;  /* 0x0000001600167304 */ /* 0x000e620000202000 */
[----:B0-----:R-:W-:-:S07]  /*5030*/  IMAD.U32 R13, R12, 0x10000, RZ ;  /* 0x000100000c0d7824 */ /* 0x001fce00078e00ff */
[----:B------:R-:W0:Y:S01]  /*5040*/  F2F.BF16.F32 R14, R14 ;  /* 0x0000000e000e7304 */ /* 0x000e220000202000 */
[----:B------:R-:W-:Y:S01]  /*5050*/  FMUL.FTZ R13, R13, R10 ;  /* 0x0000000a0d0d7220 */ /* 0x000fe20000410000 */
[----:B-1----:R-:W-:-:S06]  /*5060*/  IMAD.U32 R17, R22, 0x10000, RZ ;  /* 0x0001000016117824 */ /* 0x002fcc00078e00ff */
[----:B------:R-:W1:Y:S01]  /*5070*/  F2F.BF16.F32 R16, R16 ;  /* 0x0000001000107304 */ /* 0x000e620000202000 */
[----:B------:R-:W-:Y:S01]  /*5080*/  FMNMX.FTZ R13, R13, 448, PT ;  /* 0x43e000000d0d7809 */ /* 0x000fe20003810000 */
[----:B------:R-:W-:-:S03]  /*5090*/  FMUL.FTZ R17, R17, R10 ;  /* 0x0000000a11117220 */ /* 0x000fc60000410000 */
[----:B------:R-:W-:Y:S01]  /*50a0*/  FMNMX.FTZ R22, R13, -448, !PT ;  /* 0xc3e000000d167809 */ /* 0x000fe20007810000 */
[----:B------:R-:W-:Y:S01]  /*50b0*/  IMAD.MOV.U32 R13, RZ, RZ, 0x7f ;  /* 0x0000007fff0d7424 */ /* 0x000fe200078e00ff */
[----:B0-----:R-:W-:Y:S02]  /*50c0*/  SHF.L.U32 R21, R14, 0x10, RZ ;  /* 0x000000100e157819 */ /* 0x001fe400000006ff */
[----:B------:R-:W-:Y:S02]  /*50d0*/  FMNMX.FTZ R14, R17, 448, PT ;  /* 0x43e00000110e7809 */ /* 0x000fe40003810000 */
[----:B------:R-:W-:Y:S01]  /*50e0*/  LOP3.LUT R17, R22, 0x7fffffff, RZ, 0xc0, !PT ;  /* 0x7fffffff16117812 */ /* 0x000fe200078ec0ff */
[----:B------:R-:W-:Y:S01]  /*50f0*/  FMUL.FTZ R21, R21, R10 ;  /* 0x0000000a15157220 */ /* 0x000fe20000410000 */
[----:B------:R-:W-:Y:S01]  /*5100*/  FMNMX.FTZ R14, R14, -448, !PT ;  /* 0xc3e000000e0e7809 */ /* 0x000fe20007810000 */
[----:B-1----:R-:W-:Y:S01]  /*5110*/  IMAD.U32 R19, R16, 0x10000, RZ ;  /* 0x0001000010137824 */ /* 0x002fe200078e00ff */
[----:B------:R-:W-:-:S02]  /*5120*/  ISETP.GT.U32.AND P2, PT, R17, 0x43efffff, PT ;  /* 0x43efffff1100780c */ /* 0x000fc40003f44070 */
[----:B------:R-:W-:Y:S01]  /*5130*/  FMNMX.FTZ R12, R21, 448, PT ;  /* 0x43e00000150c7809 */ /* 0x000fe20003810000 */
[----:B------:R-:W-:Y:S01]  /*5140*/  FMUL.FTZ R19, R19, R10 ;  /* 0x0000000a13137220 */ /* 0x000fe20000410000 */
[----:B------:R-:W-:Y:S02]  /*5150*/  LOP3.LUT R21, R14, 0x7fffffff, RZ, 0xc0, !PT ;  /* 0x7fffffff0e157812 */ /* 0x000fe400078ec0ff */
[----:B------:R-:W-:Y:S02]  /*5160*/  FMNMX.FTZ R12, R12, -448, !PT ;  /* 0xc3e000000c0c7809 */ /* 0x000fe40007810000 */
[----:B------:R-:W-:Y:S02]  /*5170*/  FMNMX.FTZ R10, R19, 448, PT ;  /* 0x43e00000130a7809 */ /* 0x000fe40003810000 */
[----:B------:R-:W-:Y:S02]  /*5180*/  LOP3.LUT R18, R12, 0x7fffffff, RZ, 0xc0, !PT ;  /* 0x7fffffff0c127812 */ /* 0x000fe400078ec0ff */
[----:B------:R-:W-:-:S02]  /*5190*/  FMNMX.FTZ R10, R10, -448, !PT ;  /* 0xc3e000000a0a7809 */ /* 0x000fc40007810000 */
[----:B------:R-:W-:Y:S02]  /*51a0*/  ISETP.GT.U32.AND P3, PT, R21, 0x43efffff, PT ;  /* 0x43efffff1500780c */ /* 0x000fe40003f64070 */
[----:B------:R-:W-:Y:S02]  /*51b0*/  LOP3.LUT R20, R10, 0x7fffffff, RZ, 0xc0, !PT ;  /* 0x7fffffff0a147812 */ /* 0x000fe400078ec0ff */
        /* <DEDUP_REMOVED lines=10> */
.L_x_945:
[----:B------:R-:W-:Y:S05]  /*5260*/  BSYNC.RECONVERGENT B0 ;  /* 0x0000000000007941 */ /* 0x000fea0003800200 */
.L_x_944:
        /* <DEDUP_REMOVED lines=11> */
.L_x_947:
[----:B------:R-:W-:Y:S05]  /*5320*/  BSYNC.RECONVERGENT B0 ;  /* 0x0000000000007941 */ /* 0x000fea0003800200 */
.L_x_946:
        /* <DEDUP_REMOVED lines=11> */
.L_x_949:
[----:B------:R-:W-:Y:S05]  /*53e0*/  BSYNC.RECONVERGENT B0 ;  /* 0x0000000000007941 */ /* 0x000fea0003800200 */
.L_x_948:
        /* <DEDUP_REMOVED lines=11> */
.L_x_951:
[----:B------:R-:W-:Y:S05]  /*54a0*/  BSYNC.RECONVERGENT B0 ;  /* 0x0000000000007941 */ /* 0x000fea0003800200 */
.L_x_950:
[----:B------:R-:W-:Y:S01]  /*54b0*/  VIADD R17, R15, UR19 ;  /* 0x000000130f117c36 */ /* 0x000fe20008000000 */
        /* <DEDUP_REMOVED lines=79> */
[----:B------:R-:W-:-:S03]  /*59b0*/  SHF.R.U32.HI R16, RZ, 0x18, R20 ;  /* 0x00000018ff107819 */ /* 0x000fc60000011614 */
[-C--:B------:R-:W-:Y:S01]  /*59c0*/  FMUL.FTZ R21, R21, R10.reuse ;  /* 0x0000000a15157220 */ /* 0x080fe20000410000 */
[----:B-1----:R-:W-:Y:S01]  /*59d0*/  IMAD.U32 R19, R14, 0x10000, RZ ;  /* 0x000100000e137824 */ /* 0x002fe200078e00ff */
[----:B------:R-:W-:Y:S02]  /*59e0*/  FMNMX.FTZ R14, R15, 448, PT ;  /* 0x43e000000f0e7809 */ /* 0x000fe40003810000 */
[----:B------:R-:W-:Y:S01]  /*59f0*/  LOP3.LUT R15, R20, 0x7fffffff, RZ, 0xc0, !PT ;  /* 0x7fffffff140f7812 */ /* 0x000fe200078ec0ff */
[----:B------:R-:W-:Y:S01]  /*5a00*/  FMUL.FTZ R19, R19, R10 ;  /* 0x0000000a13137220 */ /* 0x000fe20000410000 */
        /* <DEDUP_REMOVED lines=19> */
.L_x_953:
[----:B------:R-:W-:Y:S05]  /*5b40*/  BSYNC.RECONVERGENT B0 ;  /* 0x0000000000007941 */ /* 0x000fea0003800200 */
.L_x_952:
        /* <DEDUP_REMOVED lines=11> */
.L_x_955:
[----:B------:R-:W-:Y:S05]  /*5c00*/  BSYNC.RECONVERGENT B0 ;  /* 0x0000000000007941 */ /* 0x000fea0003800200 */
.L_x_954:
        /* <DEDUP_REMOVED lines=11> */
.L_x_957:
[----:B------:R-:W-:Y:S05]  /*5cc0*/  BSYNC.RECONVERGENT B0 ;  /* 0x0000000000007941 */ /* 0x000fea0003800200 */
.L_x_956:
        /* <DEDUP_REMOVED lines=11> */
.L_x_959:
[----:B------:R-:W-:Y:S05]  /*5d80*/  BSYNC.RECONVERGENT B0 ;  /* 0x0000000000007941 */ /* 0x000fea0003800200 */
.L_x_958:
        /* <DEDUP_REMOVED lines=16> */
[----:B------:R-:W-:-:S05]  /*5e90*/  LOP3.LUT R21, R21, 0x3ffffff, RZ, 0xc0, !PT ;  /* 0x03ffffff15157812 */ /* 0x000fca00078ec0ff */
[----:B------:R-:W-:Y:S01]  /*5ea0*/  IMAD R25, R0, R21, RZ ;  /* 0x0000001500197224 */ /* 0x000fe200078e02ff */
[C---:B--2---:R-:W-:Y:S01]  /*5eb0*/  SHF.L.U32 R10, R18.reuse, 0x10, RZ ;  /* 0x00000010120a7819 */ /* 0x044fe200000006ff */
[C---:B------:R-:W-:Y:S01]  /*5ec0*/  IMAD.U32 R14, R19.reuse, 0x10000, RZ ;  /* 0x00010000130e7824 */ /* 0x040fe200078e00ff */
[----:B------:R-:W-:Y:S01]  /*5ed0*/  PRMT R20, R18, 0x7632, R20 ;  /* 0x0000763212147816 */ /* 0x000fe20000000014 */
[----:B---3--:R-:W-:Y:S01]  /*5ee0*/  IMAD.U32 R23, R16, 0x10000, RZ ;  /* 0x0001000010177824 */ /* 0x008fe200078e00ff */
[----:B------:R-:W-:Y:S01]  /*5ef0*/  PRMT R22, R19, 0x7632, R22 ;  /* 0x0000763213167816 */ /* 0x000fe20000000016 */
[C---:B------:R-:W-:Y:S01]  /*5f00*/  IMAD.U32 R19, R17.reuse, 0x10000, RZ ;  /* 0x0001000011137824 */ /* 0x040fe200078e00ff */
[----:B------:R-:W-:Y:S01]  /*5f10*/  PRMT R18, R17, 0x7632, R18 ;  /* 0x0000763211127816 */ /* 0x000fe20000000012 */
[--C-:B------:R-:W-:Y:S01]  /*5f20*/  FADD.FTZ R10, R10, R23.reuse ;  /* 0x000000170a0a7221 */ /* 0x100fe20000010000 */
[----:B------:R-:W-:Y:S01]  /*5f30*/  PRMT R23, R16, 0x7632, R23 ;  /* 0x0000763210177816 */ /* 0x000fe20000000017 */
[----:B------:R-:W-:-:S04]  /*5f40*/  IMAD.WIDE.U32 R16, R21, R11, R8 ;  /* 0x0000000b15107225 */ /* 0x000fc800078e0008 */
[----:B------:R-:W-:Y:S01]  /*5f50*/  FADD.FTZ R14, R14, R19 ;  /* 0x000000130e0e7221 */ /* 0x000fe20000010000 */
[----:B------:R-:W-:Y:S01]  /*5f60*/  SHF.L.U32 R20, R20, 0x10, RZ ;  /* 0x0000001014147819 */ /* 0x000fe200000006ff */
[----:B------:R-:W-:Y:S01]  /*5f70*/  IMAD.U32 R9, R18, 0x10000, RZ ;  /* 0x0001000012097824 */ /* 0x000fe200078e00ff */
[----:B------:R-:W-:Y:S01]  /*5f80*/  IADD3 R17, PT, PT, R17, R25, RZ ;  /* 0x0000001911117210 */ /* 0x000fe20007ffe0ff */
[----:B------:R-:W-:Y:S01]  /*5f90*/  IMAD.WIDE.U32 R18, R15, 0x8, R4 ;  /* 0x000000080f127825 */ /* 0x000fe200078e0004 */
[----:B------:R-:W-:-:S03]  /*5fa0*/  LEA R8, P0, R16, R6, 0x2 ;  /* 0x0000000610087211 */ /* 0x000fc600078010ff */
[----:B------:R-:W-:Y:S02]  /*5fb0*/  IMAD.U32 R23, R23, 0x10000, RZ ;  /* 0x0001000017177824 */ /* 0x000fe400078e00ff */
[----:B------:R-:W2:Y:S01]  /*5fc0*/  LDG.E.64.CONSTANT R18, desc[UR16][R18.64] ;  /* 0x0000001012127981 */ /* 0x000ea2000c1e9b00 */
[----:B------:R-:W-:Y:S02]  /*5fd0*/  IMAD.U32 R22, R22, 0x10000, RZ ;  /* 0x0001000016167824 */ /* 0x000fe400078e00ff */
[----:B------:R-:W-:Y:S02]  /*5fe0*/  FADD.FTZ R21, R20, R23 ;  /* 0x0000001714157221 */ /* 0x000fe40000010000 */
[----:B------:R-:W-:Y:S01]  /*5ff0*/  FADD.FTZ R23, R22, R9 ;  /* 0x0000000916177221 */ /* 0x000fe20000010000 */
[----:B------:R-:W-:Y:S02]  /*6000*/  LEA.HI.X R9, R16, R7, R17, 0x2, P0 ;  /* 0x0000000710097211 */ /* 0x000fe400000f1411 */
[----:B------:R-:W-:-:S02]  /*6010*/  F2FP.BF16.F32.PACK_AB R16, R21, R10 ;  /* 0x0000000a1510723e */ /* 0x000fc400000010ff */
        /* <DEDUP_REMOVED lines=11> */
[----:B0-----:R-:W-:Y:S01]  /*60d0*/  IMAD.U32 R12, R20, 0x10000, RZ ;  /* 0x00010000140c7824 */ /* 0x001fe200078e00ff */
[----:B-1----:R-:W-:-:S02]  /*60e0*/  SHF.L.U32 R9, R22, 0x10, RZ ;  /* 0x0000001016097819 */ /* 0x002fc400000006ff */
[----:B----4-:R-:W-:Y:S01]  /*60f0*/  SHF.L.U32 R10, R10, 0x10, RZ ;  /* 0x000000100a0a7819 */ /* 0x010fe200000006ff */
[----:B-----5:R-:W-:Y:S01]  /*6100*/  IMAD.U32 R14, R14, 0x10000, RZ ;  /* 0x000100000e0e7824 */ /* 0x020fe200078e00ff */
[----:B------:R-:W-:Y:S01]  /*6110*/  BSSY.RECONVERGENT B0, `(.L_x_960) ;  /* 0x0000031000007945 */ /* 0x000fe20003800200 */
[C---:B--2---:R-:W-:Y:S01]  /*6120*/  IMAD.U32 R16, R19.reuse, 0x10000, RZ ;  /* 0x0001000013107824 */ /* 0x044fe200078e00ff */
[----:B------:R-:W-:Y:S01]  /*6130*/  PRMT R19, R19, 0x7632, R19 ;  /* 0x0000763213137816 */ /* 0x000fe20000000013 */
[C---:B------:R-:W-:Y:S01]  /*6140*/  IMAD.U32 R21, R18.reuse, 0x10000, RZ ;  /* 0x0001000012157824 */ /* 0x040fe200078e00ff */
[----:B------:R-:W-:-:S03]  /*6150*/  PRMT R18, R18, 0x7632, R18 ;  /* 0x0000763212127816 */ /* 0x000fc60000000012 */
[----:B------:R-:W-:Y:S02]  /*6160*/  IMAD.U32 R19, R19, 0x10000, RZ ;  /* 0x0001000013137824 */ /* 0x000fe400078e00ff */
[----:B------:R-:W-:Y:S01]  /*6170*/  FMUL.FTZ R12, R12, R21 ;  /* 0x000000150c0c7220 */ /* 0x000fe20000410000 */
[----:B------:R-:W-:Y:S01]  /*6180*/  FMUL.FTZ R16, R9, R16 ;  /* 0x0000001009107220 */ /* 0x000fe20000410000 */
[----:B------:R-:W-:Y:S02]  /*6190*/  IMAD.U32 R9, R18, 0x10000, RZ ;  /* 0x0001000012097824 */ /* 0x000fe400078e00ff */
[----:B------:R-:W-:Y:S02]  /*61a0*/  FMUL.FTZ R10, R10, R19 ;  /* 0x000000130a0a7220 */ /* 0x000fe40000410000 */
[----:B------:R-:W0:Y:S01]  /*61b0*/  F2F.BF16.F32 R12, R12 ;  /* 0x0000000c000c7304 */ /* 0x000e220000202000 */
[----:B------:R-:W-:-:S07]  /*61c0*/  FMUL.FTZ R14, R14, R9 ;  /* 0x000000090e0e7220 */ /* 0x000fce0000410000 */
[----:B---3--:R-:W-:Y:S08]  /*61d0*/  MUFU.RCP R8, R8 ;  /* 0x0000000800087308 */ /* 0x008ff00000001000 */
[----:B------:R-:W1:Y:S08]  /*61e0*/  F2F.BF16.F32 R10, R10 ;  /* 0x0000000a000a7304 */ /* 0x000e700000202000 */
[----:B------:R-:W2:Y:S08]  /*61f0*/  F2F.BF16.F32 R16, R16 ;  /* 0x0000001000107304 */ /* 0x000eb00000202000 */
[----:B------:R-:W3:Y:S01]  /*6200*/  F2F.BF16.F32 R14, R14 ;  /* 0x0000000e000e7304 */ /* 0x000ee20000202000 */
[----:B0-----:R-:W-:Y:S01]  /*6210*/  IMAD.U32 R9, R12, 0x10000, RZ ;  /* 0x000100000c097824 */ /* 0x001fe200078e00ff */
[----:B-1----:R-:W-:-:S03]  /*6220*/  SHF.L.U32 R19, R10, 0x10, RZ ;  /* 0x000000100a137819 */ /* 0x002fc600000006ff */
        /* <DEDUP_REMOVED lines=9> */
[----:B------:R-:W-:Y:S02]  /*62c0*/  LOP3.LUT R12, R19, 0x7fffffff, RZ, 0xc0, !PT ;  /* 0x7fffffff130c7812 */ /* 0x000fe400078ec0ff */
[----:B------:R-:W-:Y:S02]  /*62d0*/  FMNMX.FTZ R17, R17, 448, PT ;  /* 0x43e0000011117809 */ /* 0x000fe40003810000 */
[----:B------:R-:W-:Y:S02]  /*62e0*/  ISETP.GT.U32.AND P2, PT, R12, 0x43efffff, PT ;  /* 0x43efffff0c00780c */ /* 0x000fe40003f44070 */
[----:B------:R-:W-:Y:S02]  /*62f0*/  FMNMX.FTZ R13, R13, 448, PT ;  /* 0x43e000000d0d7809 */ /* 0x000fe40003810000 */
[----:B------:R-:W-:Y:S02]  /*6300*/  FMNMX.FTZ R9, R17, -448, !PT ;  /* 0xc3e0000011097809 */ /* 0x000fe40007810000 */
[----:B------:R-:W-:-:S02]  /*6310*/  FMNMX.FTZ R17, R13, -448, !PT ;  /* 0xc3e000000d117809 */ /* 0x000fc40007810000 */
[----:B------:R-:W-:Y:S02]  /*6320*/  FMNMX.FTZ R8, R8, -448, !PT ;  /* 0xc3e0000008087809 */ /* 0x000fe40007810000 */
[----:B------:R-:W-:Y:S02]  /*6330*/  LOP3.LUT R16, R9, 0x7fffffff, RZ, 0xc0, !PT ;  /* 0x7fffffff09107812 */ /* 0x000fe400078ec0ff */
[----:B------:R-:W-:Y:S02]  /*6340*/  LOP3.LUT R18, R17, 0x7fffffff, RZ, 0xc0, !PT ;  /* 0x7fffffff11127812 */ /* 0x000fe400078ec0ff */
[----:B------:R-:W-:Y:S01]  /*6350*/  LOP3.LUT R14, R8, 0x7fffffff, RZ, 0xc0, !PT ;  /* 0x7fffffff080e7812 */ /* 0x000fe200078ec0ff */
[----:B------:R-:W-:Y:S01]  /*6360*/  IMAD.MOV.U32 R10, RZ, RZ, 0x7f ;  /* 0x0000007fff0a7424 */ /* 0x000fe200078e00ff */
[----:B------:R-:W-:Y:S02]  /*6370*/  ISETP.GT.U32.AND P0, PT, R16, 0x43efffff, PT ;  /* 0x43efffff1000780c */ /* 0x000fe40003f04070 */
[----:B------:R-:W-:-:S02]  /*6380*/  ISETP.GT.U32.AND P3, PT, R18, 0x43efffff, PT ;  /* 0x43efffff1200780c */ /* 0x000fc40003f64070 */
        /* <DEDUP_REMOVED lines=9> */
.L_x_961:
[----:B------:R-:W-:Y:S05]  /*6420*/  BSYNC.RECONVERGENT B0 ;  /* 0x0000000000007941 */ /* 0x000fea0003800200 */
.L_x_960:
        /* <DEDUP_REMOVED lines=11> */
.L_x_963:
[----:B------:R-:W-:Y:S05]  /*64e0*/  BSYNC.RECONVERGENT B0 ;  /* 0x0000000000007941 */ /* 0x000fea0003800200 */
.L_x_962:
        /* <DEDUP_REMOVED lines=11> */
.L_x_965:
[----:B------:R-:W-:Y:S05]  /*65a0*/  BSYNC.RECONVERGENT B0 ;  /* 0x0000000000007941 */ /* 0x000fea0003800200 */
.L_x_964:
[----:B------:R-:W-:Y:S01]  /*65b0*/  BSSY.RECONVERGENT B0, `(.L_x_966) ;  /* 0x000000a000007945 */ /* 0x000fe20003800200 */
[----:B------:R-:W-:Y:S02]  /*65c0*/  LOP3.LUT R13, R12, 0x80, R13, 0xf8, !PT ;  /* 0x000000800c0d7812 */ /* 0x000fe400078ef80d */
        /* <DEDUP_REMOVED lines=8> */
.L_x_967:
[----:B------:R-:W-:Y:S05]  /*6650*/  BSYNC.RECONVERGENT B0 ;  /* 0x0000000000007941 */ /* 0x000fea0003800200 */
.L_x_966:
[----:B------:R-:W-:Y:S01]  /*6660*/  SHF.R.U32.HI R8, RZ, 0x18, R8 ;  /* 0x00000018ff087819 */ /* 0x000fe20000011608 */
[----:B------:R-:W-:Y:S01]  /*6670*/  VIADD R20, R15, UR19 ;  /* 0x000000130f147c36 */ /* 0x000fe20008000000 */
        /* <DEDUP_REMOVED lines=9> */
        .weak           $__internal_17_$__cuda_sm20_div_s64
        .type           $__internal_17_$__cuda_sm20_div_s64,@function
        .size           $__internal_17_$__cuda_sm20_div_s64,($__internal_18_$__cuda_sm20_div_u64 - $__internal_17_$__cuda_sm20_div_s64)
$__internal_17_$__cuda_sm20_div_s64:
        /* <DEDUP_REMOVED lines=73> */
[----:B------:R-:W-:Y:S06]  /*6ba0*/  RET.REL.NODEC R4 `(_ZN4vllm31rms_norm_per_block_quant_kernelIN3c108BFloat16ENS1_13Float8_e4m3fnELb1ELb1ELi64EEEvPT0_PfPKT_S9_PKffiiPS7_l) ;  /* 0xffffff9404147950 */ /* 0x000fec0003c3ffff */
        .weak           $__internal_18_$__cuda_sm20_div_u64
        .type           $__internal_18_$__cuda_sm20_div_u64,@function
        .size           $__internal_18_$__cuda_sm20_div_u64,($__internal_19_$__cuda_sm20_rem_s64 - $__internal_18_$__cuda_sm20_div_u64)
$__internal_18_$__cuda_sm20_div_u64:
[----:B------:R-:W-:Y:S02]  /*6bb0*/  IMAD.MOV.U32 R18, RZ, RZ, R17 ;  /* 0x000000ffff127224 */ /* 0x000fe400078e0011 */
[----:B------:R-:W-:-:S04]  /*6bc0*/  IMAD.U32 R19, RZ, RZ, UR24 ;  /* 0x00000018ff137e24 */ /* 0x000fc8000f8e00ff */
        /* <DEDUP_REMOVED lines=39> */
[----:B------:R-:W-:-:S03]  /*6e40*/  IMAD.WIDE.U32 R6, R11, R17, RZ ;  /* 0x000000110b067225 */ /* 0x000fc600078e00ff */
[----:B------:R-:W-:Y:S01]  /*6e50*/  IADD3.X R10, PT, PT, RZ, R10, RZ, P1, !PT ;  /* 0x0000000aff0a7210 */ /* 0x000fe20000ffe4ff */
[C---:B------:R-:W-:Y:S01]  /*6e60*/  IMAD R7, R11.reuse, UR24, R7 ;  /* 0x000000180b077c24 */ /* 0x040fe2000f8e0207 */
[----:B------:R-:W-:Y:S02]  /*6e70*/  IADD3 R18, P1, PT, -R6, R15, RZ ;  /* 0x0000000f06127210 */ /* 0x000fe40007f3e1ff */
[----:B------:R-:W-:Y:S01]  /*6e80*/  IADD3 R6, P2, PT, R11, 0x1, RZ ;  /* 0x000000010b067810 */ /* 0x000fe20007f5e0ff */
[-C--:B------:R-:W-:Y:S01]  /*6e90*/  IMAD R7, R10, R17.reuse, R7 ;  /* 0x000000110a077224 */ /* 0x080fe200078e0207 */
[----:B------:R-:W-:-:S03]  /*6ea0*/  ISETP.GE.U32.AND P0, PT, R18, R17, PT ;  /* 0x000000111200720c */ /* 0x000fc60003f06070 */
[----:B------:R-:W-:Y:S01]  /*6eb0*/  IMAD.X R22, R16, 0x1, ~R7, P1 ;  /* 0x0000000110167824 */ /* 0x000fe200008e0e07 */
[----:B------:R-:W-:Y:S01]  /*6ec0*/  IADD3 R16, P1, PT, -R17, R18, RZ ;  /* 0x0000001211107210 */ /* 0x000fe20007f3e1ff */
[----:B------:R-:W-:-:S03]  /*6ed0*/  IMAD.X R7, RZ, RZ, R10, P2 ;  /* 0x000000ffff077224 */ /* 0x000fc600010e060a */
[C---:B------:R-:W-:Y:S02]  /*6ee0*/  ISETP.GE.U32.AND.EX P0, PT, R22.reuse, UR24, PT, P0 ;  /* 0x0000001816007c0c */ /* 0x040fe4000bf06100 */
[----:B------:R-:W-:Y:S02]  /*6ef0*/  IADD3.X R15, PT, PT, R22, ~UR24, RZ, P1, !PT ;  /* 0x80000018160f7c10 */ /* 0x000fe40008ffe4ff */
[----:B------:R-:W-:Y:S02]  /*6f00*/  SEL R11, R6, R11, P0 ;  /* 0x0000000b060b7207 */ /* 0x000fe40000000000 */
[----:B------:R-:W-:Y:S02]  /*6f10*/  SEL R16, R16, R18, P0 ;  /* 0x0000001210107207 */ /* 0x000fe40000000000 */
[----:B------:R-:W-:Y:S02]  /*6f20*/  SEL R15, R15, R22, P0 ;  /* 0x000000160f0f7207 */ /* 0x000fe40000000000 */
[----:B------:R-:W-:-:S02]  /*6f30*/  SEL R10, R7, R10, P0 ;  /* 0x0000000a070a7207 */ /* 0x000fc40000000000 */
[----:B------:R-:W-:Y:S02]  /*6f40*/  IADD3 R6, P2, PT, R11, 0x1, RZ ;  /* 0x000000010b067810 */ /* 0x000fe40007f5e0ff */
[----:B------:R-:W-:Y:S02]  /*6f50*/  ISETP.GE.U32.AND P0, PT, R16, R17, PT ;  /* 0x000000111000720c */ /* 0x000fe40003f06070 */
[----:B------:R-:W-:Y:S01]  /*6f60*/  ISETP.NE.U32.AND P1, PT, R17, RZ, PT ;  /* 0x000000ff1100720c */ /* 0x000fe20003f25070 */
[----:B------:R-:W-:Y:S01]  /*6f70*/  IMAD.X R7, RZ, RZ, R10, P2 ;  /* 0x000000ffff077224 */ /* 0x000fe200010e060a */
[----:B------:R-:W-:Y:S01]  /*6f80*/  ISETP.GE.U32.AND.EX P0, PT, R15, UR24, PT, P0 ;  /* 0x000000180f007c0c */ /* 0x000fe2000bf06100 */
[----:B------:R-:W-:Y:S01]  /*6f90*/  HFMA2 R15, -RZ, RZ, 0, 0 ;  /* 0x00000000ff0f7431 */ /* 0x000fe200000001ff */
[----:B------:R-:W-:Y:S02]  /*6fa0*/  ISETP.NE.AND.EX P1, PT, RZ, UR24, PT, P1 ;  /* 0x00000018ff007c0c */ /* 0x000fe4000bf25310 */
[----:B------:R-:W-:-:S02]  /*6fb0*/  SEL R6, R6, R11, P0 ;  /* 0x0000000b06067207 */ /* 0x000fc40000000000 */
[----:B------:R-:W-:Y:S02]  /*6fc0*/  SEL R7, R7, R10, P0 ;  /* 0x0000000a07077207 */ /* 0x000fe40000000000 */
[----:B------:R-:W-:Y:S02]  /*6fd0*/  SEL R6, R6, 0xffffffff, P1 ;  /* 0xffffffff06067807 */ /* 0x000fe40000800000 */
[----:B------:R-:W-:Y:S01]  /*6fe0*/  SEL R7, R7, 0xffffffff, P1 ;  /* 0xffffffff07077807 */ /* 0x000fe20000800000 */
[----:B------:R-:W-:Y:S06]  /*6ff0*/  RET.REL.NODEC R14 `(_ZN4vllm31rms_norm_per_block_quant_kernelIN3c108BFloat16ENS1_13Float8_e4m3fnELb1ELb1ELi64EEEvPT0_PfPKT_S9_PKffiiPS7_l) ;  /* 0xffffff900e007950 */ /* 0x000fec0003c3ffff */
        .weak           $__internal_19_$__cuda_sm20_rem_s64
        .type           $__internal_19_$__cuda_sm20_rem_s64,@function
        .size           $__internal_19_$__cuda_sm20_rem_s64,(.L_x_2870 - $__internal_19_$__cuda_sm20_rem_s64)
$__internal_19_$__cuda_sm20_rem_s64:
        /* <DEDUP_REMOVED lines=14> */
[----:B------:R-:W-:Y:S02]  /*70e0*/  IMAD.X R15, RZ, RZ, ~R7, P0 ;  /* 0x000000ffff0f7224 */ /* 0x000fe400000e0e07 */
[----:B------:R-:W-:Y:S02]  /*70f0*/  IMAD.MOV.U32 R7, RZ, RZ, R4 ;  /* 0x000000ffff077224 */ /* 0x000fe400078e0004 */
[-C--:B------:R-:W-:Y:S02]  /*7100*/  IMAD R17, R5, R15.reuse, RZ ;  /* 0x0000000f05117224 */ /* 0x080fe400078e02ff */
[----:B------:R-:W-:-:S04]  /*7110*/  IMAD.WIDE.U32 R6, P0, R4, R15, R6 ;  /* 0x0000000f04067225 */ /* 0x000fc80007800006 */
        /* <DEDUP_REMOVED lines=13> */
[----:B------:R-:W-:-:S04]  /*71f0*/  IMAD.WIDE.U32 R6, P0, R7, R12, R6 ;  /* 0x0000000c07067225 */ /* 0x000fc80007800006 */
[----:B------:R-:W-:Y:S02]  /*7200*/  IMAD.X R15, RZ, RZ, ~R10, P4 ;  /* 0x000000ffff0f7224 */ /* 0x000fe400020e0e0a */
        /* <DEDUP_REMOVED lines=8> */
[----:B------:R-:W-:Y:S02]  /*7290*/  IADD3.X R12, PT, PT, RZ, RZ, R5, P3, P2 ;  /* 0x000000ffff0c7210 */ /* 0x000fe40001fe4405 */
[----:B------:R-:W-:-:S03]  /*72a0*/  MOV R5, RZ ;  /* 0x000000ff00057202 */ /* 0x000fc60000000f00 */
[-C--:B------:R-:W-:Y:S02]  /*72b0*/  IMAD R15, R12, R13.reuse, RZ ;  /* 0x0000000d0c0f7224 */ /* 0x080fe400078e02ff */
[----:B------:R-:W-:-:S04]  /*72c0*/  IMAD.WIDE.U32 R4, R6, R13, R4 ;  /* 0x0000000d06047225 */ /* 0x000fc800078e0004 */
[----:B------:R-:W-:-:S04]  /*72d0*/  IMAD.HI.U32 R6, R12, R13, RZ ;  /* 0x0000000d0c067227 */ /* 0x000fc800078e00ff */
[----:B------:R-:W-:-:S04]  /*72e0*/  IMAD.HI.U32 R4, P0, R12, R7, R4 ;  /* 0x000000070c047227 */ /* 0x000fc80007800004 */
[----:B------:R-:W-:Y:S01]  /*72f0*/  IMAD.X R6, RZ, RZ, R6, P0 ;  /* 0x000000ffff067224 */ /* 0x000fe200000e0606 */
[----:B------:R-:W-:-:S05]  /*7300*/  IADD3 R15, P2, PT, R15, R4, RZ ;  /* 0x000000040f0f7210 */ /* 0x000fca0007f5e0ff */
        /* <DEDUP_REMOVED lines=21> */
[----:B------:R-:W-:Y:S01]  /*7460*/  SEL R12, R5, R12, !P1 ;  /* 0x0000000c050c7207 */ /* 0x000fe20004800000 */
[----:B------:R-:W-:Y:S01]  /*7470*/  IMAD.MOV.U32 R5, RZ, RZ, 0x0 ;  /* 0x00000000ff057424 */ /* 0x000fe200078e00ff */
[----:B------:R-:W-:Y:S01]  /*7480*/  SEL R13, R4, R13, !P1 ;  /* 0x0000000d040d7207 */ /* 0x000fe20004800000 */
[----:B------:R-:W-:Y:S01]  /*7490*/  IMAD.MOV.U32 R4, RZ, RZ, R0 ;  /* 0x000000ffff047224 */ /* 0x000fe200078e0000 */
[----:B------:R-:W-:-:S04]  /*74a0*/  ISETP.NE.AND.EX P0, PT, RZ, UR21, PT, P0 ;  /* 0x00000015ff007c0c */ /* 0x000fc8000bf05300 */
[----:B------:R-:W-:Y:S02]  /*74b0*/  SEL R12, R12, 0xffffffff, P0 ;  /* 0xffffffff0c0c7807 */ /* 0x000fe40000000000 */
[----:B------:R-:W-:Y:S01]  /*74c0*/  SEL R13, R13, 0xffffffff, P0 ;  /* 0xffffffff0d0d7807 */ /* 0x000fe20000000000 */
[----:B------:R-:W-:Y:S06]  /*74d0*/  RET.REL.NODEC R4 `(_ZN4vllm31rms_norm_per_block_quant_kernelIN3c108BFloat16ENS1_13Float8_e4m3fnELb1ELb1ELi64EEEvPT0_PfPKT_S9_PKffiiPS7_l) ;  /* 0xffffff8804c87950 */ /* 0x000fec0003c3ffff */
.L_x_969:
        /* <DEDUP_REMOVED lines=10> */
.L_x_2870:


//--------------------- .text._ZN4vllm31rms_norm_per_block_quant_kernelIN3c108BFloat16EaLb0ELb0ELi128EEEvPT0_PfPKT_S8_PKffiiPS6_l --------------------------
	.section	.text._ZN4vllm31rms_norm_per_block_quant_kernelIN3c108BFloat16EaLb0ELb0ELi128EEEvPT0_PfPKT_S8_PKffiiPS6_l,"ax",@progbits
	.align	128
        .global         _ZN4vllm31rms_norm_per_block_quant_kernelIN3c108BFloat16EaLb0ELb0ELi128EEEvPT0_PfPKT_S8_PKffiiPS6_l
        .type           _ZN4vllm31rms_norm_per_block_quant_kernelIN3c108BFloat16EaLb0ELb0ELi128EEEvPT0_PfPKT_S8_PKffiiPS6_l,@function
        .size           _ZN4vllm31rms_norm_per_block_quant_kernelIN3c108BFloat16EaLb0ELb0ELi128EEEvPT0_PfPKT_S8_PKffiiPS6_l,(.L_x_2872 - _ZN4vllm31rms_norm_per_block_quant_kernelIN3c108BFloat16EaLb0ELb0ELi128EEEvPT0_PfPKT_S8_PKffiiPS6_l)
        .other          _ZN4vllm31rms_norm_per_block_quant_kernelIN3c108BFloat16EaLb0ELb0ELi128EEEvPT0_PfPKT_S8_PKffiiPS6_l,@"STO_CUDA_ENTRY STV_DEFAULT"
_ZN4vllm31rms_norm_per_block_quant_kernelIN3c108BFloat16EaLb0ELb0ELi128EEEvPT0_PfPKT_S8_PKffiiPS6_l:
.text._ZN4vllm31rms_norm_per_block_quant_kernelIN3c108BFloat16EaLb0ELb0ELi128EEEvPT0_PfPKT_S8_PKffiiPS6_l:
        /* <DEDUP_REMOVED lines=21> */
.L_x_972:
        /* <DEDUP_REMOVED lines=64> */
.L_x_971:
[----:B------:R-:W-:Y:S05]  /*0550*/  BSYNC.RECONVERGENT B0 ;  /* 0x0000000000007941 */ /* 0x000fea0003800200 */
.L_x_970:
        /* <DEDUP_REMOVED lines=71> */
.L_x_974:
        /* <DEDUP_REMOVED lines=103> */
.L_x_976:
[----:B------:R-:W0:Y:S02]  /*1040*/  LDCU.64 UR4, c[0x0][0x3a8] ;  /* 0x00007500ff0477ac */ /* 0x000e240008000a00 */
[----:B0-----:R-:W-:-:S04]  /*1050*/  I2FP.F32.S32 R4, UR5 ;  /* 0x0000000500047c45 */ /* 0x001fc80008201400 */
[----:B------:R-:W0:Y:S02]  /*1060*/  MUFU.RCP R5, R4 ;  /* 0x0000000400057308 */ /* 0x000e240000001000 */
[----:B0-----:R-:W-:-:S06]  /*1070*/  FFMA.FTZ R20, R5, R20, UR4 ;  /* 0x0000000405147e23 */ /* 0x001fcc0008010014 */
[----:B------:R-:W0:Y:S02]  /*1080*/  MUFU.RSQ R5, R20 ;  /* 0x0000001400057308 */ /* 0x000e240000001400 */
[----:B0-----:R2:W-:Y:S02]  /*1090*/  STS [R2+0x10a4], R5 ;  /* 0x0010a40502007388 */ /* 0x0015e40000000800 */
.L_x_975:
[----:B------:R-:W-:Y:S05]  /*10a0*/  BSYNC.RECONVERGENT B0 ;  /* 0x0000000000007941 */ /* 0x000fea0003800200 */
.L_x_973:
        /* <DEDUP_REMOVED lines=59> */
.L_x_977:
[----:B------:R-:W-:-:S07]  /*1460*/  MOV R2, 0x1480 ;  /* 0x0000148000027802 */ /* 0x000fce0000000f00 */
[----:B------:R-:W-:Y:S05]  /*1470*/  CALL.REL.NOINC `($__internal_20_$__cuda_sm20_div_s64) ;  /* 0x0000003000447944 */ /* 0x000fea0003c00000 */
        /* <DEDUP_REMOVED lines=9> */
.L_x_978:
        /* <DEDUP_REMOVED lines=58> */
.L_x_982:
[----:B------:R-:W-:-:S07]  /*18b0*/  MOV R18, 0x18d0 ;  /* 0x000018d000127802 */ /* 0x000fce0000000f00 */
[----:B------:R-:W-:Y:S05]  /*18c0*/  CALL.REL.NOINC `($__internal_21_$__cuda_sm20_div_u64) ;  /* 0x00000030005c7944 */ /* 0x000fea0003c00000 */
.L_x_983:
[----:B------:R-:W-:Y:S05]  /*18d0*/  BSYNC.RECONVERGENT B1 ;  /* 0x0000000000017941 */ /* 0x000fea0003800200 */
.L_x_981:
        /* <DEDUP_REMOVED lines=14> */
.L_x_986:
        /* <DEDUP_REMOVED lines=53> */
.L_x_985:
[----:B------:R-:W-:Y:S05]  /*1d10*/  BSYNC.RECONVERGENT B1 ;  /* 0x0000000000017941 */ /* 0x000fea0003800200 */
.L_x_984:
[----:B------:R-:W-:Y:S05]  /*1d20*/  @!P0 BRA `(.L_x_980) ;  /* 0x0000000c00008947 */ /* 0x000fea0003800000 */
[----:B------:R-:W-:-:S07]  /*1d30*/  IMAD.SHL.U32 R20, R6, 0x8, RZ ;  /* 0x0000000806147824 */ /* 0x000fce00078e00ff */
.L_x_987:
        /* <DEDUP_REMOVED lines=191> */
.L_x_980:
[----:B------:R-:W-:Y:S05]  /*2930*/  BSYNC.RECONVERGENT B0 ;  /* 0x0000000000007941 */ /* 0x000fea0003800200 */
.L_x_979:
        /* <DEDUP_REMOVED lines=40> */
.L_x_994:
        /* <DEDUP_REMOVED lines=47> */
.L_x_993:
        /* <DEDUP_REMOVED lines=9> */
.L_x_992:
[----:B------:R-:W-:Y:S05]  /*2f40*/  BSYNC.RECONVERGENT B1 ;  /* 0x0000000000017941 */ /* 0x000fea0003800200 */
.L_x_991:
        /* <DEDUP_REMOVED lines=37> */
.L_x_990:
[----:B------:R-:W-:Y:S05]  /*31a0*/  BSYNC.RECONVERGENT B0 ;  /* 0x0000000000007941 */ /* 0x000fea0003800200 */
.L_x_989:
[----:B------:R-:W-:Y:S01]  /*31b0*/  UIADD3 UR4, UP0, UPT, UR4, 0x1, URZ ;  /* 0x0000000104047890 */ /* 0x000fe2000ff1e0ff */
[----:B------:R-:W-:-:S03]  /*31c0*/  SHF.R.S32.HI R10, RZ, 0x1f, R15 ;  /* 0x0000001fff0a7819 */ /* 0x000fc6000001140f */
[----:B------:R-:W-:Y:S02]  /*31d0*/  UIADD3.X UR5, UPT, UPT, URZ, UR5, URZ, UP0, !UPT ;  /* 0x00000005ff057290 */ /* 0x000fe400087fe4ff */
[----:B------:R-:W-:-:S04]  /*31e0*/  ISETP.LE.U32.AND P0, PT, R15, UR4, PT ;  /* 0x000000040f007c0c */ /* 0x000fc8000bf03070 */
[----:B--2---:R-:W-:-:S04]  /*31f0*/  MOV R11, UR5 ;  /* 0x00000005000b7c02 */ /* 0x004fc80008000f00 */
[----:B------:R-:W-:-:S13]  /*3200*/  ISETP.GE.AND.EX P0, PT, R11, R10, PT, P0 ;  /* 0x0000000a0b00720c */ /* 0x000fda0003f06300 */
[----:B------:R-:W-:Y:S05]  /*3210*/  @!P0 BRA `(.L_x_994) ;  /* 0xfffffff800688947 */ /* 0x000fea000383ffff */
.L_x_988:
        /* <DEDUP_REMOVED lines=29> */
.L_x_996:
[----:B------:R-:W-:Y:S05]  /*33f0*/  BSYNC.RECONVERGENT B0 ;  /* 0x0000000000007941 */ /* 0x000fea0003800200 */
.L_x_995:
        /* <DEDUP_REMOVED lines=20> */
.L_x_997:
        /* <DEDUP_REMOVED lines=261> */
        .weak           $__internal_20_$__cuda_sm20_div_s64
        .type           $__internal_20_$__cuda_sm20_div_s64,@function
        .size           $__internal_20_$__cuda_sm20_div_s64,($__internal_21_$__cuda_sm20_div_u64 - $__internal_20_$__cuda_sm20_div_s64)
$__internal_20_$__cuda_sm20_div_s64:
        /* <DEDUP_REMOVED lines=74> */
[----:B------:R-:W-:Y:S06]  /*4a30*/  RET.REL.NODEC R4 `(_ZN4vllm31rms_norm_per_block_quant_kernelIN3c108BFloat16EaLb0ELb0ELi128EEEvPT0_PfPKT_S8_PKffiiPS6_l) ;  /* 0xffffffb404707950 */ /* 0x000fec0003c3ffff */
        .weak           $__internal_21_$__cuda_sm20_div_u64
        .type           $__internal_21_$__cuda_sm20_div_u64,@function
        .size           $__internal_21_$__cuda_sm20_div_u64,(.L_x_2872 - $__internal_21_$__cuda_sm20_div_u64)
$__internal_21_$__cuda_sm20_div_u64:
        /* <DEDUP_REMOVED lines=68> */
[----:B------:R-:W-:Y:S06]  /*4e80*/  RET.REL.NODEC R18 `(_ZN4vllm31rms_norm_per_block_quant_kernelIN3c108BFloat16EaLb0ELb0ELi128EEEvPT0_PfPKT_S8_PKffiiPS6_l) ;  /* 0xffffffb0125c7950 */ /* 0x000fec0003c3ffff */
.L_x_998:
        /* <DEDUP_REMOVED lines=15> */
.L_x_2872:


//--------------------- .text._ZN4vllm31rms_norm_per_block_quant_kernelIN3c108BFloat16ENS1_13Float8_e4m3fnELb0ELb0ELi128EEEvPT0_PfPKT_S9_PKffiiPS7_l --------------------------
	.section	.text._ZN4vllm31rms_norm_per_block_quant_kernelIN3c108BFloat16ENS1_13Float8_e4m3fnELb0ELb0ELi128EEEvPT0_PfPKT_S9_PKffiiPS7_l,"ax",@progbits
	.align	128
        .global         _ZN4vllm31rms_norm_per_block_quant_kernelIN3c108BFloat16ENS1_13Float8_e4m3fnELb0ELb0ELi128EEEvPT0_PfPKT_S9_PKffiiPS7_l
        .type           _ZN4vllm31rms_norm_per_block_quant_kernelIN3c108BFloat16ENS1_13Float8_e4m3fnELb0ELb0ELi128EEEvPT0_PfPKT_S9_PKffiiPS7_l,@function
        .size           _ZN4vllm31rms_norm_per_block_quant_kernelIN3c108BFloat16ENS1_13Float8_e4m3fnELb0ELb0ELi128EEEvPT0_PfPKT_S9_PKffiiPS7_l,(.L_x_2874 - _ZN4vllm31rms_norm_per_block_quant_kernelIN3c108BFloat16ENS1_13Float8_e4m3fnELb0ELb0ELi128EEEvPT0_PfPKT_S9_PKffiiPS7_l)
        .other          _ZN4vllm31rms_norm_per_block_quant_kernelIN3c108BFloat16ENS1_13Float8_e4m3fnELb0ELb0ELi128EEEvPT0_PfPKT_S9_PKffiiPS7_l,@"STO_CUDA_ENTRY STV_DEFAULT"
_ZN4vllm31rms_norm_per_block_quant_kernelIN3c108BFloat16ENS1_13Float8_e4m3fnELb0ELb0ELi128EEEvPT0_PfPKT_S9_PKffiiPS7_l:
.text._ZN4vllm31rms_norm_per_block_quant_kernelIN3c108BFloat16ENS1_13Float8_e4m3fnELb0ELb0ELi128EEEvPT0_PfPKT_S9_PKffiiPS7_l:
        /* <DEDUP_REMOVED lines=21> */
.L_x_1001:
        /* <DEDUP_REMOVED lines=64> */
.L_x_1000:
[----:B------:R-:W-:Y:S05]  /*0550*/  BSYNC.RECONVERGENT B0 ;  /* 0x0000000000007941 */ /* 0x000fea0003800200 */
.L_x_999:
        /* <DEDUP_REMOVED lines=71> */
.L_x_1003:
        /* <DEDUP_REMOVED lines=103> */
.L_x_1005:
[----:B------:R-:W0:Y:S02]  /*1040*/  LDCU.64 UR4, c[0x0][0x3a8] ;  /* 0x00007500ff0477ac */ /* 0x000e240008000a00 */
[----:B0-----:R-:W-:-:S04]  /*1050*/  I2FP.F32.S32 R4, UR5 ;  /* 0x0000000500047c45 */ /* 0x001fc80008201400 */
[----:B------:R-:W0:Y:S02]  /*1060*/  MUFU.RCP R5, R4 ;  /* 0x0000000400057308 */ /* 0x000e240000001000 */
[----:B0-----:R-:W-:-:S06]  /*1070*/  FFMA.FTZ R20, R5, R20, UR4 ;  /* 0x0000000405147e23 */ /* 0x001fcc0008010014 */
[----:B------:R-:W0:Y:S02]  /*1080*/  MUFU.RSQ R5, R20 ;  /* 0x0000001400057308 */ /* 0x000e240000001400 */
[----:B0-----:R2:W-:Y:S02]  /*1090*/  STS [R2+0x10a4], R5 ;  /* 0x0010a40502007388 */ /* 0x0015e40000000800 */
.L_x_1004:
[----:B------:R-:W-:Y:S05]  /*10a0*/  BSYNC.RECONVERGENT B0 ;  /* 0x0000000000007941 */ /* 0x000fea0003800200 */
.L_x_1002:
        /* <DEDUP_REMOVED lines=59> */
.L_x_1006:
[----:B------:R-:W-:-:S07]  /*1460*/  MOV R2, 0x1480 ;  /* 0x0000148000027802 */ /* 0x000fce0000000f00 */
[----:B------:R-:W-:Y:S05]  /*1470*/  CALL.REL.NOINC `($__internal_22_$__cuda_sm20_div_s64) ;  /* 0x0000004000047944 */ /* 0x000fea0003c00000 */
        /* <DEDUP_REMOVED lines=9> */
.L_x_1007:
        /* <DEDUP_REMOVED lines=58> */
.L_x_1011:
[----:B------:R-:W-:-:S07]  /*18b0*/  MOV R18, 0x18d0 ;  /* 0x000018d000127802 */ /* 0x000fce0000000f00 */
[----:B------:R-:W-:Y:S05]  /*18c0*/  CALL.REL.NOINC `($__internal_23_$__cuda_sm20_div_u64) ;  /* 0x00000040001c7944 */ /* 0x000fea0003c00000 */
.L_x_1012:
[----:B------:R-:W-:Y:S05]  /*18d0*/  BSYNC.RECONVERGENT B1 ;  /* 0x0000000000017941 */ /* 0x000fea0003800200 */
.L_x_1010:
        /* <DEDUP_REMOVED lines=14> */
.L_x_1015:
        /* <DEDUP_REMOVED lines=53> */
.L_x_1014:
[----:B------:R-:W-:Y:S05]  /*1d10*/  BSYNC.RECONVERGENT B1 ;  /* 0x0000000000017941 */ /* 0x000fea0003800200 */
.L_x_1013:
[----:B------:R-:W-:Y:S05]  /*1d20*/  @!P0 BRA `(.L_x_1009) ;  /* 0x0000000c00008947 */ /* 0x000fea0003800000 */
[----:B------:R-:W-:-:S07]  /*1d30*/  IMAD.SHL.U32 R20, R6, 0x8, RZ ;  /* 0x0000000806147824 */ /* 0x000fce00078e00ff */
.L_x_1016:
        /* <DEDUP_REMOVED lines=191> */
.L_x_1009:
[----:B------:R-:W-:Y:S05]  /*2930*/  BSYNC.RECONVERGENT B0 ;  /* 0x0000000000007941 */ /* 0x000fea0003800200 */
.L_x_1008:
        /* <DEDUP_REMOVED lines=40> */
.L_x_1023:
        /* <DEDUP_REMOVED lines=47> */
.L_x_1022:
        /* <DEDUP_REMOVED lines=9> */
.L_x_1021:
[----:B------:R-:W-:Y:S05]  /*2f40*/  BSYNC.RECONVERGENT B1 ;  /* 0x0000000000017941 */ /* 0x000fea0003800200 */
.L_x_1020:
        /* <DEDUP_REMOVED lines=37> */
.L_x_1019:
[----:B------:R-:W-:Y:S05]  /*31a0*/  BSYNC.RECONVERGENT B0 ;  /* 0x0000000000007941 */ /* 0x000fea0003800200 */
.L_x_1018:
[----:B------:R-:W-:Y:S01]  /*31b0*/  UIADD3 UR4, UP0, UPT, UR4, 0x1, URZ ;  /* 0x0000000104047890 */ /* 0x000fe2000ff1e0ff */
[----:B------:R-:W-:-:S03]  /*31c0*/  SHF.R.S32.HI R10, RZ, 0x1f, R15 ;  /* 0x0000001fff0a7819 */ /* 0x000fc6000001140f */
[----:B------:R-:W-:Y:S02]  /*31d0*/  UIADD3.X UR5, UPT, UPT, URZ, UR5, URZ, UP0, !UPT ;  /* 0x00000005ff057290 */ /* 0x000fe400087fe4ff */
[----:B------:R-:W-:-:S04]  /*31e0*/  ISETP.LE.U32.AND P0, PT, R15, UR4, PT ;  /* 0x000000040f007c0c */ /* 0x000fc8000bf03070 */
[----:B--2---:R-:W-:-:S05]  /*31f0*/  IMAD.U32 R11, RZ, RZ, UR5 ;  /* 0x00000005ff0b7e24 */ /* 0x004fca000f8e00ff */
[----:B------:R-:W-:-:S13]  /*3200*/  ISETP.GE.AND.EX P0, PT, R11, R10, PT, P0 ;  /* 0x0000000a0b00720c */ /* 0x000fda0003f06300 */
[----:B------:R-:W-:Y:S05]  /*3210*/  @!P0 BRA `(.L_x_1023) ;  /* 0xfffffff800688947 */ /* 0x000fea000383ffff */
.L_x_1017:
        /* <DEDUP_REMOVED lines=29> */
.L_x_1025:
[----:B------:R-:W-:Y:S05]  /*33f0*/  BSYNC.RECONVERGENT B0 ;  /* 0x0000000000007941 */ /* 0x000fea0003800200 */
.L_x_1024:
        /* <DEDUP_REMOVED lines=20> */
.L_x_1058:
        /* <DEDUP_REMOVED lines=79> */
.L_x_1027:
[----:B------:R-:W-:Y:S05]  /*3a30*/  BSYNC.RECONVERGENT B0 ;  /* 0x0000000000007941 */ /* 0x000fea0003800200 */
.L_x_1026:
        /* <DEDUP_REMOVED lines=11> */
.L_x_1029:
[----:B------:R-:W-:Y:S05]  /*3af0*/  BSYNC.RECONVERGENT B0 ;  /* 0x0000000000007941 */ /* 0x000fea0003800200 */
.L_x_1028:
        /* <DEDUP_REMOVED lines=11> */
.L_x_1031:
[----:B------:R-:W-:Y:S05]  /*3bb0*/  BSYNC.RECONVERGENT B0 ;  /* 0x0000000000007941 */ /* 0x000fea0003800200 */
.L_x_1030:
        /* <DEDUP_REMOVED lines=11> */
.L_x_1033:
[----:B------:R-:W-:Y:S05]  /*3c70*/  BSYNC.RECONVERGENT B0 ;  /* 0x0000000000007941 */ /* 0x000fea0003800200 */
.L_x_1032:
        /* <DEDUP_REMOVED lines=88> */
.L_x_1035:
[----:B------:R-:W-:Y:S05]  /*4200*/  BSYNC.RECONVERGENT B0 ;  /* 0x0000000000007941 */ /* 0x000fea0003800200 */
.L_x_1034:
        /* <DEDUP_REMOVED lines=11> */
.L_x_1037:
[----:B------:R-:W-:Y:S05]  /*42c0*/  BSYNC.RECONVERGENT B0 ;  /* 0x0000000000007941 */ /* 0x000fea0003800200 */
.L_x_1036:
        /* <DEDUP_REMOVED lines=11> */
.L_x_1039:
[----:B------:R-:W-:Y:S05]  /*4380*/  BSYNC.RECONVERGENT B0 ;  /* 0x0000000000007941 */ /* 0x000fea0003800200 */
.L_x_1038:
        /* <DEDUP_REMOVED lines=11> */
.L_x_1041:
[----:B------:R-:W-:Y:S05]  /*4440*/  BSYNC.RECONVERGENT B0 ;  /* 0x0000000000007941 */ /* 0x000fea0003800200 */
.L_x_1040:
        /* <DEDUP_REMOVED lines=88> */
.L_x_1043:
[----:B------:R-:W-:Y:S05]  /*49d0*/  BSYNC.RECONVERGENT B0 ;  /* 0x0000000000007941 */ /* 0x000fea0003800200 */
.L_x_1042:
        /* <DEDUP_REMOVED lines=11> */
.L_x_1045:
[----:B------:R-:W-:Y:S05]  /*4a90*/  BSYNC.RECONVERGENT B0 ;  /* 0x0000000000007941 */ /* 0x000fea0003800200 */
.L_x_1044:
        /* <DEDUP_REMOVED lines=11> */
.L_x_1047:
[----:B------:R-:W-:Y:S05]  /*4b50*/  BSYNC.RECONVERGENT B0 ;  /* 0x0000000000007941 */ /* 0x000fea0003800200 */
.L_x_1046:
        /* <DEDUP_REMOVED lines=11> */
.L_x_1049:
[----:B------:R-:W-:Y:S05]  /*4c10*/  BSYNC.RECONVERGENT B0 ;  /* 0x0000000000007941 */ /* 0x000fea0003800200 */
.L_x_1048:
        /* <DEDUP_REMOVED lines=88> */
.L_x_1051:
[----:B------:R-:W-:Y:S05]  /*51a0*/  BSYNC.RECONVERGENT B0 ;  /* 0x0000000000007941 */ /* 0x000fea0003800200 */
.L_x_1050:
        /* <DEDUP_REMOVED lines=11> */
.L_x_1053:
[----:B------:R-:W-:Y:S05]  /*5260*/  BSYNC.RECONVERGENT B0 ;  /* 0x0000000000007941 */ /* 0x000fea0003800200 */
.L_x_1052:
        /* <DEDUP_REMOVED lines=11> */
.L_x_1055:
[----:B------:R-:W-:Y:S05]  /*5320*/  BSYNC.RECONVERGENT B0 ;  /* 0x0000000000007941 */ /* 0x000fea0003800200 */
.L_x_1054:
        /* <DEDUP_REMOVED lines=10> */
.L_x_1057:
[----:B------:R-:W-:Y:S05]  /*53d0*/  BSYNC.RECONVERGENT B0 ;  /* 0x0000000000007941 */ /* 0x000fea0003800200 */
.L_x_1056:
        /* <DEDUP_REMOVED lines=11> */
        .weak           $__internal_22_$__cuda_sm20_div_s64
        .type           $__internal_22_$__cuda_sm20_div_s64,@function
        .size           $__internal_22_$__cuda_sm20_div_s64,($__internal_23_$__cuda_sm20_div_u64 - $__internal_22_$__cuda_sm20_div_s64)
$__internal_22_$__cuda_sm20_div_s64:
        /* <DEDUP_REMOVED lines=74> */
[----:B------:R-:W-:Y:S06]  /*5930*/  RET.REL.NODEC R4 `(_ZN4vllm31rms_norm_per_block_quant_kernelIN3c108BFloat16ENS1_13Float8_e4m3fnELb0ELb0ELi128EEEvPT0_PfPKT_S9_PKffiiPS7_l) ;  /* 0xffffffa404b07950 */ /* 0x000fec0003c3ffff */
        .weak           $__internal_23_$__cuda_sm20_div_u64
        .type           $__internal_23_$__cuda_sm20_div_u64,@function
        .size           $__internal_23_$__cuda_sm20_div_u64,(.L_x_2874 - $__internal_23_$__cuda_sm20_div_u64)
$__internal_23_$__cuda_sm20_div_u64:
        /* <DEDUP_REMOVED lines=68> */
[----:B------:R-:W-:Y:S06]  /*5d80*/  RET.REL.NODEC R18 `(_ZN4vllm31rms_norm_per_block_quant_kernelIN3c108BFloat16ENS1_13Float8_e4m3fnELb0ELb0ELi128EEEvPT0_PfPKT_S9_PKffiiPS7_l) ;  /* 0xffffffa0129c7950 */ /* 0x000fec0003c3ffff */
.L_x_1059:
        /* <DEDUP_REMOVED lines=15> */
.L_x_2874:


//--------------------- .text._ZN4vllm31rms_norm_per_block_quant_kernelIN3c108BFloat16EaLb0ELb1ELi128EEEvPT0_PfPKT_S8_PKffiiPS6_l --------------------------
	.section	.text._ZN4vllm31rms_norm_per_block_quant_kernelIN3c108BFloat16EaLb0ELb1ELi128EEEvPT0_PfPKT_S8_PKffiiPS6_l,"ax",@progbits
	.align	128
        .global         _ZN4vllm31rms_norm_per_block_quant_kernelIN3c108BFloat16EaLb0ELb1ELi128EEEvPT0_PfPKT_S8_PKffiiPS6_l
        .type           _ZN4vllm31rms_norm_per_block_quant_kernelIN3c108BFloat16EaLb0ELb1ELi128EEEvPT0_PfPKT_S8_PKffiiPS6_l,@function
        .size           _ZN4vllm31rms_norm_per_block_quant_kernelIN3c108BFloat16EaLb0ELb1ELi128EEEvPT0_PfPKT_S8_PKffiiPS6_l,(.L_x_2877 - _ZN4vllm31rms_norm_per_block_quant_kernelIN3c108BFloat16EaLb0ELb1ELi128EEEvPT0_PfPKT_S8_PKffiiPS6_l)
        .other          _ZN4vllm31rms_norm_per_block_quant_kernelIN3c108BFloat16EaLb0ELb1ELi128EEEvPT0_PfPKT_S8_PKffiiPS6_l,@"STO_CUDA_ENTRY STV_DEFAULT"
_ZN4vllm31rms_norm_per_block_quant_kernelIN3c108BFloat16EaLb0ELb1ELi128EEEvPT0_PfPKT_S8_PKffiiPS6_l:
.text._ZN4vllm31rms_norm_per_block_quant_kernelIN3c108BFloat16EaLb0ELb1ELi128EEEvPT0_PfPKT_S8_PKffiiPS6_l:
        /* <DEDUP_REMOVED lines=21> */
.L_x_1062:
        /* <DEDUP_REMOVED lines=64> */
.L_x_1061:
[----:B------:R-:W-:Y:S05]  /*0550*/  BSYNC.RECONVERGENT B0 ;  /* 0x0000000000007941 */ /* 0x000fea0003800200 */
.L_x_1060:
        /* <DEDUP_REMOVED lines=71> */
.L_x_1064:
        /* <DEDUP_REMOVED lines=103> */
.L_x_1066:
[----:B------:R-:W0:Y:S02]  /*1040*/  LDCU.64 UR4, c[0x0][0x3a8] ;  /* 0x00007500ff0477ac */ /* 0x000e240008000a00 */
[----:B0-----:R-:W-:-:S04]  /*1050*/  I2FP.F32.S32 R4, UR5 ;  /* 0x0000000500047c45 */ /* 0x001fc80008201400 */
[----:B------:R-:W0:Y:S02]  /*1060*/  MUFU.RCP R5, R4 ;  /* 0x0000000400057308 */ /* 0x000e240000001000 */
[----:B0-----:R-:W-:-:S06]  /*1070*/  FFMA.FTZ R20, R5, R20, UR4 ;  /* 0x0000000405147e23 */ /* 0x001fcc0008010014 */
[----:B------:R-:W0:Y:S02]  /*1080*/  MUFU.RSQ R5, R20 ;  /* 0x0000001400057308 */ /* 0x000e240000001400 */
[----:B0-----:R2:W-:Y:S02]  /*1090*/  STS [R2+0x10a4], R5 ;  /* 0x0010a40502007388 */ /* 0x0015e40000000800 */
.L_x_1065:
[----:B------:R-:W-:Y:S05]  /*10a0*/  BSYNC.RECONVERGENT B0 ;  /* 0x0000000000007941 */ /* 0x000fea0003800200 */
.L_x_1063:
        /* <DEDUP_REMOVED lines=65> */
.L_x_1067:
[----:B------:R-:W-:Y:S01]  /*14c0*/  IMAD.U32 R2, RZ, RZ, UR15 ;  /* 0x0000000fff027e24 */ /* 0x000fe2000f8e00ff */
[----:B------:R-:W-:-:S07]  /*14d0*/  MOV R6, 0x14f0 ;  /* 0x000014f000067802 */ /* 0x000fce0000000f00 */
[----:B------:R-:W-:Y:S05]  /*14e0*/  CALL.REL.NOINC `($__internal_24_$__cuda_sm20_div_s64) ;  /* 0x00000034007c7944 */ /* 0x000fea0003c00000 */
        /* <DEDUP_REMOVED lines=8> */
.L_x_1068:
        /* <DEDUP_REMOVED lines=57> */
.L_x_1072:
[----:B------:R-:W-:Y:S01]  /*1900*/  IMAD.U32 R17, RZ, RZ, UR15 ;  /* 0x0000000fff117e24 */ /* 0x000fe2000f8e00ff */
[----:B------:R-:W-:-:S07]  /*1910*/  MOV R16, 0x1930 ;  /* 0x0000193000107802 */ /* 0x000fce0000000f00 */
[----:B------:R-:W-:Y:S05]  /*1920*/  CALL.REL.NOINC `($__internal_25_$__cuda_sm20_div_u64) ;  /* 0x0000003400947944 */ /* 0x000fea0003c00000 */
.L_x_1073:
[----:B------:R-:W-:Y:S05]  /*1930*/  BSYNC.RECONVERGENT B1 ;  /* 0x0000000000017941 */ /* 0x000fea0003800200 */
.L_x_1071:
        /* <DEDUP_REMOVED lines=17> */
.L_x_1076:
        /* <DEDUP_REMOVED lines=53> */
.L_x_1075:
[----:B------:R-:W-:Y:S05]  /*1da0*/  BSYNC.RECONVERGENT B1 ;  /* 0x0000000000017941 */ /* 0x000fea0003800200 */
.L_x_1074:
        /* <DEDUP_REMOVED lines=11> */
.L_x_1077:
        /* <DEDUP_REMOVED lines=183> */
.L_x_1070:
[----:B------:R-:W-:Y:S05]  /*29d0*/  BSYNC.RECONVERGENT B0 ;  /* 0x0000000000007941 */ /* 0x000fea0003800200 */
.L_x_1069:
        /* <DEDUP_REMOVED lines=47> */
.L_x_1084:
        /* <DEDUP_REMOVED lines=53> */
.L_x_1083:
        /* <DEDUP_REMOVED lines=9> */
.L_x_1082:
[----:B------:R-:W-:Y:S05]  /*30b0*/  BSYNC.RECONVERGENT B1 ;  /* 0x0000000000017941 */ /* 0x000fea0003800200 */
.L_x_1081:
        /* <DEDUP_REMOVED lines=31> */
.L_x_1080:
[----:B------:R-:W-:Y:S05]  /*32b0*/  BSYNC.RECONVERGENT B0 ;  /* 0x0000000000007941 */ /* 0x000fea0003800200 */
.L_x_1079:
[----:B------:R-:W-:Y:S05]  /*32c0*/  @!P0 BRA `(.L_x_1084) ;  /* 0xfffffff800808947 */ /* 0x000fea000383ffff */
.L_x_1078:
        /* <DEDUP_REMOVED lines=48> */
.L_x_1087:
[----:B------:R-:W-:Y:S01]  /*35d0*/  IMAD.MOV.U32 R14, RZ, RZ, R5 ;  /* 0x000000ffff0e7224 */ /* 0x000fe200078e0005 */
[----:B------:R-:W-:Y:S02]  /*35e0*/  MOV R7, R4 ;  /* 0x0000000400077202 */ /* 0x000fe40000000f00 */
[----:B------:R-:W-:-:S07]  /*35f0*/  MOV R6, 0x3610 ;  /* 0x0000361000067802 */ /* 0x000fce0000000f00 */
[----:B0-----:R-:W-:Y:S05]  /*3600*/  CALL.REL.NOINC `($__internal_26_$__cuda_sm20_rem_s64) ;  /* 0x0000001c00707944 */ /* 0x001fea0003c00000 */
[----:B------:R-:W-:Y:S02]  /*3610*/  IMAD.MOV.U32 R6, RZ, RZ, R10 ;  /* 0x000000ffff067224 */ /* 0x000fe400078e000a */
[----:B------:R-:W-:-:S07]  /*3620*/  IMAD.MOV.U32 R7, RZ, RZ, R11 ;  /* 0x000000ffff077224 */ /* 0x000fce00078e000b */
.L_x_1088:
        /* <DEDUP_REMOVED lines=13> */
.L_x_1086:
[----:B------:R-:W-:Y:S05]  /*3700*/  BSYNC.RECONVERGENT B0 ;  /* 0x0000000000007941 */ /* 0x000fea0003800200 */
.L_x_1085:
        /* <DEDUP_REMOVED lines=42> */
.L_x_1089:
[----:B------:R-:W-:Y:S01]  /*39b0*/  IMAD.MOV.U32 R14, RZ, RZ, R13 ;  /* 0x000000ffff0e7224 */ /* 0x000fe200078e000d */
[----:B------:R-:W-:Y:S01]  /*39c0*/  MOV R6, 0x39f0 ;  /* 0x000039f000067802 */ /* 0x000fe20000000f00 */
[----:B------:R-:W-:-:S07]  /*39d0*/  IMAD.MOV.U32 R7, RZ, RZ, R2 ;  /* 0x000000ffff077224 */ /* 0x000fce00078e0002 */
[----:B01----:R-:W-:Y:S05]  /*39e0*/  CALL.REL.NOINC `($__internal_26_$__cuda_sm20_rem_s64) ;  /* 0x0000001800787944 */ /* 0x003fea0003c00000 */
.L_x_1090:
[----:B------:R-:W1:Y:S01]  /*39f0*/  LDC.64 R6, c[0x0][0x398] ;  /* 0x0000e600ff067b82 */ /* 0x000e620000000a00 */
[----:B------:R-:W-:-:S04]  /*3a00*/  IADD3 R13, P0, PT, -R10, R13, RZ ;  /* 0x0000000d0a0d7210 */ /* 0x000fc80007f1e1ff */
[----:B------:R-:W-:-:S03]  /*3a10*/  IADD3.X R2, PT, PT, ~R11, R2, RZ, P0, !PT ;  /* 0x000000020b027210 */ /* 0x000fc600007fe5ff */
[----:B------:R-:W2:Y:S06]  /*3a20*/  LDC.64 R8, c[0x0][0x388] ;  /* 0x0000e200ff087b82 */ /* 0x000eac0000000a00 */
.L_x_1091:
        /* <DEDUP_REMOVED lines=267> */
        .weak           $__internal_24_$__cuda_sm20_div_s64
        .type           $__internal_24_$__cuda_sm20_div_s64,@function
        .size           $__internal_24_$__cuda_sm20_div_s64,($__internal_25_$__cuda_sm20_div_u64 - $__internal_24_$__cuda_sm20_div_s64)
$__internal_24_$__cuda_sm20_div_s64:
        /* <DEDUP_REMOVED lines=73> */
[----:B------:R-:W-:Y:S06]  /*4f70*/  RET.REL.NODEC R6 `(_ZN4vllm31rms_norm_per_block_quant_kernelIN3c108BFloat16EaLb0ELb1ELi128EEEvPT0_PfPKT_S8_PKffiiPS6_l) ;  /* 0xffffffb006207950 */ /* 0x000fec0003c3ffff */
        .weak           $__internal_25_$__cuda_sm20_div_u64
        .type           $__internal_25_$__cuda_sm20_div_u64,@function
        .size           $__internal_25_$__cuda_sm20_div_u64,($__internal_26_$__cuda_sm20_rem_s64 - $__internal_25_$__cuda_sm20_div_u64)
$__internal_25_$__cuda_sm20_div_u64:
        /* <DEDUP_REMOVED lines=68> */
[----:B------:R-:W-:Y:S06]  /*53c0*/  RET.REL.NODEC R16 `(_ZN4vllm31rms_norm_per_block_quant_kernelIN3c108BFloat16EaLb0ELb1ELi128EEEvPT0_PfPKT_S8_PKffiiPS6_l) ;  /* 0xffffffac100c7950 */ /* 0x000fec0003c3ffff */
        .weak           $__internal_26_$__cuda_sm20_rem_s64
        .type           $__internal_26_$__cuda_sm20_rem_s64,@function
        .size           $__internal_26_$__cuda_sm20_rem_s64,(.L_x_2877 - $__internal_26_$__cuda_sm20_rem_s64)
$__internal_26_$__cuda_sm20_rem_s64:
        /* <DEDUP_REMOVED lines=76> */
[----:B------:R-:W-:Y:S06]  /*5890*/  RET.REL.NODEC R6 `(_ZN4vllm31rms_norm_per_block_quant_kernelIN3c108BFloat16EaLb0ELb1ELi128EEEvPT0_PfPKT_S8_PKffiiPS6_l) ;  /* 0xffffffa406d87950 */ /* 0x000fec0003c3ffff */
.L_x_1092:
        /* <DEDUP_REMOVED lines=14> */
.L_x_2877:


//--------------------- .text._ZN4vllm31rms_norm_per_block_quant_kernelIN3c108BFloat16ENS1_13Float8_e4m3fnELb0ELb1ELi128EEEvPT0_PfPKT_S9_PKffiiPS7_l --------------------------
	.section	.text._ZN4vllm31rms_norm_per_block_quant_kernelIN3c108BFloat16ENS1_13Float8_e4m3fnELb0ELb1ELi128EEEvPT0_PfPKT_S9_PKffiiPS7_l,"ax",@progbits
	.align	128
        .global         _ZN4vllm31rms_norm_per_block_quant_kernelIN3c108BFloat16ENS1_13Float8_e4m3fnELb0ELb1ELi128EEEvPT0_PfPKT_S9_PKffiiPS7_l
        .type           _ZN4vllm31rms_norm_per_block_quant_kernelIN3c108BFloat16ENS1_13Float8_e4m3fnELb0ELb1ELi128EEEvPT0_PfPKT_S9_PKffiiPS7_l,@function
        .size           _ZN4vllm31rms_norm_per_block_quant_kernelIN3c108BFloat16ENS1_13Float8_e4m3fnELb0ELb1ELi128EEEvPT0_PfPKT_S9_PKffiiPS7_l,(.L_x_2880 - _ZN4vllm31rms_norm_per_block_quant_kernelIN3c108BFloat16ENS1_13Float8_e4m3fnELb0ELb1ELi128EEEvPT0_PfPKT_S9_PKffiiPS7_l)
        .other          _ZN4vllm31rms_norm_per_block_quant_kernelIN3c108BFloat16ENS1_13Float8_e4m3fnELb0ELb1ELi128EEEvPT0_PfPKT_S9_PKffiiPS7_l,@"STO_CUDA_ENTRY STV_DEFAULT"
_ZN4vllm31rms_norm_per_block_quant_kernelIN3c108BFloat16ENS1_13Float8_e4m3fnELb0ELb1ELi128EEEvPT0_PfPKT_S9_PKffiiPS7_l:
.text._ZN4vllm31rms_norm_per_block_quant_kernelIN3c108BFloat16ENS1_13Float8_e4m3fnELb0ELb1ELi128EEEvPT0_PfPKT_S9_PKffiiPS7_l:
        /* <DEDUP_REMOVED lines=21> */
.L_x_1095:
        /* <DEDUP_REMOVED lines=64> */
.L_x_1094:
[----:B------:R-:W-:Y:S05]  /*0550*/  BSYNC.RECONVERGENT B0 ;  /* 0x0000000000007941 */ /* 0x000fea0003800200 */
.L_x_1093:
        /* <DEDUP_REMOVED lines=71> */
.L_x_1097:
        /* <DEDUP_REMOVED lines=103> */
.L_x_1099:
[----:B------:R-:W0:Y:S02]  /*1040*/  LDCU.64 UR4, c[0x0][0x3a8] ;  /* 0x00007500ff0477ac */ /* 0x000e240008000a00 */
[----:B0-----:R-:W-:-:S04]  /*1050*/  I2FP.F32.S32 R4, UR5 ;  /* 0x0000000500047c45 */ /* 0x001fc80008201400 */
[----:B------:R-:W0:Y:S02]  /*1060*/  MUFU.RCP R5, R4 ;  /* 0x0000000400057308 */ /* 0x000e240000001000 */
[----:B0-----:R-:W-:-:S06]  /*1070*/  FFMA.FTZ R20, R5, R20, UR4 ;  /* 0x0000000405147e23 */ /* 0x001fcc0008010014 */
[----:B------:R-:W0:Y:S02]  /*1080*/  MUFU.RSQ R5, R20 ;  /* 0x0000001400057308 */ /* 0x000e240000001400 */
[----:B0-----:R2:W-:Y:S02]  /*1090*/  STS [R2+0x10a4], R5 ;  /* 0x0010a40502007388 */ /* 0x0015e40000000800 */
.L_x_1098:
[----:B------:R-:W-:Y:S05]  /*10a0*/  BSYNC.RECONVERGENT B0 ;  /* 0x0000000000007941 */ /* 0x000fea0003800200 */
.L_x_1096:
        /* <DEDUP_REMOVED lines=65> */
.L_x_1100:
[----:B------:R-:W-:Y:S02]  /*14c0*/  MOV R2, UR15 ;  /* 0x0000000f00027c02 */ /* 0x000fe40008000f00 */
[----:B------:R-:W-:-:S07]  /*14d0*/  MOV R6, 0x14f0 ;  /* 0x000014f000067802 */ /* 0x000fce0000000f00 */
[----:B------:R-:W-:Y:S05]  /*14e0*/  CALL.REL.NOINC `($__internal_27_$__cuda_sm20_div_s64) ;  /* 0x0000004400347944 */ /* 0x000fea0003c00000 */
        /* <DEDUP_REMOVED lines=8> */
.L_x_1101:
        /* <DEDUP_REMOVED lines=57> */
.L_x_1105:
[----:B------:R-:W-:Y:S01]  /*1900*/  IMAD.U32 R17, RZ, RZ, UR15 ;  /* 0x0000000fff117e24 */ /* 0x000fe2000f8e00ff */
[----:B------:R-:W-:-:S07]  /*1910*/  MOV R16, 0x1930 ;  /* 0x0000193000107802 */ /* 0x000fce0000000f00 */
[----:B------:R-:W-:Y:S05]  /*1920*/  CALL.REL.NOINC `($__internal_28_$__cuda_sm20_div_u64) ;  /* 0x00000044004c7944 */ /* 0x000fea0003c00000 */
.L_x_1106:
[----:B------:R-:W-:Y:S05]  /*1930*/  BSYNC.RECONVERGENT B1 ;  /* 0x0000000000017941 */ /* 0x000fea0003800200 */
.L_x_1104:
        /* <DEDUP_REMOVED lines=17> */
.L_x_1109:
        /* <DEDUP_REMOVED lines=53> */
.L_x_1108:
[----:B------:R-:W-:Y:S05]  /*1da0*/  BSYNC.RECONVERGENT B1 ;  /* 0x0000000000017941 */ /* 0x000fea0003800200 */
.L_x_1107:
        /* <DEDUP_REMOVED lines=11> */
.L_x_1110:
        /* <DEDUP_REMOVED lines=183> */
.L_x_1103:
[----:B------:R-:W-:Y:S05]  /*29d0*/  BSYNC.RECONVERGENT B0 ;  /* 0x0000000000007941 */ /* 0x000fea0003800200 */
.L_x_1102:
        /* <DEDUP_REMOVED lines=47> */
.L_x_1117:
        /* <DEDUP_REMOVED lines=53> */
.L_x_1116:
        /* <DEDUP_REMOVED lines=9> */
.L_x_1115:
[----:B------:R-:W-:Y:S05]  /*30b0*/  BSYNC.RECONVERGENT B1 ;  /* 0x0000000000017941 */ /* 0x000fea0003800200 */
.L_x_1114:
        /* <DEDUP_REMOVED lines=31> */
.L_x_1113:
[----:B------:R-:W-:Y:S05]  /*32b0*/  BSYNC.RECONVERGENT B0 ;  /* 0x0000000000007941 */ /* 0x000fea0003800200 */
.L_x_1112:
[----:B------:R-:W-:Y:S05]  /*32c0*/  @!P0 BRA `(.L_x_1117) ;  /* 0xfffffff800808947 */ /* 0x000fea000383ffff */
.L_x_1111:
        /* <DEDUP_REMOVED lines=48> */
.L_x_1120:
[----:B------:R-:W-:-:S07]  /*35d0*/  MOV R6, 0x35f0 ;  /* 0x000035f000067802 */ /* 0x000fce0000000f00 */
[----:B0-----:R-:W-:Y:S05]  /*35e0*/  CALL.REL.NOINC `($__internal_29_$__cuda_sm20_rem_s64) ;  /* 0x0000002c00307944 */ /* 0x001fea0003c00000 */
[----:B------:R-:W-:Y:S02]  /*35f0*/  IMAD.MOV.U32 R6, RZ, RZ, R10 ;  /* 0x000000ffff067224 */ /* 0x000fe400078e000a */
[----:B------:R-:W-:-:S07]  /*3600*/  IMAD.MOV.U32 R7, RZ, RZ, R11 ;  /* 0x000000ffff077224 */ /* 0x000fce00078e000b */
.L_x_1121:
        /* <DEDUP_REMOVED lines=13> */
.L_x_1119:
[----:B------:R-:W-:Y:S05]  /*36e0*/  BSYNC.RECONVERGENT B0 ;  /* 0x0000000000007941 */ /* 0x000fea0003800200 */
.L_x_1118:
        /* <DEDUP_REMOVED lines=42> */
.L_x_1122:
[----:B------:R-:W-:Y:S01]  /*3990*/  IMAD.MOV.U32 R5, RZ, RZ, R13 ;  /* 0x000000ffff057224 */ /* 0x000fe200078e000d */
[----:B------:R-:W-:Y:S02]  /*39a0*/  MOV R4, R2 ;  /* 0x0000000200047202 */ /* 0x000fe40000000f00 */
[----:B------:R-:W-:-:S07]  /*39b0*/  MOV R6, 0x39d0 ;  /* 0x000039d000067802 */ /* 0x000fce0000000f00 */
[----:B01----:R-:W-:Y:S05]  /*39c0*/  CALL.REL.NOINC `($__internal_29_$__cuda_sm20_rem_s64) ;  /* 0x0000002800387944 */ /* 0x003fea0003c00000 */
.L_x_1123:
[----:B------:R-:W1:Y:S01]  /*39d0*/  LDC.64 R6, c[0x0][0x398] ;  /* 0x0000e600ff067b82 */ /* 0x000e620000000a00 */
[----:B------:R-:W-:-:S05]  /*39e0*/  IADD3 R13, P0, PT, -R10, R13, RZ ;  /* 0x0000000d0a0d7210 */ /* 0x000fca0007f1e1ff */
[----:B------:R-:W-:Y:S02]  /*39f0*/  IMAD.X R2, R2, 0x1, ~R11, P0 ;  /* 0x0000000102027824 */ /* 0x000fe400000e0e0b */
[----:B------:R-:W2:Y:S06]  /*3a00*/  LDC.64 R4, c[0x0][0x388] ;  /* 0x0000e200ff047b82 */ /* 0x000eac0000000a00 */
.L_x_1156:
        /* <DEDUP_REMOVED lines=82> */
.L_x_1125:
[----:B------:R-:W-:Y:S05]  /*3f30*/  BSYNC.RECONVERGENT B0 ;  /* 0x0000000000007941 */ /* 0x000fea0003800200 */
.L_x_1124:
        /* <DEDUP_REMOVED lines=11> */
.L_x_1127:
[----:B------:R-:W-:Y:S05]  /*3ff0*/  BSYNC.RECONVERGENT B0 ;  /* 0x0000000000007941 */ /* 0x000fea0003800200 */
.L_x_1126:
        /* <DEDUP_REMOVED lines=11> */
.L_x_1129:
[----:B------:R-:W-:Y:S05]  /*40b0*/  BSYNC.RECONVERGENT B0 ;  /* 0x0000000000007941 */ /* 0x000fea0003800200 */
.L_x_1128:
        /* <DEDUP_REMOVED lines=11> */
.L_x_1131:
[----:B------:R-:W-:Y:S05]  /*4170*/  BSYNC.RECONVERGENT B0 ;  /* 0x0000000000007941 */ /* 0x000fea0003800200 */
.L_x_1130:
        /* <DEDUP_REMOVED lines=89> */
.L_x_1133:
[----:B------:R-:W-:Y:S05]  /*4710*/  BSYNC.RECONVERGENT B0 ;  /* 0x0000000000007941 */ /* 0x000fea0003800200 */
.L_x_1132:
        /* <DEDUP_REMOVED lines=11> */
.L_x_1135:
[----:B------:R-:W-:Y:S05]  /*47d0*/  BSYNC.RECONVERGENT B0 ;  /* 0x0000000000007941 */ /* 0x000fea0003800200 */
.L_x_1134:
        /* <DEDUP_REMOVED lines=11> */
.L_x_1137:
[----:B------:R-:W-:Y:S05]  /*4890*/  BSYNC.RECONVERGENT B0 ;  /* 0x0000000000007941 */ /* 0x000fea0003800200 */
.L_x_1136:
        /* <DEDUP_REMOVED lines=11> */
.L_x_1139:
[----:B------:R-:W-:Y:S05]  /*4950*/  BSYNC.RECONVERGENT B0 ;  /* 0x0000000000007941 */ /* 0x000fea0003800200 */
.L_x_1138:
        /* <DEDUP_REMOVED lines=89> */
.L_x_1141:
[----:B------:R-:W-:Y:S05]  /*4ef0*/  BSYNC.RECONVERGENT B0 ;  /* 0x0000000000007941 */ /* 0x000fea0003800200 */
.L_x_1140:
        /* <DEDUP_REMOVED lines=11> */
.L_x_1143:
[----:B------:R-:W-:Y:S05]  /*4fb0*/  BSYNC.RECONVERGENT B0 ;  /* 0x0000000000007941 */ /* 0x000fea0003800200 */
.L_x_1142:
        /* <DEDUP_REMOVED lines=11> */
.L_x_1145:
[----:B------:R-:W-:Y:S05]  /*5070*/  BSYNC.RECONVERGENT B0 ;  /* 0x0000000000007941 */ /* 0x000fea0003800200 */
.L_x_1144:
        /* <DEDUP_REMOVED lines=11> */
.L_x_1147:
[----:B------:R-:W-:Y:S05]  /*5130*/  BSYNC.RECONVERGENT B0 ;  /* 0x0000000000007941 */ /* 0x000fea0003800200 */
.L_x_1146:
        /* <DEDUP_REMOVED lines=89> */
.L_x_1149:
[----:B------:R-:W-:Y:S05]  /*56d0*/  BSYNC.RECONVERGENT B0 ;  /* 0x0000000000007941 */ /* 0x000fea0003800200 */
.L_x_1148:
        /* <DEDUP_REMOVED lines=11> */
.L_x_1151:
[----:B------:R-:W-:Y:S05]  /*5790*/  BSYNC.RECONVERGENT B0 ;  /* 0x0000000000007941 */ /* 0x000fea0003800200 */
.L_x_1150:
        /* <DEDUP_REMOVED lines=11> */
.L_x_1153:
[----:B------:R-:W-:Y:S05]  /*5850*/  BSYNC.RECONVERGENT B0 ;  /* 0x0000000000007941 */ /* 0x000fea0003800200 */
.L_x_1152:
        /* <DEDUP_REMOVED lines=10> */
.L_x_1155:
[----:B------:R-:W-:Y:S05]  /*5900*/  BSYNC.RECONVERGENT B0 ;  /* 0x0000000000007941 */ /* 0x000fea0003800200 */
.L_x_1154:
        /* <DEDUP_REMOVED lines=11> */
        .weak           $__internal_27_$__cuda_sm20_div_s64
        .type           $__internal_27_$__cuda_sm20_div_s64,@function
        .size           $__internal_27_$__cuda_sm20_div_s64,($__internal_28_$__cuda_sm20_div_u64 - $__internal_27_$__cuda_sm20_div_s64)
$__internal_27_$__cuda_sm20_div_s64:
        /* <DEDUP_REMOVED lines=73> */
[----:B------:R-:W-:Y:S06]  /*5e50*/  RET.REL.NODEC R6 `(_ZN4vllm31rms_norm_per_block_quant_kernelIN3c108BFloat16ENS1_13Float8_e4m3fnELb0ELb1ELi128EEEvPT0_PfPKT_S9_PKffiiPS7_l) ;  /* 0xffffffa006687950 */ /* 0x000fec0003c3ffff */
        .weak           $__internal_28_$__cuda_sm20_div_u64
        .type           $__internal_28_$__cuda_sm20_div_u64,@function
        .size           $__internal_28_$__cuda_sm20_div_u64,($__internal_29_$__cuda_sm20_rem_s64 - $__internal_28_$__cuda_sm20_div_u64)
$__internal_28_$__cuda_sm20_div_u64:
        /* <DEDUP_REMOVED lines=68> */
[----:B------:R-:W-:Y:S06]  /*62a0*/  RET.REL.NODEC R16 `(_ZN4vllm31rms_norm_per_block_quant_kernelIN3c108BFloat16ENS1_13Float8_e4m3fnELb0ELb1ELi128EEEvPT0_PfPKT_S9_PKffiiPS7_l) ;  /* 0xffffff9c10547950 */ /* 0x000fec0003c3ffff */
        .weak           $__internal_29_$__cuda_sm20_rem_s64
        .type           $__internal_29_$__cuda_sm20_rem_s64,@function
        .size           $__internal_29_$__cuda_sm20_rem_s64,(.L_x_2880 - $__internal_29_$__cuda_sm20_rem_s64)
$__internal_29_$__cuda_sm20_rem_s64:
        /* <DEDUP_REMOVED lines=76> */
[----:B------:R-:W-:Y:S06]  /*6770*/  RET.REL.NODEC R6 `(_ZN4vllm31rms_norm_per_block_quant_kernelIN3c108BFloat16ENS1_13Float8_e4m3fnELb0ELb1ELi128EEEvPT0_PfPKT_S9_PKffiiPS7_l) ;  /* 0xffffff9806207950 */ /* 0x000fec0003c3ffff */
.L_x_1157:
        /* <DEDUP_REMOVED lines=16> */
.L_x_2880:


//--------------------- .text._ZN4vllm31rms_norm_per_block_quant_kernelIN3c108BFloat16EaLb1ELb0ELi128EEEvPT0_PfPKT_S8_PKffiiPS6_l --------------------------
	.section	.text._ZN4vllm31rms_norm_per_block_quant_kernelIN3c108BFloat16EaLb1ELb0ELi128EEEvPT0_PfPKT_S8_PKffiiPS6_l,"ax",@progbits
	.align	128
        .global         _ZN4vllm31rms_norm_per_block_quant_kernelIN3c108BFloat16EaLb1ELb0ELi128EEEvPT0_PfPKT_S8_PKffiiPS6_l
        .type           _ZN4vllm31rms_norm_per_block_quant_kernelIN3c108BFloat16EaLb1ELb0ELi128EEEvPT0_PfPKT_S8_PKffiiPS6_l,@function
        .size           _ZN4vllm31rms_norm_per_block_quant_kernelIN3c108BFloat16EaLb1ELb0ELi128EEEvPT0_PfPKT_S8_PKffiiPS6_l,(.L_x_2882 - _ZN4vllm31rms_norm_per_block_quant_kernelIN3c108BFloat16EaLb1ELb0ELi128EEEvPT0_PfPKT_S8_PKffiiPS6_l)
        .other          _ZN4vllm31rms_norm_per_block_quant_kernelIN3c108BFloat16EaLb1ELb0ELi128EEEvPT0_PfPKT_S8_PKffiiPS6_l,@"STO_CUDA_ENTRY STV_DEFAULT"
_ZN4vllm31rms_norm_per_block_quant_kernelIN3c108BFloat16EaLb1ELb0ELi128EEEvPT0_PfPKT_S8_PKffiiPS6_l:
.text._ZN4vllm31rms_norm_per_block_quant_kernelIN3c108BFloat16EaLb1ELb0ELi128EEEvPT0_PfPKT_S8_PKffiiPS6_l:
        /* <DEDUP_REMOVED lines=28> */
.L_x_1160:
        /* <DEDUP_REMOVED lines=116> */
.L_x_1159:
[----:B------:R-:W-:Y:S05]  /*0900*/  BSYNC.RECONVERGENT B0 ;  /* 0x0000000000007941 */ /* 0x000fea0003800200 */
.L_x_1158:
        /* <DEDUP_REMOVED lines=71> */
.L_x_1162:
        /* <DEDUP_REMOVED lines=103> */
.L_x_1164:
[----:B------:R-:W0:Y:S02]  /*13f0*/  LDCU.64 UR4, c[0x0][0x3a8] ;  /* 0x00007500ff0477ac */ /* 0x000e240008000a00 */
[----:B0-----:R-:W-:-:S04]  /*1400*/  I2FP.F32.S32 R4, UR5 ;  /* 0x0000000500047c45 */ /* 0x001fc80008201400 */
[----:B------:R-:W0:Y:S02]  /*1410*/  MUFU.RCP R5, R4 ;  /* 0x0000000400057308 */ /* 0x000e240000001000 */
[----:B0-----:R-:W-:-:S06]  /*1420*/  FFMA.FTZ R20, R5, R20, UR4 ;  /* 0x0000000405147e23 */ /* 0x001fcc0008010014 */
[----:B------:R-:W0:Y:S02]  /*1430*/  MUFU.RSQ R5, R20 ;  /* 0x0000001400057308 */ /* 0x000e240000001400 */
[----:B0-----:R2:W-:Y:S02]  /*1440*/  STS [R2+0x10a4], R5 ;  /* 0x0010a40502007388 */ /* 0x0015e40000000800 */
.L_x_1163:
[----:B------:R-:W-:Y:S05]  /*1450*/  BSYNC.RECONVERGENT B0 ;  /* 0x0000000000007941 */ /* 0x000fea0003800200 */
.L_x_1161:
        /* <DEDUP_REMOVED lines=65> */
.L_x_1165:
[----:B------:R-:W-:Y:S01]  /*1870*/  IMAD.U32 R2, RZ, RZ, UR15 ;  /* 0x0000000fff027e24 */ /* 0x000fe2000f8e00ff */
[----:B------:R-:W-:-:S07]  /*1880*/  MOV R6, 0x18a0 ;  /* 0x000018a000067802 */ /* 0x000fce0000000f00 */
[----:B------:R-:W-:Y:S05]  /*1890*/  CALL.REL.NOINC `($__internal_30_$__cuda_sm20_div_s64) ;  /* 0x00000038003c7944 */ /* 0x000fea0003c00000 */
        /* <DEDUP_REMOVED lines=8> */
.L_x_1166:
        /* <DEDUP_REMOVED lines=58> */
.L_x_1170:
[----:B------:R-:W-:Y:S02]  /*1cc0*/  MOV R21, UR15 ;  /* 0x0000000f00157c02 */ /* 0x000fe40008000f00 */
[----:B------:R-:W-:-:S07]  /*1cd0*/  MOV R20, 0x1cf0 ;  /* 0x00001cf000147802 */ /* 0x000fce0000000f00 */
[----:B------:R-:W-:Y:S05]  /*1ce0*/  CALL.REL.NOINC `($__internal_31_$__cuda_sm20_div_u64) ;  /* 0x0000003800507944 */ /* 0x000fea0003c00000 */
.L_x_1171:
[----:B------:R-:W-:Y:S05]  /*1cf0*/  BSYNC.RECONVERGENT B1 ;  /* 0x0000000000017941 */ /* 0x000fea0003800200 */
.L_x_1169:
        /* <DEDUP_REMOVED lines=17> */
.L_x_1174:
        /* <DEDUP_REMOVED lines=66> */
.L_x_1173:
[----:B------:R-:W-:Y:S05]  /*2230*/  BSYNC.RECONVERGENT B1 ;  /* 0x0000000000017941 */ /* 0x000fea0003800200 */
.L_x_1172:
[----:B------:R-:W-:Y:S05]  /*2240*/  @!P0 BRA `(.L_x_1168) ;  /* 0x0000000c00bc8947 */ /* 0x000fea0003800000 */
.L_x_1175:
        /* <DEDUP_REMOVED lines=239> */
.L_x_1168:
[----:B------:R-:W-:Y:S05]  /*3140*/  BSYNC.RECONVERGENT B0 ;  /* 0x0000000000007941 */ /* 0x000fea0003800200 */
.L_x_1167:
        /* <DEDUP_REMOVED lines=47> */
.L_x_1182:
        /* <DEDUP_REMOVED lines=52> */
.L_x_1181:
        /* <DEDUP_REMOVED lines=9> */
.L_x_1180:
[----:B------:R-:W-:Y:S05]  /*3810*/  BSYNC.RECONVERGENT B1 ;  /* 0x0000000000017941 */ /* 0x000fea0003800200 */
.L_x_1179:
        /* <DEDUP_REMOVED lines=31> */
.L_x_1178:
[----:B------:R-:W-:Y:S05]  /*3a10*/  BSYNC.RECONVERGENT B0 ;  /* 0x0000000000007941 */ /* 0x000fea0003800200 */
.L_x_1177:
[----:B------:R-:W-:Y:S05]  /*3a20*/  @!P0 BRA `(.L_x_1182) ;  /* 0xfffffff800848947 */ /* 0x000fea000383ffff */
.L_x_1176:
        /* <DEDUP_REMOVED lines=29> */
.L_x_1184:
[----:B------:R-:W-:Y:S05]  /*3c00*/  BSYNC.RECONVERGENT B0 ;  /* 0x0000000000007941 */ /* 0x000fea0003800200 */
.L_x_1183:
        /* <DEDUP_REMOVED lines=17> */
.L_x_1185:
        /* <DEDUP_REMOVED lines=327> */
        .weak           $__internal_30_$__cuda_sm20_div_s64
        .type           $__internal_30_$__cuda_sm20_div_s64,@function
        .size           $__internal_30_$__cuda_sm20_div_s64,($__internal_31_$__cuda_sm20_div_u64 - $__internal_30_$__cuda_sm20_div_s64)
$__internal_30_$__cuda_sm20_div_s64:
        /* <DEDUP_REMOVED lines=73> */
[----:B------:R-:W-:Y:S06]  /*5620*/  RET.REL.NODEC R6 `(_ZN4vllm31rms_norm_per_block_quant_kernelIN3c108BFloat16EaLb1ELb0ELi128EEEvPT0_PfPKT_S8_PKffiiPS6_l) ;  /* 0xffffffa806747950 */ /* 0x000fec0003c3ffff */
        .weak           $__internal_31_$__cuda_sm20_div_u64
        .type           $__internal_31_$__cuda_sm20_div_u64,@function
        .size           $__internal_31_$__cuda_sm20_div_u64,(.L_x_2882 - $__internal_31_$__cuda_sm20_div_u64)
$__internal_31_$__cuda_sm20_div_u64:
        /* <DEDUP_REMOVED lines=68> */
[----:B------:R-:W-:Y:S06]  /*5a70*/  RET.REL.NODEC R20 `(_ZN4vllm31rms_norm_per_block_quant_kernelIN3c108BFloat16EaLb1ELb0ELi128EEEvPT0_PfPKT_S8_PKffiiPS6_l) ;  /* 0xffffffa414607950 */ /* 0x000fec0003c3ffff */
.L_x_1186:
        /* <DEDUP_REMOVED lines=16> */
.L_x_2882:


//--------------------- .text._ZN4vllm31rms_norm_per_block_quant_kernelIN3c108BFloat16ENS1_13Float8_e4m3fnELb1ELb0ELi128EEEvPT0_PfPKT_S9_PKffiiPS7_l --------------------------
	.section	.text._ZN4vllm31rms_norm_per_block_quant_kernelIN3c108BFloat16ENS1_13Float8_e4m3fnELb1ELb0ELi128EEEvPT0_PfPKT_S9_PKffiiPS7_l,"ax",@progbits
	.align	128
        .global         _ZN4vllm31rms_norm_per_block_quant_kernelIN3c108BFloat16ENS1_13Float8_e4m3fnELb1ELb0ELi128EEEvPT0_PfPKT_S9_PKffiiPS7_l
        .type           _ZN4vllm31rms_norm_per_block_quant_kernelIN3c108BFloat16ENS1_13Float8_e4m3fnELb1ELb0ELi128EEEvPT0_PfPKT_S9_PKffiiPS7_l,@function
        .size           _ZN4vllm31rms_norm_per_block_quant_kernelIN3c108BFloat16ENS1_13Float8_e4m3fnELb1ELb0ELi128EEEvPT0_PfPKT_S9_PKffiiPS7_l,(.L_x_2884 - _ZN4vllm31rms_norm_per_block_quant_kernelIN3c108BFloat16ENS1_13Float8_e4m3fnELb1ELb0ELi128EEEvPT0_PfPKT_S9_PKffiiPS7_l)
        .other          _ZN4vllm31rms_norm_per_block_quant_kernelIN3c108BFloat16ENS1_13Float8_e4m3fnELb1ELb0ELi128EEEvPT0_PfPKT_S9_PKffiiPS7_l,@"STO_CUDA_ENTRY STV_DEFAULT"
_ZN4vllm31rms_norm_per_block_quant_kernelIN3c108BFloat16ENS1_13Float8_e4m3fnELb1ELb0ELi128EEEvPT0_PfPKT_S9_PKffiiPS7_l:
.text._ZN4vllm31rms_norm_per_block_quant_kernelIN3c108BFloat16ENS1_13Float8_e4m3fnELb1ELb0ELi128EEEvPT0_PfPKT_S9_PKffiiPS7_l:
        /* <DEDUP_REMOVED lines=28> */
.L_x_1189:
        /* <DEDUP_REMOVED lines=116> */
.L_x_1188:
[----:B------:R-:W-:Y:S05]  /*0900*/  BSYNC.RECONVERGENT B0 ;  /* 0x0000000000007941 */ /* 0x000fea0003800200 */
.L_x_1187:
        /* <DEDUP_REMOVED lines=71> */
.L_x_1191:
        /* <DEDUP_REMOVED lines=103> */
.L_x_1193:
[----:B------:R-:W0:Y:S02]  /*13f0*/  LDCU.64 UR4, c[0x0][0x3a8] ;  /* 0x00007500ff0477ac */ /* 0x000e240008000a00 */
[----:B0-----:R-:W-:-:S04]  /*1400*/  I2FP.F32.S32 R4, UR5 ;  /* 0x0000000500047c45 */ /* 0x001fc80008201400 */
[----:B------:R-:W0:Y:S02]  /*1410*/  MUFU.RCP R5, R4 ;  /* 0x0000000400057308 */ /* 0x000e240000001000 */
[----:B0-----:R-:W-:-:S06]  /*1420*/  FFMA.FTZ R20, R5, R20, UR4 ;  /* 0x0000000405147e23 */ /* 0x001fcc0008010014 */
[----:B------:R-:W0:Y:S02]  /*1430*/  MUFU.RSQ R5, R20 ;  /* 0x0000001400057308 */ /* 0x000e240000001400 */
[----:B0-----:R2:W-:Y:S02]  /*1440*/  STS [R2+0x10a4], R5 ;  /* 0x0010a40502007388 */ /* 0x0015e40000000800 */
.L_x_1192:
[----:B------:R-:W-:Y:S05]  /*1450*/  BSYNC.RECONVERGENT B0 ;  /* 0x0000000000007941 */ /* 0x000fea0003800200 */
.L_x_1190:
        /* <DEDUP_REMOVED lines=65> */
.L_x_1194:
[----:B------:R-:W-:Y:S02]  /*1870*/  MOV R2, UR15 ;  /* 0x0000000f00027c02 */ /* 0x000fe40008000f00 */
[----:B------:R-:W-:-:S07]  /*1880*/  MOV R6, 0x18a0 ;  /* 0x000018a000067802 */ /* 0x000fce0000000f00 */
[----:B------:R-:W-:Y:S05]  /*1890*/  CALL.REL.NOINC `($__internal_32_$__cuda_sm20_div_s64) ;  /* 0x0000004400fc7944 */ /* 0x000fea0003c00000 */
        /* <DEDUP_REMOVED lines=8> */
.L_x_1195:
        /* <DEDUP_REMOVED lines=58> */
.L_x_1199:
[----:B------:R-:W-:Y:S01]  /*1cc0*/  IMAD.U32 R21, RZ, RZ, UR15 ;  /* 0x0000000fff157e24 */ /* 0x000fe2000f8e00ff */
[----:B------:R-:W-:-:S07]  /*1cd0*/  MOV R20, 0x1cf0 ;  /* 0x00001cf000147802 */ /* 0x000fce0000000f00 */
[----:B------:R-:W-:Y:S05]  /*1ce0*/  CALL.REL.NOINC `($__internal_33_$__cuda_sm20_div_u64) ;  /* 0x0000004800107944 */ /* 0x000fea0003c00000 */
.L_x_1200:
[----:B------:R-:W-:Y:S05]  /*1cf0*/  BSYNC.RECONVERGENT B1 ;  /* 0x0000000000017941 */ /* 0x000fea0003800200 */
.L_x_1198:
        /* <DEDUP_REMOVED lines=17> */
.L_x_1203:
        /* <DEDUP_REMOVED lines=66> */
.L_x_1202:
[----:B------:R-:W-:Y:S05]  /*2230*/  BSYNC.RECONVERGENT B1 ;  /* 0x0000000000017941 */ /* 0x000fea0003800200 */
.L_x_1201:
[----:B------:R-:W-:Y:S05]  /*2240*/  @!P0 BRA `(.L_x_1197) ;  /* 0x0000000c00bc8947 */ /* 0x000fea0003800000 */
.L_x_1204:
        /* <DEDUP_REMOVED lines=239> */
.L_x_1197:
[----:B------:R-:W-:Y:S05]  /*3140*/  BSYNC.RECONVERGENT B0 ;  /* 0x0000000000007941 */ /* 0x000fea0003800200 */
.L_x_1196:
        /* <DEDUP_REMOVED lines=47> */
.L_x_1211:
        /* <DEDUP_REMOVED lines=52> */
.L_x_1210:
        /* <DEDUP_REMOVED lines=9> */
.L_x_1209:
[----:B------:R-:W-:Y:S05]  /*3810*/  BSYNC.RECONVERGENT B1 ;  /* 0x0000000000017941 */ /* 0x000fea0003800200 */
.L_x_1208:
        /* <DEDUP_REMOVED lines=31> */
.L_x_1207:
[----:B------:R-:W-:Y:S05]  /*3a10*/  BSYNC.RECONVERGENT B0 ;  /* 0x0000000000007941 */ /* 0x000fea0003800200 */
.L_x_1206:
[----:B------:R-:W-:Y:S05]  /*3a20*/  @!P0 BRA `(.L_x_1211) ;  /* 0xfffffff800848947 */ /* 0x000fea000383ffff */
.L_x_1205:
        /* <DEDUP_REMOVED lines=29> */
.L_x_1213:
[----:B------:R-:W-:Y:S05]  /*3c00*/  BSYNC.RECONVERGENT B0 ;  /* 0x0000000000007941 */ /* 0x000fea0003800200 */
.L_x_1212:
        /* <DEDUP_REMOVED lines=19> */
.L_x_1246:
        /* <DEDUP_REMOVED lines=95> */
.L_x_1215:
[----:B------:R-:W-:Y:S05]  /*4330*/  BSYNC.RECONVERGENT B0 ;  /* 0x0000000000007941 */ /* 0x000fea0003800200 */
.L_x_1214:
        /* <DEDUP_REMOVED lines=11> */
.L_x_1217:
[----:B------:R-:W-:Y:S05]  /*43f0*/  BSYNC.RECONVERGENT B0 ;  /* 0x0000000000007941 */ /* 0x000fea0003800200 */
.L_x_1216:
        /* <DEDUP_REMOVED lines=11> */
.L_x_1219:
[----:B------:R-:W-:Y:S05]  /*44b0*/  BSYNC.RECONVERGENT B0 ;  /* 0x0000000000007941 */ /* 0x000fea0003800200 */
.L_x_1218:
        /* <DEDUP_REMOVED lines=11> */
.L_x_1221:
[----:B------:R-:W-:Y:S05]  /*4570*/  BSYNC.RECONVERGENT B0 ;  /* 0x0000000000007941 */ /* 0x000fea0003800200 */
.L_x_1220:
        /* <DEDUP_REMOVED lines=104> */
.L_x_1223:
[----:B------:R-:W-:Y:S05]  /*4c00*/  BSYNC.RECONVERGENT B0 ;  /* 0x0000000000007941 */ /* 0x000fea0003800200 */
.L_x_1222:
        /* <DEDUP_REMOVED lines=11> */
.L_x_1225:
[----:B------:R-:W-:Y:S05]  /*4cc0*/  BSYNC.RECONVERGENT B0 ;  /* 0x0000000000007941 */ /* 0x000fea0003800200 */
.L_x_1224:
        /* <DEDUP_REMOVED lines=11> */
.L_x_1227:
[----:B------:R-:W-:Y:S05]  /*4d80*/  BSYNC.RECONVERGENT B0 ;  /* 0x0000000000007941 */ /* 0x000fea0003800200 */
.L_x_1226:
        /* <DEDUP_REMOVED lines=11> */
.L_x_1229:
[----:B------:R-:W-:Y:S05]  /*4e40*/  BSYNC.RECONVERGENT B0 ;  /* 0x0000000000007941 */ /* 0x000fea0003800200 */
.L_x_1228:
        /* <DEDUP_REMOVED lines=104> */
.L_x_1231:
[----:B------:R-:W-:Y:S05]  /*54d0*/  BSYNC.RECONVERGENT B0 ;  /* 0x0000000000007941 */ /* 0x000fea0003800200 */
.L_x_1230:
        /* <DEDUP_REMOVED lines=11> */
.L_x_1233:
[----:B------:R-:W-:Y:S05]  /*5590*/  BSYNC.RECONVERGENT B0 ;  /* 0x0000000000007941 */ /* 0x000fea0003800200 */
.L_x_1232:
        /* <DEDUP_REMOVED lines=11> */
.L_x_1235:
[----:B------:R-:W-:Y:S05]  /*5650*/  BSYNC.RECONVERGENT B0 ;  /* 0x0000000000007941 */ /* 0x000fea0003800200 */
.L_x_1234:
        /* <DEDUP_REMOVED lines=11> */
.L_x_1237:
[----:B------:R-:W-:Y:S05]  /*5710*/  BSYNC.RECONVERGENT B0 ;  /* 0x0000000000007941 */ /* 0x000fea0003800200 */
.L_x_1236:
        /* <DEDUP_REMOVED lines=104> */
.L_x_1239:
[----:B------:R-:W-:Y:S05]  /*5da0*/  BSYNC.RECONVERGENT B0 ;  /* 0x0000000000007941 */ /* 0x000fea0003800200 */
.L_x_1238:
        /* <DEDUP_REMOVED lines=11> */
.L_x_1241:
[----:B------:R-:W-:Y:S05]  /*5e60*/  BSYNC.RECONVERGENT B0 ;  /* 0x0000000000007941 */ /* 0x000fea0003800200 */
.L_x_1240:
        /* <DEDUP_REMOVED lines=11> */
.L_x_1243:
[----:B------:R-:W-:Y:S05]  /*5f20*/  BSYNC.RECONVERGENT B0 ;  /* 0x0000000000007941 */ /* 0x000fea0003800200 */
.L_x_1242:
        /* <DEDUP_REMOVED lines=10> */
.L_x_1245:
[----:B------:R-:W-:Y:S05]  /*5fd0*/  BSYNC.RECONVERGENT B0 ;  /* 0x0000000000007941 */ /* 0x000fea0003800200 */
.L_x_1244:
        /* <DEDUP_REMOVED lines=11> */
        .weak           $__internal_32_$__cuda_sm20_div_s64
        .type           $__internal_32_$__cuda_sm20_div_s64,@function
        .size           $__internal_32_$__cuda_sm20_div_s64,($__internal_33_$__cuda_sm20_div_u64 - $__internal_32_$__cuda_sm20_div_s64)
$__internal_32_$__cuda_sm20_div_s64:
        /* <DEDUP_REMOVED lines=73> */
[----:B------:R-:W-:Y:S06]  /*6520*/  RET.REL.NODEC R6 `(_ZN4vllm31rms_norm_per_block_quant_kernelIN3c108BFloat16ENS1_13Float8_e4m3fnELb1ELb0ELi128EEEvPT0_PfPKT_S9_PKffiiPS7_l) ;  /* 0xffffff9806b47950 */ /* 0x000fec0003c3ffff */
        .weak           $__internal_33_$__cuda_sm20_div_u64
        .type           $__internal_33_$__cuda_sm20_div_u64,@function
        .size           $__internal_33_$__cuda_sm20_div_u64,(.L_x_2884 - $__internal_33_$__cuda_sm20_div_u64)
$__internal_33_$__cuda_sm20_div_u64:
        /* <DEDUP_REMOVED lines=68> */
[----:B------:R-:W-:Y:S06]  /*6970*/  RET.REL.NODEC R20 `(_ZN4vllm31rms_norm_per_block_quant_kernelIN3c108BFloat16ENS1_13Float8_e4m3fnELb1ELb0ELi128EEEvPT0_PfPKT_S9_PKffiiPS7_l) ;  /* 0xffffff9414a07950 */ /* 0x000fec0003c3ffff */
.L_x_1247:
        /* <DEDUP_REMOVED lines=16> */
.L_x_2884:


//--------------------- .text._ZN4vllm31rms_norm_per_block_quant_kernelIN3c108BFloat16EaLb1ELb1ELi128EEEvPT0_PfPKT_S8_PKffiiPS6_l --------------------------
	.section	.text._ZN4vllm31rms_norm_per_block_quant_kernelIN3c108BFloat16EaLb1ELb1ELi128EEEvPT0_PfPKT_S8_PKffiiPS6_l,"ax",@progbits
	.align	128
        .global         _ZN4vllm31rms_norm_per_block_quant_kernelIN3c108BFloat16EaLb1ELb1ELi128EEEvPT0_PfPKT_S8_PKffiiPS6_l
        .type           _ZN4vllm31rms_norm_per_block_quant_kernelIN3c108BFloat16EaLb1ELb1ELi128EEEvPT0_PfPKT_S8_PKffiiPS6_l,@function
        .size           _ZN4vllm31rms_norm_per_block_quant_kernelIN3c108BFloat16EaLb1ELb1ELi128EEEvPT0_PfPKT_S8_PKffiiPS6_l,(.L_x_2887 - _ZN4vllm31rms_norm_per_block_quant_kernelIN3c108BFloat16EaLb1ELb1ELi128EEEvPT0_PfPKT_S8_PKffiiPS6_l)
        .other          _ZN4vllm31rms_norm_per_block_quant_kernelIN3c108BFloat16EaLb1ELb1ELi128EEEvPT0_PfPKT_S8_PKffiiPS6_l,@"STO_CUDA_ENTRY STV_DEFAULT"
_ZN4vllm31rms_norm_per_block_quant_kernelIN3c108BFloat16EaLb1ELb1ELi128EEEvPT0_PfPKT_S8_PKffiiPS6_l:
.text._ZN4vllm31rms_norm_per_block_quant_kernelIN3c108BFloat16EaLb1ELb1ELi128EEEvPT0_PfPKT_S8_PKffiiPS6_l:
        /* <DEDUP_REMOVED lines=28> */
.L_x_1250:
        /* <DEDUP_REMOVED lines=116> */
.L_x_1249:
[----:B------:R-:W-:Y:S05]  /*0900*/  BSYNC.RECONVERGENT B0 ;  /* 0x0000000000007941 */ /* 0x000fea0003800200 */
.L_x_1248:
        /* <DEDUP_REMOVED lines=71> */
.L_x_1252:
        /* <DEDUP_REMOVED lines=134> */
.L_x_1254:
[----:B------:R-:W0:Y:S02]  /*15e0*/  LDCU.64 UR4, c[0x0][0x3a8] ;  /* 0x00007500ff0477ac */ /* 0x000e240008000a00 */
[----:B0-----:R-:W-:-:S06]  /*15f0*/  I2FP.F32.S32 R3, UR5 ;  /* 0x0000000500037c45 */ /* 0x001fcc0008201400 */
[----:B------:R-:W0:Y:S02]  /*1600*/  MUFU.RCP R3, R3 ;  /* 0x0000000300037308 */ /* 0x000e240000001000 */
[----:B0-----:R-:W-:-:S06]  /*1610*/  FFMA.FTZ R2, R3, R2, UR4 ;  /* 0x0000000403027e23 */ /* 0x001fcc0008010002 */
[----:B------:R-:W0:Y:S02]  /*1620*/  MUFU.RSQ R5, R2 ;  /* 0x0000000200057308 */ /* 0x000e240000001400 */
[----:B0-----:R2:W-:Y:S02]  /*1630*/  STS [R0+0x10a4], R5 ;  /* 0x0010a40500007388 */ /* 0x0015e40000000800 */
.L_x_1253:
[----:B------:R-:W-:Y:S05]  /*1640*/  BSYNC.RECONVERGENT B0 ;  /* 0x0000000000007941 */ /* 0x000fea0003800200 */
.L_x_1251:
        /* <DEDUP_REMOVED lines=66> */
.L_x_1255:
[----:B------:R-:W-:Y:S02]  /*1a70*/  MOV R0, UR13 ;  /* 0x0000000d00007c02 */ /* 0x000fe40008000f00 */
[----:B------:R-:W-:-:S07]  /*1a80*/  MOV R4, 0x1aa0 ;  /* 0x00001aa000047802 */ /* 0x000fce0000000f00 */
[----:B------:R-:W-:Y:S05]  /*1a90*/  CALL.REL.NOINC `($__internal_34_$__cuda_sm20_div_s64) ;  /* 0x0000003c00687944 */ /* 0x000fea0003c00000 */
[----:B------:R-:W-:Y:S01]  /*1aa0*/  IADD3 R5, P0, PT, RZ, -R8, RZ ;  /* 0x80000008ff057210 */ /* 0x000fe20007f1e0ff */
[----:B------:R-:W-:-:S04]  /*1ab0*/  IMAD.MOV.U32 R21, RZ, RZ, RZ ;  /* 0x000000ffff157224 */ /* 0x000fc800078e00ff */
[----:B------:R-:W-:Y:S02]  /*1ac0*/  IMAD.X R0, RZ, RZ, ~R9, P0 ;  /* 0x000000ffff007224 */ /* 0x000fe400000e0e09 */
[----:B------:R-:W-:-:S04]  /*1ad0*/  IMAD.WIDE.U32 R2, R5, UR13, R20 ;  /* 0x0000000d05027c25 */ /* 0x000fc8000f8e0014 */
[----:B------:R-:W-:-:S04]  /*1ae0*/  IMAD R0, R0, UR13, RZ ;  /* 0x0000000d00007c24 */ /* 0x000fc8000f8e02ff */
[----:B------:R-:W-:-:S05]  /*1af0*/  IMAD R5, R5, UR24, R0 ;  /* 0x0000001805057c24 */ /* 0x000fca000f8e0200 */
[----:B------:R-:W-:-:S07]  /*1b00*/  IADD3 R0, PT, PT, R3, R5, RZ ;  /* 0x0000000503007210 */ /* 0x000fce0007ffe0ff */
.L_x_1256:
        /* <DEDUP_REMOVED lines=58> */
.L_x_1260:
[----:B------:R-:W-:Y:S01]  /*1eb0*/  IMAD.U32 R17, RZ, RZ, UR13 ;  /* 0x0000000dff117e24 */ /* 0x000fe2000f8e00ff */
[----:B------:R-:W-:-:S07]  /*1ec0*/  MOV R14, 0x1ee0 ;  /* 0x00001ee0000e7802 */ /* 0x000fce0000000f00 */
[----:B------:R-:W-:Y:S05]  /*1ed0*/  CALL.REL.NOINC `($__internal_35_$__cuda_sm20_div_u64) ;  /* 0x0000003c00807944 */ /* 0x000fea0003c00000 */
.L_x_1261:
[----:B------:R-:W-:Y:S05]  /*1ee0*/  BSYNC.RECONVERGENT B1 ;  /* 0x0000000000017941 */ /* 0x000fea0003800200 */
.L_x_1259:
        /* <DEDUP_REMOVED lines=17> */
.L_x_1264:
        /* <DEDUP_REMOVED lines=66> */
.L_x_1263:
[----:B------:R-:W-:Y:S05]  /*2420*/  BSYNC.RECONVERGENT B1 ;  /* 0x0000000000017941 */ /* 0x000fea0003800200 */
.L_x_1262:
[----:B------:R-:W-:Y:S05]  /*2430*/  @!P0 BRA `(.L_x_1258) ;  /* 0x0000000c00bc8947 */ /* 0x000fea0003800000 */
.L_x_1265:
        /* <DEDUP_REMOVED lines=239> */
.L_x_1258:
[----:B------:R-:W-:Y:S05]  /*3330*/  BSYNC.RECONVERGENT B0 ;  /* 0x0000000000007941 */ /* 0x000fea0003800200 */
.L_x_1257:
        /* <DEDUP_REMOVED lines=46> */
.L_x_1272:
        /* <DEDUP_REMOVED lines=42> */
.L_x_1271:
        /* <DEDUP_REMOVED lines=9> */
.L_x_1270:
[----:B------:R-:W-:Y:S05]  /*3950*/  BSYNC.RECONVERGENT B1 ;  /* 0x0000000000017941 */ /* 0x000fea0003800200 */
.L_x_1269:
        /* <DEDUP_REMOVED lines=43> */
.L_x_1268:
[----:B------:R-:W-:Y:S05]  /*3c10*/  BSYNC.RECONVERGENT B0 ;  /* 0x0000000000007941 */ /* 0x000fea0003800200 */
.L_x_1267:
[----:B------:R-:W-:Y:S05]  /*3c20*/  @!P0 BRA `(.L_x_1272) ;  /* 0xfffffff8007c8947 */ /* 0x000fea000383ffff */
.L_x_1266:
        /* <DEDUP_REMOVED lines=48> */
.L_x_1275:
[----:B------:R-:W-:Y:S01]  /*3f30*/  IMAD.MOV.U32 R11, RZ, RZ, R5 ;  /* 0x000000ffff0b7224 */ /* 0x000fe200078e0005 */
[----:B------:R-:W-:-:S07]  /*3f40*/  MOV R0, 0x3f60 ;  /* 0x00003f6000007802 */ /* 0x000fce0000000f00 */
[----:B------:R-:W-:Y:S05]  /*3f50*/  CALL.REL.NOINC `($__internal_36_$__cuda_sm20_rem_s64) ;  /* 0x0000002000747944 */ /* 0x000fea0003c00000 */
[----:B------:R-:W-:Y:S01]  /*3f60*/  MOV R2, R6 ;  /* 0x0000000600027202 */ /* 0x000fe20000000f00 */
[----:B------:R-:W-:-:S07]  /*3f70*/  IMAD.MOV.U32 R3, RZ, RZ, R7 ;  /* 0x000000ffff037224 */ /* 0x000fce00078e0007 */
.L_x_1276:
        /* <DEDUP_REMOVED lines=13> */
.L_x_1274:
[----:B------:R-:W-:Y:S05]  /*4050*/  BSYNC.RECONVERGENT B0 ;  /* 0x0000000000007941 */ /* 0x000fea0003800200 */
.L_x_1273:
        /* <DEDUP_REMOVED lines=42> */
.L_x_1277:
[----:B------:R-:W-:Y:S02]  /*4300*/  MOV R10, R8 ;  /* 0x00000008000a7202 */ /* 0x000fe40000000f00 */
[----:B------:R-:W-:-:S07]  /*4310*/  MOV R0, 0x4330 ;  /* 0x0000433000007802 */ /* 0x000fce0000000f00 */
[----:B0-----:R-:W-:Y:S05]  /*4320*/  CALL.REL.NOINC `($__internal_36_$__cuda_sm20_rem_s64) ;  /* 0x0000001c00807944 */ /* 0x001fea0003c00000 */
[----:B------:R-:W-:Y:S01]  /*4330*/  IMAD.MOV.U32 R2, RZ, RZ, R6 ;  /* 0x000000ffff027224 */ /* 0x000fe200078e0006 */
[----:B------:R-:W-:-:S07]  /*4340*/  MOV R3, R7 ;  /* 0x0000000700037202 */ /* 0x000fce0000000f00 */
.L_x_1278:
[----:B------:R-:W-:-:S05]  /*4350*/  IADD3 R11, P0, PT, -R2, R11, RZ ;  /* 0x0000000b020b7210 */ /* 0x000fca0007f1e1ff */
[----:B------:R-:W-:-:S08]  /*4360*/  IMAD.X R0, R8, 0x1, ~R3, P0 ;  /* 0x0000000108007824 */ /* 0x000fd000000e0e03 */
.L_x_1279:
        /* <DEDUP_REMOVED lines=333> */
        .weak           $__internal_34_$__cuda_sm20_div_s64
        .type           $__internal_34_$__cuda_sm20_div_s64,@function
        .size           $__internal_34_$__cuda_sm20_div_s64,($__internal_35_$__cuda_sm20_div_u64 - $__internal_34_$__cuda_sm20_div_s64)
$__internal_34_$__cuda_sm20_div_s64:
        /* <DEDUP_REMOVED lines=73> */
[----:B------:R-:W-:Y:S06]  /*5cd0*/  RET.REL.NODEC R4 `(_ZN4vllm31rms_norm_per_block_quant_kernelIN3c108BFloat16EaLb1ELb1ELi128EEEvPT0_PfPKT_S8_PKffiiPS6_l) ;  /* 0xffffffa004c87950 */ /* 0x000fec0003c3ffff */
        .weak           $__internal_35_$__cuda_sm20_div_u64
        .type           $__internal_35_$__cuda_sm20_div_u64,@function
        .size           $__internal_35_$__cuda_sm20_div_u64,($__internal_36_$__cuda_sm20_rem_s64 - $__internal_35_$__cuda_sm20_div_u64)
$__internal_35_$__cuda_sm20_div_u64:
        /* <DEDUP_REMOVED lines=68> */
[----:B------:R-:W-:Y:S06]  /*6120*/  RET.REL.NODEC R14 `(_ZN4vllm31rms_norm_per_block_quant_kernelIN3c108BFloat16EaLb1ELb1ELi128EEEvPT0_PfPKT_S8_PKffiiPS6_l) ;  /* 0xffffff9c0eb47950 */ /* 0x000fec0003c3ffff */
        .weak           $__internal_36_$__cuda_sm20_rem_s64
        .type           $__internal_36_$__cuda_sm20_rem_s64,@function
        .size           $__internal_36_$__cuda_sm20_rem_s64,(.L_x_2887 - $__internal_36_$__cuda_sm20_rem_s64)
$__internal_36_$__cuda_sm20_rem_s64:
        /* <DEDUP_REMOVED lines=77> */
[----:B------:R-:W-:Y:S06]  /*6600*/  RET.REL.NODEC R2 `(_ZN4vllm31rms_norm_per_block_quant_kernelIN3c108BFloat16EaLb1ELb1ELi128EEEvPT0_PfPKT_S8_PKffiiPS6_l) ;  /* 0xffffff98027c7950 */ /* 0x000fec0003c3ffff */
.L_x_1280:
        /* <DEDUP_REMOVED lines=15> */
.L_x_2887:


//--------------------- .text._ZN4vllm31rms_norm_per_block_quant_kernelIN3c108BFloat16ENS1_13Float8_e4m3fnELb1ELb1ELi128EEEvPT0_PfPKT_S9_PKffiiPS7_l --------------------------
	.section	.text._ZN4vllm31rms_norm_per_block_quant_kernelIN3c108BFloat16ENS1_13Float8_e4m3fnELb1ELb1ELi128EEEvPT0_PfPKT_S9_PKffiiPS7_l,"ax",@progbits
	.align	128
        .global         _ZN4vllm31rms_norm_per_block_quant_kernelIN3c108BFloat16ENS1_13Float8_e4m3fnELb1ELb1ELi128EEEvPT0_PfPKT_S9_PKffiiPS7_l
        .type           _ZN4vllm31rms_norm_per_block_quant_kernelIN3c108BFloat16ENS1_13Float8_e4m3fnELb1ELb1ELi128EEEvPT0_PfPKT_S9_PKffiiPS7_l,@function
        .size           _ZN4vllm31rms_norm_per_block_quant_kernelIN3c108BFloat16ENS1_13Float8_e4m3fnELb1ELb1ELi128EEEvPT0_PfPKT_S9_PKffiiPS7_l,(.L_x_2890 - _ZN4vllm31rms_norm_per_block_quant_kernelIN3c108BFloat16ENS1_13Float8_e4m3fnELb1ELb1ELi128EEEvPT0_PfPKT_S9_PKffiiPS7_l)
        .other          _ZN4vllm31rms_norm_per_block_quant_kernelIN3c108BFloat16ENS1_13Float8_e4m3fnELb1ELb1ELi128EEEvPT0_PfPKT_S9_PKffiiPS7_l,@"STO_CUDA_ENTRY STV_DEFAULT"
_ZN4vllm31rms_norm_per_block_quant_kernelIN3c108BFloat16ENS1_13Float8_e4m3fnELb1ELb1ELi128EEEvPT0_PfPKT_S9_PKffiiPS7_l:
.text._ZN4vllm31rms_norm_per_block_quant_kernelIN3c108BFloat16ENS1_13Float8_e4m3fnELb1ELb1ELi128EEEvPT0_PfPKT_S9_PKffiiPS7_l:
        /* <DEDUP_REMOVED lines=28> */
.L_x_1283:
        /* <DEDUP_REMOVED lines=116> */
.L_x_1282:
[----:B------:R-:W-:Y:S05]  /*0900*/  BSYNC.RECONVERGENT B0 ;  /* 0x0000000000007941 */ /* 0x000fea0003800200 */
.L_x_1281:
        /* <DEDUP_REMOVED lines=71> */
.L_x_1285:
        /* <DEDUP_REMOVED lines=134> */
.L_x_1287:
[----:B------:R-:W0:Y:S02]  /*15e0*/  LDCU.64 UR4, c[0x0][0x3a8] ;  /* 0x00007500ff0477ac */ /* 0x000e240008000a00 */
[----:B0-----:R-:W-:-:S06]  /*15f0*/  I2FP.F32.S32 R3, UR5 ;  /* 0x0000000500037c45 */ /* 0x001fcc0008201400 */
[----:B------:R-:W0:Y:S02]  /*1600*/  MUFU.RCP R3, R3 ;  /* 0x0000000300037308 */ /* 0x000e240000001000 */
[----:B0-----:R-:W-:-:S06]  /*1610*/  FFMA.FTZ R2, R3, R2, UR4 ;  /* 0x0000000403027e23 */ /* 0x001fcc0008010002 */
[----:B------:R-:W0:Y:S02]  /*1620*/  MUFU.RSQ R5, R2 ;  /* 0x0000000200057308 */ /* 0x000e240000001400 */
[----:B0-----:R2:W-:Y:S02]  /*1630*/  STS [R0+0x10a4], R5 ;  /* 0x0010a40500007388 */ /* 0x0015e40000000800 */
.L_x_1286:
[----:B------:R-:W-:Y:S05]  /*1640*/  BSYNC.RECONVERGENT B0 ;  /* 0x0000000000007941 */ /* 0x000fea0003800200 */
.L_x_1284:
        /* <DEDUP_REMOVED lines=66> */
.L_x_1288:
[----:B------:R-:W-:Y:S01]  /*1a70*/  IMAD.U32 R0, RZ, RZ, UR13 ;  /* 0x0000000dff007e24 */ /* 0x000fe2000f8e00ff */
[----:B------:R-:W-:-:S07]  /*1a80*/  MOV R4, 0x1aa0 ;  /* 0x00001aa000047802 */ /* 0x000fce0000000f00 */
[----:B------:R-:W-:Y:S05]  /*1a90*/  CALL.REL.NOINC `($__internal_37_$__cuda_sm20_div_s64) ;  /* 0x0000004c001c7944 */ /* 0x000fea0003c00000 */
[----:B------:R-:W-:Y:S01]  /*1aa0*/  IADD3 R5, P0, PT, RZ, -R8, RZ ;  /* 0x80000008ff057210 */ /* 0x000fe20007f1e0ff */
[----:B------:R-:W-:-:S03]  /*1ab0*/  IMAD.MOV.U32 R21, RZ, RZ, RZ ;  /* 0x000000ffff157224 */ /* 0x000fc600078e00ff */
[----:B------:R-:W-:Y:S01]  /*1ac0*/  IADD3.X R0, PT, PT, RZ, ~R9, RZ, P0, !PT ;  /* 0x80000009ff007210 */ /* 0x000fe200007fe4ff */
[----:B------:R-:W-:-:S04]  /*1ad0*/  IMAD.WIDE.U32 R2, R5, UR13, R20 ;  /* 0x0000000d05027c25 */ /* 0x000fc8000f8e0014 */
[----:B------:R-:W-:-:S04]  /*1ae0*/  IMAD R0, R0, UR13, RZ ;  /* 0x0000000d00007c24 */ /* 0x000fc8000f8e02ff */
[----:B------:R-:W-:-:S04]  /*1af0*/  IMAD R5, R5, UR24, R0 ;  /* 0x0000001805057c24 */ /* 0x000fc8000f8e0200 */
[----:B------:R-:W-:-:S07]  /*1b00*/  IMAD.IADD R0, R3, 0x1, R5 ;  /* 0x0000000103007824 */ /* 0x000fce00078e0205 */
.L_x_1289:
        /* <DEDUP_REMOVED lines=58> */
.L_x_1293:
[----:B------:R-:W-:Y:S02]  /*1eb0*/  MOV R17, UR13 ;  /* 0x0000000d00117c02 */ /* 0x000fe40008000f00 */
[----:B------:R-:W-:-:S07]  /*1ec0*/  MOV R14, 0x1ee0 ;  /* 0x00001ee0000e7802 */ /* 0x000fce0000000f00 */
[----:B------:R-:W-:Y:S05]  /*1ed0*/  CALL.REL.NOINC `($__internal_38_$__cuda_sm20_div_u64) ;  /* 0x0000004c00347944 */ /* 0x000fea0003c00000 */
.L_x_1294:
[----:B------:R-:W-:Y:S05]  /*1ee0*/  BSYNC.RECONVERGENT B1 ;  /* 0x0000000000017941 */ /* 0x000fea0003800200 */
.L_x_1292:
        /* <DEDUP_REMOVED lines=17> */
.L_x_1297:
        /* <DEDUP_REMOVED lines=66> */
.L_x_1296:
[----:B------:R-:W-:Y:S05]  /*2420*/  BSYNC.RECONVERGENT B1 ;  /* 0x0000000000017941 */ /* 0x000fea0003800200 */
.L_x_1295:
[----:B------:R-:W-:Y:S05]  /*2430*/  @!P0 BRA `(.L_x_1291) ;  /* 0x0000000c00bc8947 */ /* 0x000fea0003800000 */
.L_x_1298:
        /* <DEDUP_REMOVED lines=239> */
.L_x_1291:
[----:B------:R-:W-:Y:S05]  /*3330*/  BSYNC.RECONVERGENT B0 ;  /* 0x0000000000007941 */ /* 0x000fea0003800200 */
.L_x_1290:
        /* <DEDUP_REMOVED lines=46> */
.L_x_1305:
        /* <DEDUP_REMOVED lines=42> */
.L_x_1304:
        /* <DEDUP_REMOVED lines=9> */
.L_x_1303:
[----:B------:R-:W-:Y:S05]  /*3950*/  BSYNC.RECONVERGENT B1 ;  /* 0x0000000000017941 */ /* 0x000fea0003800200 */
.L_x_1302:
        /* <DEDUP_REMOVED lines=43> */
.L_x_1301:
[----:B------:R-:W-:Y:S05]  /*3c10*/  BSYNC.RECONVERGENT B0 ;  /* 0x0000000000007941 */ /* 0x000fea0003800200 */
.L_x_1300:
[----:B------:R-:W-:Y:S05]  /*3c20*/  @!P0 BRA `(.L_x_1305) ;  /* 0xfffffff8007c8947 */ /* 0x000fea000383ffff */
.L_x_1299:
        /* <DEDUP_REMOVED lines=48> */
.L_x_1308:
[----:B------:R-:W-:Y:S01]  /*3f30*/  IMAD.MOV.U32 R11, RZ, RZ, R3 ;  /* 0x000000ffff0b7224 */ /* 0x000fe200078e0003 */
[----:B------:R-:W-:-:S07]  /*3f40*/  MOV R0, 0x3f60 ;  /* 0x00003f6000007802 */ /* 0x000fce0000000f00 */
[----:B------:R-:W-:Y:S05]  /*3f50*/  CALL.REL.NOINC `($__internal_39_$__cuda_sm20_rem_s64) ;  /* 0x0000003000287944 */ /* 0x000fea0003c00000 */
[----:B------:R-:W-:Y:S02]  /*3f60*/  IMAD.MOV.U32 R4, RZ, RZ, R12 ;  /* 0x000000ffff047224 */ /* 0x000fe400078e000c */
[----:B------:R-:W-:-:S07]  /*3f70*/  IMAD.MOV.U32 R5, RZ, RZ, R13 ;  /* 0x000000ffff057224 */ /* 0x000fce00078e000d */
.L_x_1309:
        /* <DEDUP_REMOVED lines=13> */
.L_x_1307:
[----:B------:R-:W-:Y:S05]  /*4050*/  BSYNC.RECONVERGENT B0 ;  /* 0x0000000000007941 */ /* 0x000fea0003800200 */
.L_x_1306:
        /* <DEDUP_REMOVED lines=41> */
.L_x_1310:
[----:B------:R-:W-:Y:S01]  /*42f0*/  IMAD.MOV.U32 R10, RZ, RZ, R8 ;  /* 0x000000ffff0a7224 */ /* 0x000fe200078e0008 */
[----:B------:R-:W-:-:S07]  /*4300*/  MOV R0, 0x4320 ;  /* 0x0000432000007802 */ /* 0x000fce0000000f00 */
[----:B0-----:R-:W-:Y:S05]  /*4310*/  CALL.REL.NOINC `($__internal_39_$__cuda_sm20_rem_s64) ;  /* 0x0000002c00387944 */ /* 0x001fea0003c00000 */
.L_x_1311:
[----:B------:R-:W0:Y:S01]  /*4320*/  LDC.64 R4, c[0x0][0x398] ;  /* 0x0000e600ff047b82 */ /* 0x000e220000000a00 */
[----:B------:R-:W-:-:S05]  /*4330*/  IADD3 R11, P0, PT, -R12, R11, RZ ;  /* 0x0000000b0c0b7210 */ /* 0x000fca0007f1e1ff */
[----:B------:R-:W-:Y:S02]  /*4340*/  IMAD.X R0, R8, 0x1, ~R13, P0 ;  /* 0x0000000108007824 */ /* 0x000fe400000e0e0d */
[----:B------:R-:W1:Y:S06]  /*4350*/  LDC.64 R6, c[0x0][0x388] ;  /* 0x0000e200ff067b82 */ /* 0x000e6c0000000a00 */
.L_x_1344:
        /* <DEDUP_REMOVED lines=98> */
.L_x_1313:
[----:B------:R-:W-:Y:S05]  /*4980*/  BSYNC.RECONVERGENT B0 ;  /* 0x0000000000007941 */ /* 0x000fea0003800200 */
.L_x_1312:
        /* <DEDUP_REMOVED lines=11> */
.L_x_1315:
[----:B------:R-:W-:Y:S05]  /*4a40*/  BSYNC.RECONVERGENT B0 ;  /* 0x0000000000007941 */ /* 0x000fea0003800200 */
.L_x_1314:
        /* <DEDUP_REMOVED lines=11> */
.L_x_1317:
[----:B------:R-:W-:Y:S05]  /*4b00*/  BSYNC.RECONVERGENT B0 ;  /* 0x0000000000007941 */ /* 0x000fea0003800200 */
.L_x_1316:
        /* <DEDUP_REMOVED lines=11> */
.L_x_1319:
[----:B------:R-:W-:Y:S05]  /*4bc0*/  BSYNC.RECONVERGENT B0 ;  /* 0x0000000000007941 */ /* 0x000fea0003800200 */
.L_x_1318:
        /* <DEDUP_REMOVED lines=105> */
.L_x_1321:
[----:B------:R-:W-:Y:S05]  /*5260*/  BSYNC.RECONVERGENT B0 ;  /* 0x0000000000007941 */ /* 0x000fea0003800200 */
.L_x_1320:
        /* <DEDUP_REMOVED lines=11> */
.L_x_1323:
[----:B------:R-:W-:Y:S05]  /*5320*/  BSYNC.RECONVERGENT B0 ;  /* 0x0000000000007941 */ /* 0x000fea0003800200 */
.L_x_1322:
        /* <DEDUP_REMOVED lines=11> */
.L_x_1325:
[----:B------:R-:W-:Y:S05]  /*53e0*/  BSYNC.RECONVERGENT B0 ;  /* 0x0000000000007941 */ /* 0x000fea0003800200 */
.L_x_1324:
        /* <DEDUP_REMOVED lines=11> */
.L_x_1327:
[----:B------:R-:W-:Y:S05]  /*54a0*/  BSYNC.RECONVERGENT B0 ;  /* 0x0000000000007941 */ /* 0x000fea0003800200 */
.L_x_1326:
        /* <DEDUP_REMOVED lines=105> */
.L_x_1329:
[----:B------:R-:W-:Y:S05]  /*5b40*/  BSYNC.RECONVERGENT B0 ;  /* 0x0000000000007941 */ /* 0x000fea0003800200 */
.L_x_1328:
        /* <DEDUP_REMOVED lines=11> */
.L_x_1331:
[----:B------:R-:W-:Y:S05]  /*5c00*/  BSYNC.RECONVERGENT B0 ;  /* 0x0000000000007941 */ /* 0x000fea0003800200 */
.L_x_1330:
        /* <DEDUP_REMOVED lines=11> */
.L_x_1333:
[----:B------:R-:W-:Y:S05]  /*5cc0*/  BSYNC.RECONVERGENT B0 ;  /* 0x0000000000007941 */ /* 0x000fea0003800200 */
.L_x_1332:
        /* <DEDUP_REMOVED lines=11> */
.L_x_1335:
[----:B------:R-:W-:Y:S05]  /*5d80*/  BSYNC.RECONVERGENT B0 ;  /* 0x0000000000007941 */ /* 0x000fea0003800200 */
.L_x_1334:
        /* <DEDUP_REMOVED lines=105> */
.L_x_1337:
[----:B------:R-:W-:Y:S05]  /*6420*/  BSYNC.RECONVERGENT B0 ;  /* 0x0000000000007941 */ /* 0x000fea0003800200 */
.L_x_1336:
        /* <DEDUP_REMOVED lines=11> */
.L_x_1339:
[----:B------:R-:W-:Y:S05]  /*64e0*/  BSYNC.RECONVERGENT B0 ;  /* 0x0000000000007941 */ /* 0x000fea0003800200 */
.L_x_1338:
        /* <DEDUP_REMOVED lines=11> */
.L_x_1341:
[----:B------:R-:W-:Y:S05]  /*65a0*/  BSYNC.RECONVERGENT B0 ;  /* 0x0000000000007941 */ /* 0x000fea0003800200 */
.L_x_1340:
        /* <DEDUP_REMOVED lines=10> */
.L_x_1343:
[----:B------:R-:W-:Y:S05]  /*6650*/  BSYNC.RECONVERGENT B0 ;  /* 0x0000000000007941 */ /* 0x000fea0003800200 */
.L_x_1342:
        /* <DEDUP_REMOVED lines=11> */
        .weak           $__internal_37_$__cuda_sm20_div_s64
        .type           $__internal_37_$__cuda_sm20_div_s64,@function
        .size           $__internal_37_$__cuda_sm20_div_s64,($__internal_38_$__cuda_sm20_div_u64 - $__internal_37_$__cuda_sm20_div_s64)
$__internal_37_$__cuda_sm20_div_s64:
        /* <DEDUP_REMOVED lines=73> */
[----:B------:R-:W-:Y:S06]  /*6ba0*/  RET.REL.NODEC R4 `(_ZN4vllm31rms_norm_per_block_quant_kernelIN3c108BFloat16ENS1_13Float8_e4m3fnELb1ELb1ELi128EEEvPT0_PfPKT_S9_PKffiiPS7_l) ;  /* 0xffffff9404147950 */ /* 0x000fec0003c3ffff */
        .weak           $__internal_38_$__cuda_sm20_div_u64
        .type           $__internal_38_$__cuda_sm20_div_u64,@function
        .size           $__internal_38_$__cuda_sm20_div_u64,($__internal_39_$__cuda_sm20_rem_s64 - $__internal_38_$__cuda_sm20_div_u64)
$__internal_38_$__cuda_sm20_div_u64:
        /* <DEDUP_REMOVED lines=68> */
[----:B------:R-:W-:Y:S06]  /*6ff0*/  RET.REL.NODEC R14 `(_ZN4vllm31rms_norm_per_block_quant_kernelIN3c108BFloat16ENS1_13Float8_e4m3fnELb1ELb1ELi128EEEvPT0_PfPKT_S9_PKffiiPS7_l) ;  /* 0xffffff900e007950 */ /* 0x000fec0003c3ffff */
        .weak           $__internal_39_$__cuda_sm20_rem_s64
        .type           $__internal_39_$__cuda_sm20_rem_s64,@function
        .size           $__internal_39_$__cuda_sm20_rem_s64,(.L_x_2890 - $__internal_39_$__cuda_sm20_rem_s64)
$__internal_39_$__cuda_sm20_rem_s64:
        /* <DEDUP_REMOVED lines=77> */
[----:B------:R-:W-:Y:S06]  /*74d0*/  RET.REL.NODEC R4 `(_ZN4vllm31rms_norm_per_block_quant_kernelIN3c108BFloat16ENS1_13Float8_e4m3fnELb1ELb1ELi128EEEvPT0_PfPKT_S9_PKffiiPS7_l) ;  /* 0xffffff8804c87950 */ /* 0x000fec0003c3ffff */
.L_x_1345:
        /* <DEDUP_REMOVED lines=10> */
.L_x_2890:


//--------------------- .text._ZN4vllm31rms_norm_per_block_quant_kernelIN3c104HalfEaLb0ELb0ELi64EEEvPT0_PfPKT_S8_PKffiiPS6_l --------------------------
	.section	.text._ZN4vllm31rms_norm_per_block_quant_kernelIN3c104HalfEaLb0ELb0ELi64EEEvPT0_PfPKT_S8_PKffiiPS6_l,"ax",@progbits
	.align	128
        .global         _ZN4vllm31rms_norm_per_block_quant_kernelIN3c104HalfEaLb0ELb0ELi64EEEvPT0_PfPKT_S8_PKffiiPS6_l
        .type           _ZN4vllm31rms_norm_per_block_quant_kernelIN3c104HalfEaLb0ELb0ELi64EEEvPT0_PfPKT_S8_PKffiiPS6_l,@function
        .size           _ZN4vllm31rms_norm_per_block_quant_kernelIN3c104HalfEaLb0ELb0ELi64EEEvPT0_PfPKT_S8_PKffiiPS6_l,(.L_x_2892 - _ZN4vllm31rms_norm_per_block_quant_kernelIN3c104HalfEaLb0ELb0ELi64EEEvPT0_PfPKT_S8_PKffiiPS6_l)
        .other          _ZN4vllm31rms_norm_per_block_quant_kernelIN3c104HalfEaLb0ELb0ELi64EEEvPT0_PfPKT_S8_PKffiiPS6_l,@"STO_CUDA_ENTRY STV_DEFAULT"
_ZN4vllm31rms_norm_per_block_quant_kernelIN3c104HalfEaLb0ELb0ELi64EEEvPT0_PfPKT_S8_PKffiiPS6_l:
.text._ZN4vllm31rms_norm_per_block_quant_kernelIN3c104HalfEaLb0ELb0ELi64EEEvPT0_PfPKT_S8_PKffiiPS6_l:
[----:B------:R-:W-:Y:S01]  /*0000*/  LDC R1, c[0x0][0x37c] ;  /* 0x0000df00ff017b82 */ /* 0x000fe20000000800 */
[----:B------:R-:W0:Y:S01]  /*0010*/  S2R R3, SR_TID.X ;  /* 0x0000000000037919 */ /* 0x000e220000002100 */
[----:B------:R-:W1:Y:S06]  /*0020*/  LDCU UR8, c[0x0][0x3ac] ;  /* 0x00007580ff0877ac */ /* 0x000e6c0008000800 */
[----:B------:R-:W2:Y:S01]  /*0030*/  S2UR UR14, SR_CTAID.X ;  /* 0x00000000000e79c3 */ /* 0x000ea20000002500 */
[----:B------:R-:W-:Y:S01]  /*0040*/  BSSY.RECONVERGENT B0, `(.L_x_1346) ;  /* 0x0000049000007945 */ /* 0x000fe20003800200 */
[----:B------:R-:W-:Y:S01]  /*0050*/  HFMA2 R2, -RZ, RZ, 0, 0 ;  /* 0x00000000ff027431 */ /* 0x000fe200000001ff */
        /* <DEDUP_REMOVED lines=15> */
.L_x_1348:
[----:B------:R-:W-:-:S04]  /*0150*/  IMAD.MOV.U32 R4, RZ, RZ, 0x8 ;  /* 0x00000008ff047424 */ /* 0x000fc800078e00ff */
[----:B------:R-:W-:-:S06]  /*0160*/  IMAD.WIDE.U32 R4, R7, R4, UR6 ;  /* 0x0000000607047e25 */ /* 0x000fcc000f8e0004 */
[----:B------:R-:W2:Y:S01]  /*0170*/  LDG.E.64.CONSTANT R4, desc[UR12][R4.64] ;  /* 0x0000000c04047981 */ /* 0x000ea2000c1e9b00 */
[----:B0-----:R-:W-:-:S04]  /*0180*/  IADD3 R11, PT, PT, R0, R7, RZ ;  /* 0x00000007000b7210 */ /* 0x001fc80007ffe0ff */
        /* <DEDUP_REMOVED lines=10> */
[----:B------:R-:W-:-:S04]  /*0230*/  IMAD.MOV.U32 R4, RZ, RZ, 0x8 ;  /* 0x00000008ff047424 */ /* 0x000fc800078e00ff */
[----:B------:R-:W-:-:S06]  /*0240*/  IMAD.WIDE.U32 R4, R11, R4, UR6 ;  /* 0x000000060b047e25 */ /* 0x000fcc000f8e0004 */
[----:B------:R-:W2:Y:S01]  /*0250*/  LDG.E.64.CONSTANT R4, desc[UR12][R4.64] ;  /* 0x0000000c04047981 */ /* 0x000ea2000c1e9b00 */
[----:B------:R-:W-:-:S04]  /*0260*/  IADD3 R11, PT, PT, R11, R0, RZ ;  /* 0x000000000b0b7210 */ /* 0x000fc80007ffe0ff */
        /* <DEDUP_REMOVED lines=26> */
[----:B------:R-:W2:Y:S02]  /*0410*/  LDG.E.64.CONSTANT R4, desc[UR12][R4.64] ;  /* 0x0000000c04047981 */ /* 0x000ea4000c1e9b00 */
[--C-:B--2---:R-:W-:Y:S02]  /*0420*/  HADD2.F32 R7, -RZ, R4.reuse.H0_H0 ;  /* 0x20000004ff077230 */ /* 0x104fe40000004100 */
[----:B------:R-:W-:-:S03]  /*0430*/  HADD2.F32 R6, -RZ, R4.H1_H1 ;  /* 0x30000004ff067230 */ /* 0x000fc60000004100 */
[----:B------:R-:W-:Y:S01]  /*0440*/  FFMA.FTZ R9, R7, R7, R2 ;  /* 0x0000000707097223 */ /* 0x000fe20000010002 */
[----:B------:R-:W-:Y:S01]  /*0450*/  IADD3 R7, PT, PT, R11, R0, RZ ;  /* 0x000000000b077210 */ /* 0x000fe20007ffe0ff */
[--C-:B------:R-:W-:Y:S02]  /*0460*/  HADD2.F32 R2, -RZ, R5.reuse.H0_H0 ;  /* 0x20000005ff027230 */ /* 0x100fe40000004100 */
[----:B------:R-:W-:Y:S01]  /*0470*/  FFMA.FTZ R9, R6, R6, R9 ;  /* 0x0000000606097223 */ /* 0x000fe20000010009 */
[----:B------:R-:W-:Y:S01]  /*0480*/  ISETP.GE.U32.AND P0, PT, R7, UR8, PT ;  /* 0x0000000807007c0c */ /* 0x000fe2000bf06070 */
[----:B------:R-:W-:Y:S02]  /*0490*/  HADD2.F32 R6, -RZ, R5.H1_H1 ;  /* 0x30000005ff067230 */ /* 0x000fe40000004100 */
[----:B------:R-:W-:-:S04]  /*04a0*/  FFMA.FTZ R9, R2, R2, R9 ;  /* 0x0000000202097223 */ /* 0x000fc80000010009 */
[----:B------:R-:W-:-:S06]  /*04b0*/  FFMA.FTZ R2, R6, R6, R9 ;  /* 0x0000000606027223 */ /* 0x000fcc0000010009 */
[----:B------:R-:W-:Y:S05]  /*04c0*/  @!P0 BRA `(.L_x_1348) ;  /* 0xfffffffc00208947 */ /* 0x000fea000383ffff */
.L_x_1347:
[----:B------:R-:W-:Y:S05]  /*04d0*/  BSYNC.RECONVERGENT B0 ;  /* 0x0000000000007941 */ /* 0x000fea0003800200 */
.L_x_1346:
        /* <DEDUP_REMOVED lines=17> */
[----:B0-----:R-:W-:-:S03]  /*05f0*/  @P0 FADD R7, R4, R7 ;  /* 0x0000000704070221 */ /* 0x001fc60000000000 */
[----:B------:R-:W-:Y:S02]  /*0600*/  @!P1 IADD3 R5, PT, PT, R2, R5, RZ ;  /* 0x0000000502059210 */ /* 0x000fe40007ffe0ff */
        /* <DEDUP_REMOVED lines=52> */
.L_x_1350:
        /* <DEDUP_REMOVED lines=36> */
[----:B------:R-:W-:-:S05]  /*0b90*/  MOV R2, UR4 ;  /* 0x0000000400027c02 */ /* 0x000fca0008000f00 */
        /* <DEDUP_REMOVED lines=18> */
[----:B------:R-:W-:Y:S01]  /*0cc0*/  ISETP.GT.U32.AND P2, PT, R0, 0x160, PT ;  /* 0x000001600000780c */ /* 0x000fe20003f44070 */
[----:B------:R-:W2:Y:S04]  /*0cd0*/  LDS.128 R16, [R2+0x1070] ;  /* 0x0010700002107984 */ /* 0x000ea80000000c00 */
        /* <DEDUP_REMOVED lines=23> */
[----:B------:R-:W-:-:S05]  /*0e50*/  ISETP.GT.U32.AND P3, PT, R0, 0x2a0, PT ;  /* 0x000002a00000780c */ /* 0x000fca0003f64070 */
        /* <DEDUP_REMOVED lines=22> */
.L_x_1352:
[----:B------:R-:W0:Y:S02]  /*0fc0*/  LDCU.64 UR4, c[0x0][0x3a8] ;  /* 0x00007500ff0477ac */ /* 0x000e240008000a00 */
[----:B0-----:R-:W-:-:S04]  /*0fd0*/  I2FP.F32.S32 R4, UR5 ;  /* 0x0000000500047c45 */ /* 0x001fc80008201400 */
[----:B------:R-:W0:Y:S02]  /*0fe0*/  MUFU.RCP R5, R4 ;  /* 0x0000000400057308 */ /* 0x000e240000001000 */
[----:B0-----:R-:W-:-:S06]  /*0ff0*/  FFMA.FTZ R20, R5, R20, UR4 ;  /* 0x0000000405147e23 */ /* 0x001fcc0008010014 */
[----:B------:R-:W0:Y:S02]  /*1000*/  MUFU.RSQ R5, R20 ;  /* 0x0000001400057308 */ /* 0x000e240000001400 */
[----:B0-----:R2:W-:Y:S02]  /*1010*/  STS [R2+0x10a4], R5 ;  /* 0x0010a40502007388 */ /* 0x0015e40000000800 */
.L_x_1351:
[----:B------:R-:W-:Y:S05]  /*1020*/  BSYNC.RECONVERGENT B0 ;  /* 0x0000000000007941 */ /* 0x000fea0003800200 */
.L_x_1349:
        /* <DEDUP_REMOVED lines=16> */
[----:B-1----:R-:W-:Y:S02]  /*1130*/  IMAD.MOV.U32 R4, RZ, RZ, RZ ;  /* 0x000000ffff047224 */ /* 0x002fe400078e00ff */
[----:B--2---:R-:W-:-:S04]  /*1140*/  IMAD.MOV R8, RZ, RZ, -R5 ;  /* 0x000000ffff087224 */ /* 0x004fc800078e0a05 */
[----:B------:R-:W-:Y:S01]  /*1150*/  IMAD R9, R8, R7, RZ ;  /* 0x0000000708097224 */ /* 0x000fe200078e02ff */
[----:B------:R-:W-:Y:S02]  /*1160*/  IABS R8, R6 ;  /* 0x0000000600087213 */ /* 0x000fe40000000000 */
[----:B------:R-:W-:Y:S01]  /*1170*/  MOV R6, R10 ;  /* 0x0000000a00067202 */ /* 0x000fe20000000f00 */
[----:B------:R-:W-:Y:S01]  /*1180*/  IMAD.HI.U32 R5, R5, R9, R4 ;  /* 0x0000000905057227 */ /* 0x000fe200078e0004 */
[----:B------:R-:W-:Y:S01]  /*1190*/  IADD3 R2, PT, PT, RZ, -R8, RZ ;  /* 0x80000008ff027210 */ /* 0x000fe20007ffe0ff */
[----:B------:R-:W-:Y:S04]  /*11a0*/  BAR.SYNC.DEFER_BLOCKING 0x0 ;  /* 0x0000000000007b1d */ /* 0x000fe80000010000 */
[----:B------:R-:W-:-:S04]  /*11b0*/  IMAD.HI.U32 R5, R5, R6, RZ ;  /* 0x0000000605057227 */ /* 0x000fc800078e00ff */
[----:B------:R-:W-:-:S05]  /*11c0*/  IMAD R2, R5, R2, R6 ;  /* 0x0000000205027224 */ /* 0x000fca00078e0206 */
[----:B------:R-:W-:Y:S01]  /*11d0*/  ISETP.GT.U32.AND P1, PT, R7, R2, PT ;  /* 0x000000020700720c */ /* 0x000fe20003f24070 */
[----:B------:R-:W1:-:S12]  /*11e0*/  LDS R4, [UR4+0x10a4] ;  /* 0x0010a404ff047984 */ /* 0x000e580008000800 */
[----:B------:R-:W-:Y:S01]  /*11f0*/  @!P1 IMAD.IADD R2, R2, 0x1, -R7 ;  /* 0x0000000102029824 */ /* 0x000fe200078e0a07 */
[----:B------:R-:W-:-:S04]  /*1200*/  @!P1 IADD3 R5, PT, PT, R5, 0x1, RZ ;  /* 0x0000000105059810 */ /* 0x000fc80007ffe0ff */
[----:B------:R-:W-:Y:S02]  /*1210*/  ISETP.GE.U32.AND P0, PT, R2, R7, PT ;  /* 0x000000070200720c */ /* 0x000fe40003f06070 */
[----:B------:R-:W-:-:S11]  /*1220*/  LOP3.LUT R2, R0, UR9, RZ, 0x3c, !PT ;  /* 0x0000000900027c12 */ /* 0x000fd6000f8e3cff */
[----:B------:R-:W-:Y:S01]  /*1230*/  @P0 VIADD R5, R5, 0x1 ;  /* 0x0000000105050836 */ /* 0x000fe20000000000 */
[----:B------:R-:W-:-:S04]  /*1240*/  ISETP.GE.AND P0, PT, R2, RZ, PT ;  /* 0x000000ff0200720c */ /* 0x000fc80003f06270 */
[----:B------:R-:W-:-:S13]  /*1250*/  R2UR UR10, R5 ;  /* 0x00000000050a72ca */ /* 0x000fda00000e0000 */
[----:B------:R-:W-:Y:S02]  /*1260*/  @!P0 IADD3 R2, PT, PT, RZ, -UR10, RZ ;  /* 0x8000000aff028c10 */ /* 0x000fe4000fffe0ff */
[----:B-1----:R-:W-:Y:S02]  /*1270*/  R2UR UR11, R4 ;  /* 0x00000000040b72ca */ /* 0x002fe400000e0000 */
[----:B------:R-:W-:-:S09]  /*1280*/  @!P0 R2UR UR10, R2 ;  /* 0x00000000020a82ca */ /* 0x000fd200000e0000 */
[----:B------:R-:W-:-:S04]  /*1290*/  @!UP0 ULOP3.LUT UR10, URZ, UR9, URZ, 0x33, !UPT ;  /* 0x00000009ff0a8292 */ /* 0x000fc8000f8e33ff */
[----:B------:R-:W-:-:S04]  /*12a0*/  USHF.R.S32.HI UR9, URZ, 0x1f, UR10 ;  /* 0x0000001fff097899 */ /* 0x000fc8000801140a */
[----:B------:R-:W-:-:S09]  /*12b0*/  UISETP.NE.U32.AND UP0, UPT, UR9, URZ, UPT ;  /* 0x000000ff0900728c */ /* 0x000fd2000bf05070 */
[----:B------:R-:W-:Y:S05]  /*12c0*/  BRA.U UP0, `(.L_x_1353) ;  /* 0x00000001005c7547 */ /* 0x000fea000b800000 */
[----:B------:R-:W1:Y:S01]  /*12d0*/  I2F.U32.RP R2, UR10 ;  /* 0x0000000a00027d06 */ /* 0x000e620008209000 */
[----:B------:R-:W-:Y:S01]  /*12e0*/  IADD3 R7, PT, PT, RZ, -UR10, RZ ;  /* 0x8000000aff077c10 */ /* 0x000fe2000fffe0ff */
[----:B------:R-:W-:Y:S01]  /*12f0*/  HFMA2 R9, -RZ, RZ, 0, 0 ;  /* 0x00000000ff097431 */ /* 0x000fe200000001ff */
[----:B------:R-:W-:-:S05]  /*1300*/  ISETP.NE.U32.AND P2, PT, RZ, UR10, PT ;  /* 0x0000000aff007c0c */ /* 0x000fca000bf45070 */
[----:B-1----:R-:W1:Y:S02]  /*1310*/  MUFU.RCP R2, R2 ;  /* 0x0000000200027308 */ /* 0x002e640000001000 */
[----:B-1----:R-:W-:Y:S02]  /*1320*/  VIADD R4, R2, 0xffffffe ;  /* 0x0ffffffe02047836 */ /* 0x002fe40000000000 */
[----:B------:R-:W-:-:S04]  /*1330*/  IMAD.MOV.U32 R2, RZ, RZ, RZ ;  /* 0x000000ffff027224 */ /* 0x000fc800078e00ff */
[----:B------:R1:W2:Y:S02]  /*1340*/  F2I.FTZ.U32.TRUNC.NTZ R5, R4 ;  /* 0x0000000400057305 */ /* 0x0002a4000021f000 */
[----:B-1----:R-:W-:Y:S02]  /*1350*/  IMAD.MOV.U32 R4, RZ, RZ, RZ ;  /* 0x000000ffff047224 */ /* 0x002fe400078e00ff */
[----:B--2---:R-:W-:-:S04]  /*1360*/  IMAD R7, R7, R5, RZ ;  /* 0x0000000507077224 */ /* 0x004fc800078e02ff */
[----:B------:R-:W-:-:S06]  /*1370*/  IMAD.HI.U32 R6, R5, R7, R4 ;  /* 0x0000000705067227 */ /* 0x000fcc00078e0004 */
[----:B------:R-:W-:-:S05]  /*1380*/  IMAD.HI.U32 R8, R6, R3, RZ ;  /* 0x0000000306087227 */ /* 0x000fca00078e00ff */
[----:B------:R-:W-:-:S05]  /*1390*/  IADD3 R6, PT, PT, -R8, RZ, RZ ;  /* 0x000000ff08067210 */ /* 0x000fca0007ffe1ff */
[----:B------:R-:W-:-:S05]  /*13a0*/  IMAD R5, R6, UR10, R3 ;  /* 0x0000000a06057c24 */ /* 0x000fca000f8e0203 */
[----:B------:R-:W-:-:S13]  /*13b0*/  ISETP.GE.U32.AND P0, PT, R5, UR10, PT ;  /* 0x0000000a05007c0c */ /* 0x000fda000bf06070 */
[----:B------:R-:W-:Y:S01]  /*13c0*/  @P0 VIADD R5, R5, -UR10 ;  /* 0x8000000a05050c36 */ /* 0x000fe20008000000 */
[----:B------:R-:W-:-:S04]  /*13d0*/  @P0 IADD3 R8, PT, PT, R8, 0x1, RZ ;  /* 0x0000000108080810 */ /* 0x000fc80007ffe0ff */
[----:B------:R-:W-:-:S13]  /*13e0*/  ISETP.GE.U32.AND P1, PT, R5, UR10, PT ;  /* 0x0000000a05007c0c */ /* 0x000fda000bf26070 */
[----:B------:R-:W-:Y:S01]  /*13f0*/  @P1 VIADD R8, R8, 0x1 ;  /* 0x0000000108081836 */ /* 0x000fe20000000000 */
[----:B------:R-:W-:-:S04]  /*1400*/  @!P2 LOP3.LUT R8, RZ, UR10, RZ, 0x33, !PT ;  /* 0x0000000aff08ac12 */ /* 0x000fc8000f8e33ff */
[----:B------:R-:W-:-:S05]  /*1410*/  IADD3 R4, PT, PT, -R8, RZ, RZ ;  /* 0x000000ff08047210 */ /* 0x000fca0007ffe1ff */
[----:B------:R-:W-:Y:S01]  /*1420*/  IMAD R4, R4, UR10, R3 ;  /* 0x0000000a04047c24 */ /* 0x000fe2000f8e0203 */
[----:B------:R-:W-:Y:S06]  /*1430*/  BRA `(.L_x_1354) ;  /* 0x00000000002c7947 */ /* 0x000fec0003800000 */
.L_x_1353:
[----:B------:R-:W-:Y:S01]  /*1440*/  IMAD.U32 R2, RZ, RZ, UR10 ;  /* 0x0000000aff027e24 */ /* 0x000fe2000f8e00ff */
[----:B------:R-:W-:-:S07]  /*1450*/  MOV R6, 0x1470 ;  /* 0x0000147000067802 */ /* 0x000fce0000000f00 */
[----:B0-----:R-:W-:Y:S05]  /*1460*/  CALL.REL.NOINC `($__internal_40_$__cuda_sm20_div_s64) ;  /* 0x0000002c00a07944 */ /* 0x001fea0003c00000 */
[----:B------:R-:W-:Y:S01]  /*1470*/  IADD3 R7, P0, PT, RZ, -R8, RZ ;  /* 0x80000008ff077210 */ /* 0x000fe20007f1e0ff */
[----:B------:R-:W-:Y:S01]  /*1480*/  IMAD.MOV.U32 R4, RZ, RZ, R3 ;  /* 0x000000ffff047224 */ /* 0x000fe200078e0003 */
[----:B------:R-:W-:Y:S02]  /*1490*/  MOV R5, RZ ;  /* 0x000000ff00057202 */ /* 0x000fe40000000f00 */
[----:B------:R-:W-:Y:S01]  /*14a0*/  IADD3.X R2, PT, PT, RZ, ~R9, RZ, P0, !PT ;  /* 0x80000009ff027210 */ /* 0x000fe200007fe4ff */
[----:B------:R-:W-:-:S04]  /*14b0*/  IMAD.WIDE.U32 R4, R7, UR10, R4 ;  /* 0x0000000a07047c25 */ /* 0x000fc8000f8e0004 */
[----:B------:R-:W-:-:S04]  /*14c0*/  IMAD R2, R2, UR10, RZ ;  /* 0x0000000a02027c24 */ /* 0x000fc8000f8e02ff */
[----:B------:R-:W-:-:S05]  /*14d0*/  IMAD R7, R7, UR9, R2 ;  /* 0x0000000907077c24 */ /* 0x000fca000f8e0202 */
[----:B------:R-:W-:-:S07]  /*14e0*/  IADD3 R2, PT, PT, R5, R7, RZ ;  /* 0x0000000705027210 */ /* 0x000fce0007ffe0ff */
.L_x_1354:
[C---:B------:R-:W-:Y:S01]  /*14f0*/  IMAD.SHL.U32 R7, R8.reuse, 0x10, RZ ;  /* 0x0000001008077824 */ /* 0x040fe200078e00ff */
[----:B------:R-:W1:Y:S01]  /*1500*/  LDC R10, c[0x0][0x3ac] ;  /* 0x0000eb00ff0a7b82 */ /* 0x000e620000000800 */
[----:B------:R-:W-:Y:S01]  /*1510*/  SHF.L.U64.HI R23, R8, 0x4, R9 ;  /* 0x0000000408177819 */ /* 0x000fe20000010209 */
[----:B------:R-:W-:Y:S01]  /*1520*/  USHF.R.S32.HI UR4, URZ, 0x1f, UR8 ;  /* 0x0000001fff047899 */ /* 0x000fe20008011408 */
[----:B------:R-:W-:Y:S01]  /*1530*/  BSSY.RECONVERGENT B0, `(.L_x_1355) ;  /* 0x0000127000007945 */ /* 0x000fe20003800200 */
[----:B------:R-:W-:Y:S01]  /*1540*/  IADD3 R5, P1, PT, R7, 0x10, RZ ;  /* 0x0000001007057810 */ /* 0x000fe20007f3e0ff */
[----:B------:R-:W2:Y:S01]  /*1550*/  LDCU.64 UR16, c[0x0][0x398] ;  /* 0x00007300ff1077ac */ /* 0x000ea20008000a00 */
[----:B------:R-:W-:Y:S02]  /*1560*/  IMAD.MOV.U32 R25, RZ, RZ, RZ ;  /* 0x000000ffff197224 */ /* 0x000fe400078e00ff */
[----:B------:R-:W-:Y:S01]  /*1570*/  ISETP.LT.U32.AND P0, PT, R5, UR8, PT ;  /* 0x0000000805007c0c */ /* 0x000fe2000bf01070 */
[----:B------:R-:W3:Y:S01]  /*1580*/  LDCU.64 UR18, c[0x0][0x398] ;  /* 0x00007300ff1277ac */ /* 0x000ee20008000a00 */
[----:B------:R-:W-:-:S02]  /*1590*/  IADD3.X R6, PT, PT, RZ, R23, RZ, P1, !PT ;  /* 0x00000017ff067210 */ /* 0x000fc40000ffe4ff */
[----:B------:R-:W-:Y:S02]  /*15a0*/  IADD3 R24, P1, PT, R4, R7, RZ ;  /* 0x0000000704187210 */ /* 0x000fe40007f3e0ff */
[----:B------:R-:W-:Y:S02]  /*15b0*/  ISETP.LT.AND.EX P0, PT, R6, UR4, PT, P0 ;  /* 0x0000000406007c0c */ /* 0x000fe4000bf01300 */
[----:B------:R-:W-:Y:S02]  /*15c0*/  IADD3.X R23, PT, PT, R2, R23, RZ, P1, !PT ;  /* 0x0000001702177210 */ /* 0x000fe40000ffe4ff */
[----:B------:R-:W-:Y:S02]  /*15d0*/  SEL R5, R5, UR8, P0 ;  /* 0x0000000805057c07 */ /* 0x000fe40008000000 */
[----:B------:R-:W-:Y:S02]  /*15e0*/  SEL R6, R6, UR4, P0 ;  /* 0x0000000406067c07 */ /* 0x000fe40008000000 */
[----:B------:R-:W-:-:S02]  /*15f0*/  ISETP.GE.U32.AND P0, PT, R24, R5, PT ;  /* 0x000000051800720c */ /* 0x000fc40003f06070 */
[----:B-1----:R-:W-:Y:S02]  /*1600*/  SHF.R.S32.HI R7, RZ, 0x1f, R10 ;  /* 0x0000001fff077819 */ /* 0x002fe4000001140a */
[----:B------:R-:W-:Y:S02]  /*1610*/  ISETP.GE.AND.EX P0, PT, R23, R6, PT, P0 ;  /* 0x000000061700720c */ /* 0x000fe40003f06300 */
[----:B------:R-:W-:-:S04]  /*1620*/  LEA.HI R7, R7, R10, RZ, 0x6 ;  /* 0x0000000a07077211 */ /* 0x000fc800078f30ff */
[----:B------:R-:W-:-:S04]  /*1630*/  SHF.R.S32.HI R7, RZ, 0x6, R7 ;  /* 0x00000006ff077819 */ /* 0x000fc80000011407 */
[----:B------:R-:W-:-:S03]  /*1640*/  SHF.R.S32.HI R22, RZ, 0x1f, R7 ;  /* 0x0000001fff167819 */ /* 0x000fc60000011407 */
[----:B--23--:R-:W-:Y:S05]  /*1650*/  @P0 BRA `(.L_x_1356) ;  /* 0x0000001000500947 */ /* 0x00cfea0003800000 */
        /* <DEDUP_REMOVED lines=9> */
[----:B0-----:R-:W-:Y:S02]  /*16f0*/  SEL R11, R13, R6, P1 ;  /* 0x000000060d0b7207 */ /* 0x001fe40000800000 */
        /* <DEDUP_REMOVED lines=10> */
[----:B0-----:R-:W-:-:S06]  /*17a0*/  IADD3 R13, PT, PT, R11, 0xffffffe, RZ ;  /* 0x0ffffffe0b0d7810 */ /* 0x001fcc0007ffe0ff */
[----:B------:R-:W0:Y:S02]  /*17b0*/  F2I.FTZ.U32.TRUNC.NTZ R13, R13 ;  /* 0x0000000d000d7305 */ /* 0x000e24000021f000 */
[----:B0-----:R-:W-:-:S04]  /*17c0*/  IMAD R15, R15, R13, RZ ;  /* 0x0000000d0f0f7224 */ /* 0x001fc800078e02ff */
[----:B------:R-:W-:-:S04]  /*17d0*/  IMAD.HI.U32 R12, R13, R15, R12 ;  /* 0x0000000f0d0c7227 */ /* 0x000fc800078e000c */
[----:B------:R-:W-:Y:S02]  /*17e0*/  HFMA2 R13, -RZ, RZ, 0, 0 ;  /* 0x00000000ff0d7431 */ /* 0x000fe400000001ff */
[----:B------:R-:W-:-:S05]  /*17f0*/  IMAD.HI.U32 R12, R12, R17, RZ ;  /* 0x000000110c0c7227 */ /* 0x000fca00078e00ff */
[----:B------:R-:W-:-:S05]  /*1800*/  IADD3 R14, PT, PT, -R12, RZ, RZ ;  /* 0x000000ff0c0e7210 */ /* 0x000fca0007ffe1ff */
[----:B------:R-:W-:-:S05]  /*1810*/  IMAD R17, R14, UR10, R17 ;  /* 0x0000000a0e117c24 */ /* 0x000fca000f8e0211 */
[----:B------:R-:W-:-:S13]  /*1820*/  ISETP.GE.U32.AND P0, PT, R17, UR10, PT ;  /* 0x0000000a11007c0c */ /* 0x000fda000bf06070 */
[----:B------:R-:W-:Y:S01]  /*1830*/  @P0 IADD3 R17, PT, PT, R17, -UR10, RZ ;  /* 0x8000000a11110c10 */ /* 0x000fe2000fffe0ff */
[----:B------:R-:W-:-:S03]  /*1840*/  @P0 VIADD R12, R12, 0x1 ;  /* 0x000000010c0c0836 */ /* 0x000fc60000000000 */
[----:B------:R-:W-:-:S13]  /*1850*/  ISETP.GE.U32.AND P1, PT, R17, UR10, PT ;  /* 0x0000000a11007c0c */ /* 0x000fda000bf26070 */
[----:B------:R-:W-:Y:S02]  /*1860*/  @P1 IADD3 R12, PT, PT, R12, 0x1, RZ ;  /* 0x000000010c0c1810 */ /* 0x000fe40007ffe0ff */
[----:B------:R-:W-:Y:S01]  /*1870*/  @!P2 LOP3.LUT R12, RZ, UR10, RZ, 0x33, !PT ;  /* 0x0000000aff0cac12 */ /* 0x000fe2000f8e33ff */
[----:B------:R-:W-:Y:S06]  /*1880*/  BRA `(.L_x_1359) ;  /* 0x00000000000c7947 */ /* 0x000fec0003800000 */
.L_x_1358:
[----:B------:R-:W-:Y:S01]  /*1890*/  IMAD.U32 R19, RZ, RZ, UR10 ;  /* 0x0000000aff137e24 */ /* 0x000fe2000f8e00ff */
[----:B------:R-:W-:-:S07]  /*18a0*/  MOV R16, 0x18c0 ;  /* 0x000018c000107802 */ /* 0x000fce0000000f00 */
[----:B------:R-:W-:Y:S05]  /*18b0*/  CALL.REL.NOINC `($__internal_41_$__cuda_sm20_div_u64) ;  /* 0x0000002c00b47944 */ /* 0x000fea0003c00000 */
.L_x_1359:
[----:B------:R-:W-:Y:S05]  /*18c0*/  BSYNC.RECONVERGENT B1 ;  /* 0x0000000000017941 */ /* 0x000fea0003800200 */
.L_x_1357:
[----:B------:R-:W-:Y:S01]  /*18d0*/  IADD3 R10, P0, PT, R12, R10, RZ ;  /* 0x0000000a0c0a7210 */ /* 0x000fe20007f1e0ff */
[----:B------:R-:W-:Y:S01]  /*18e0*/  BSSY.RECONVERGENT B1, `(.L_x_1360) ;  /* 0x000003f000017945 */ /* 0x000fe20003800200 */
[----:B------:R-:W-:Y:S02]  /*18f0*/  MOV R25, RZ ;  /* 0x000000ff00197202 */ /* 0x000fe40000000f00 */
[C---:B------:R-:W-:Y:S02]  /*1900*/  LOP3.LUT R11, R10.reuse, 0x3, RZ, 0xc0, !PT ;  /* 0x000000030a0b7812 */ /* 0x040fe400078ec0ff */
[----:B------:R-:W-:Y:S02]  /*1910*/  IADD3.X R12, PT, PT, RZ, R13, RZ, P0, !PT ;  /* 0x0000000dff0c7210 */ /* 0x000fe400007fe4ff */
[----:B------:R-:W-:Y:S02]  /*1920*/  ISETP.NE.U32.AND P1, PT, R11, 0x3, PT ;  /* 0x000000030b00780c */ /* 0x000fe40003f25070 */
[----:B------:R-:W-:-:S02]  /*1930*/  ISETP.GE.U32.AND P0, PT, R10, 0x3, PT ;  /* 0x000000030a00780c */ /* 0x000fc40003f06070 */
[----:B------:R-:W-:Y:S02]  /*1940*/  ISETP.NE.AND.EX P1, PT, RZ, RZ, PT, P1 ;  /* 0x000000ffff00720c */ /* 0x000fe40003f25310 */
[----:B------:R-:W-:-:S11]  /*1950*/  ISETP.GE.U32.AND.EX P0, PT, R12, RZ, PT, P0 ;  /* 0x000000ff0c00720c */ /* 0x000fd60003f06100 */
[----:B------:R-:W-:Y:S05]  /*1960*/  @!P1 BRA `(.L_x_1361) ;  /* 0x0000000000d89947 */ /* 0x000fea0003800000 */
[----:B------:R-:W-:Y:S02]  /*1970*/  VIADD R14, R10, 0x1 ;  /* 0x000000010a0e7836 */ /* 0x000fe40000000000 */
[----:B------:R-:W-:Y:S01]  /*1980*/  HFMA2 R15, -RZ, RZ, 0, 0 ;  /* 0x00000000ff0f7431 */ /* 0x000fe200000001ff */
[----:B------:R-:W-:Y:S01]  /*1990*/  MOV R20, RZ ;  /* 0x000000ff00147202 */ /* 0x000fe20000000f00 */
[----:B------:R-:W-:Y:S01]  /*19a0*/  IMAD.MOV.U32 R25, RZ, RZ, RZ ;  /* 0x000000ffff197224 */ /* 0x000fe200078e00ff */
[----:B------:R-:W-:-:S07]  /*19b0*/  LOP3.LUT R14, R14, 0x3, RZ, 0xc0, !PT ;  /* 0x000000030e0e7812 */ /* 0x000fce00078ec0ff */
.L_x_1362:
        /* <DEDUP_REMOVED lines=9> */
[----:B------:R-:W-:Y:S02]  /*1a50*/  IADD3 R24, P2, PT, R24, UR10, RZ ;  /* 0x0000000a18187c10 */ /* 0x000fe4000ff5e0ff */
[----:B------:R-:W-:Y:S02]  /*1a60*/  IADD3.X R20, PT, PT, RZ, R20, RZ, P1, !PT ;  /* 0x00000014ff147210 */ /* 0x000fe40000ffe4ff */
[----:B------:R-:W-:Y:S02]  /*1a70*/  ISETP.NE.U32.AND P1, PT, R15, R14, PT ;  /* 0x0000000e0f00720c */ /* 0x000fe40003f25070 */
[----:B------:R-:W-:Y:S02]  /*1a80*/  IADD3.X R23, PT, PT, R23, UR9, RZ, P2, !PT ;  /* 0x0000000917177c10 */ /* 0x000fe400097fe4ff */
[----:B------:R-:W-:Y:S01]  /*1a90*/  ISETP.NE.AND.EX P1, PT, R20, RZ, PT, P1 ;  /* 0x000000ff1400720c */ /* 0x000fe20003f25310 */
[----:B--2---:R-:W-:-:S02]  /*1aa0*/  HADD2.F32 R16, -RZ, R10.H0_H0 ;  /* 0x2000000aff107230 */ /* 0x004fc40000004100 */
[--C-:B------:R-:W-:Y:S02]  /*1ab0*/  HADD2.F32 R17, -RZ, R11.reuse.H0_H0 ;  /* 0x2000000bff117230 */ /* 0x100fe40000004100 */
[----:B------:R-:W-:Y:S02]  /*1ac0*/  HADD2.F32 R18, -RZ, R11.H1_H1 ;  /* 0x3000000bff127230 */ /* 0x000fe40000004100 */
[----:B------:R-:W-:Y:S01]  /*1ad0*/  FMUL.FTZ R19, R16, UR11 ;  /* 0x0000000b10137c20 */ /* 0x000fe20008410000 */
[----:B------:R-:W-:Y:S02]  /*1ae0*/  HADD2.F32 R16, -RZ, R10.H1_H1 ;  /* 0x3000000aff107230 */ /* 0x000fe40000004100 */
[----:B------:R-:W-:Y:S01]  /*1af0*/  FMUL.FTZ R17, R17, UR11 ;  /* 0x0000000b11117c20 */ /* 0x000fe20008410000 */
[----:B------:R-:W-:Y:S01]  /*1b00*/  FMUL.FTZ R18, R18, UR11 ;  /* 0x0000000b12127c20 */ /* 0x000fe20008410000 */
[----:B------:R-:W-:Y:S01]  /*1b10*/  F2FP.F16.F32.PACK_AB R19, RZ, R19 ;  /* 0x00000013ff13723e */ /* 0x000fe200000000ff */
[----:B------:R-:W-:-:S02]  /*1b20*/  FMUL.FTZ R16, R16, UR11 ;  /* 0x0000000b10107c20 */ /* 0x000fc40008410000 */
[----:B------:R-:W-:Y:S01]  /*1b30*/  F2FP.F16.F32.PACK_AB R17, RZ, R17 ;  /* 0x00000011ff11723e */ /* 0x000fe200000000ff */
[--C-:B---3--:R-:W-:Y:S01]  /*1b40*/  HADD2.F32 R10, -RZ, R12.reuse.H0_H0 ;  /* 0x2000000cff0a7230 */ /* 0x108fe20000004100 */
[----:B------:R-:W-:Y:S01]  /*1b50*/  F2FP.F16.F32.PACK_AB R18, RZ, R18 ;  /* 0x00000012ff12723e */ /* 0x000fe200000000ff */
[----:B------:R-:W-:Y:S01]  /*1b60*/  HADD2.F32 R19, -RZ, R19.H0_H0 ;  /* 0x20000013ff137230 */ /* 0x000fe20000004100 */
[----:B------:R-:W-:Y:S01]  /*1b70*/  F2FP.F16.F32.PACK_AB R16, RZ, R16 ;  /* 0x00000010ff10723e */ /* 0x000fe200000000ff */
[----:B------:R-:W-:Y:S02]  /*1b80*/  HADD2.F32 R11, -RZ, R12.H1_H1 ;  /* 0x3000000cff0b7230 */ /* 0x000fe40000004100 */
[----:B------:R-:W-:Y:S02]  /*1b90*/  HADD2.F32 R12, -RZ, R13.H0_H0 ;  /* 0x2000000dff0c7230 */ /* 0x000fe40000004100 */
[----:B------:R-:W-:Y:S01]  /*1ba0*/  FMUL.FTZ R10, R19, R10 ;  /* 0x0000000a130a7220 */ /* 0x000fe20000410000 */
[----:B------:R-:W-:-:S02]  /*1bb0*/  HADD2.F32 R16, -RZ, R16.H0_H0 ;  /* 0x20000010ff107230 */ /* 0x000fc40000004100 */
[----:B------:R-:W-:Y:S02]  /*1bc0*/  HADD2.F32 R17, -RZ, R17.H0_H0 ;  /* 0x20000011ff117230 */ /* 0x000fe40000004100 */
[----:B------:R-:W-:Y:S02]  /*1bd0*/  HADD2.F32 R18, -RZ, R18.H0_H0 ;  /* 0x20000012ff127230 */ /* 0x000fe40000004100 */
[----:B------:R-:W-:Y:S01]  /*1be0*/  FMUL.FTZ R11, R16, R11 ;  /* 0x0000000b100b7220 */ /* 0x000fe20000410000 */
[----:B------:R-:W-:Y:S02]  /*1bf0*/  HADD2.F32 R13, -RZ, R13.H1_H1 ;  /* 0x3000000dff0d7230 */ /* 0x000fe40000004100 */
[----:B------:R-:W-:Y:S01]  /*1c00*/  FMUL.FTZ R12, R17, R12 ;  /* 0x0000000c110c7220 */ /* 0x000fe20000410000 */
[----:B------:R-:W-:Y:S02]  /*1c10*/  F2FP.F16.F32.PACK_AB R10, RZ, R10 ;  /* 0x0000000aff0a723e */ /* 0x000fe400000000ff */
[----:B------:R-:W-:Y:S01]  /*1c20*/  F2FP.F16.F32.PACK_AB R11, RZ, R11 ;  /* 0x0000000bff0b723e */ /* 0x000fe200000000ff */
[----:B------:R-:W-:Y:S01]  /*1c30*/  FMUL.FTZ R13, R18, R13 ;  /* 0x0000000d120d7220 */ /* 0x000fe20000410000 */
[----:B------:R-:W-:Y:S01]  /*1c40*/  F2FP.F16.F32.PACK_AB R12, RZ, R12 ;  /* 0x0000000cff0c723e */ /* 0x000fe200000000ff */
[----:B------:R-:W-:-:S02]  /*1c50*/  HADD2.F32 R10, -RZ, R10.H0_H0 ;  /* 0x2000000aff0a7230 */ /* 0x000fc40000004100 */
[----:B------:R-:W-:Y:S01]  /*1c60*/  HADD2.F32 R11, -RZ, R11.H0_H0 ;  /* 0x2000000bff0b7230 */ /* 0x000fe20000004100 */
[----:B------:R-:W-:Y:S01]  /*1c70*/  F2FP.F16.F32.PACK_AB R16, RZ, R13 ;  /* 0x0000000dff10723e */ /* 0x000fe200000000ff */
[----:B------:R-:W-:-:S03]  /*1c80*/  HADD2.F32 R13, -RZ, R12.H0_H0 ;  /* 0x2000000cff0d7230 */ /* 0x000fc60000004100 */
[----:B------:R-:W-:Y:S01]  /*1c90*/  FMNMX3.FTZ R10, R25, |R10|, |R11|, !PT ;  /* 0x4000000a190a7276 */ /* 0x000fe2000781040b */
[----:B------:R-:W-:-:S05]  /*1ca0*/  HADD2.F32 R16, -RZ, R16.H0_H0 ;  /* 0x20000010ff107230 */ /* 0x000fca0000004100 */
[----:B------:R-:W-:Y:S01]  /*1cb0*/  FMNMX3.FTZ R25, R10, |R13|, |R16|, !PT ;  /* 0x4000000d0a197276 */ /* 0x000fe20007810410 */
[----:B------:R-:W-:Y:S06]  /*1cc0*/  @P1 BRA `(.L_x_1362) ;  /* 0xfffffffc003c1947 */ /* 0x000fec000383ffff */
.L_x_1361:
[----:B------:R-:W-:Y:S05]  /*1cd0*/  BSYNC.RECONVERGENT B1 ;  /* 0x0000000000017941 */ /* 0x000fea0003800200 */
.L_x_1360:
[----:B------:R-:W-:Y:S05]  /*1ce0*/  @!P0 BRA `(.L_x_1356) ;  /* 0x0000000800ac8947 */ /* 0x000fea0003800000 */
.L_x_1363:
[C---:B------:R-:W-:Y:S01]  /*1cf0*/  IMAD.SHL.U32 R12, R24.reuse, 0x8, RZ ;  /* 0x00000008180c7824 */ /* 0x040fe200078e00ff */
[----:B------:R-:W-:-:S04]  /*1d00*/  SHF.L.U64.HI R10, R24, 0x3, R23 ;  /* 0x00000003180a7819 */ /* 0x000fc80000010217 */
[----:B------:R-:W-:-:S04]  /*1d10*/  IADD3 R20, P0, PT, R12, UR6, RZ ;  /* 0x000000060c147c10 */ /* 0x000fc8000ff1e0ff */
[----:B------:R-:W-:-:S05]  /*1d20*/  IADD3.X R21, PT, PT, R10, UR7, RZ, P0, !PT ;  /* 0x000000070a157c10 */ /* 0x000fca00087fe4ff */
[----:B------:R0:W2:Y:S01]  /*1d30*/  LDG.E.64.CONSTANT R14, desc[UR12][R20.64] ;  /* 0x0000000c140e7981 */ /* 0x0000a2000c1e9b00 */
[----:B------:R-:W-:-:S04]  /*1d40*/  IADD3 R12, P0, PT, R12, UR18, RZ ;  /* 0x000000120c0c7c10 */ /* 0x000fc8000ff1e0ff */
[----:B------:R-:W-:-:S05]  /*1d50*/  IADD3.X R13, PT, PT, R10, UR19, RZ, P0, !PT ;  /* 0x000000130a0d7c10 */ /* 0x000fca00087fe4ff */
[----:B------:R-:W3:Y:S01]  /*1d60*/  LDG.E.64.CONSTANT R16, desc[UR12][R12.64] ;  /* 0x0000000c0c107981 */ /* 0x000ee2000c1e9b00 */
[----:B------:R-:W-:Y:S02]  /*1d70*/  USHF.L.U32 UR4, UR10, 0x3, URZ ;  /* 0x000000030a047899 */ /* 0x000fe400080006ff */
[----:B------:R-:W-:-:S04]  /*1d80*/  USHF.L.U64.HI UR5, UR10, 0x3, UR9 ;  /* 0x000000030a057899 */ /* 0x000fc80008010209 */
[----:B------:R-:W-:-:S04]  /*1d90*/  IADD3 R18, P0, PT, R20, UR4, RZ ;  /* 0x0000000414127c10 */ /* 0x000fc8000ff1e0ff */
[----:B------:R-:W-:-:S05]  /*1da0*/  IADD3.X R19, PT, PT, R21, UR5, RZ, P0, !PT ;  /* 0x0000000515137c10 */ /* 0x000fca00087fe4ff */
[----:B------:R1:W4:Y:S01]  /*1db0*/  LDG.E.64.CONSTANT R10, desc[UR12][R18.64] ;  /* 0x0000000c120a7981 */ /* 0x000322000c1e9b00 */
[----:B0-----:R-:W-:-:S04]  /*1dc0*/  IADD3 R20, P0, PT, R12, UR4, RZ ;  /* 0x000000040c147c10 */ /* 0x001fc8000ff1e0ff */
[----:B------:R-:W-:-:S05]  /*1dd0*/  IADD3.X R21, PT, PT, R13, UR5, RZ, P0, !PT ;  /* 0x000000050d157c10 */ /* 0x000fca00087fe4ff */
[----:B------:R-:W5:Y:S01]  /*1de0*/  LDG.E.64.CONSTANT R12, desc[UR12][R20.64] ;  /* 0x0000000c140c7981 */ /* 0x000f62000c1e9b00 */
[----:B-1----:R-:W-:-:S04]  /*1df0*/  IADD3 R18, P0, PT, R18, UR4, RZ ;  /* 0x0000000412127c10 */ /* 0x002fc8000ff1e0ff */
[----:B------:R-:W-:Y:S02]  /*1e00*/  IADD3.X R19, PT, PT, R19, UR5, RZ, P0, !PT ;  /* 0x0000000513137c10 */ /* 0x000fe400087fe4ff */
[----:B------:R-:W-:-:S04]  /*1e10*/  IADD3 R28, P0, PT, R20, UR4, RZ ;  /* 0x00000004141c7c10 */ /* 0x000fc8000ff1e0ff */
[----:B------:R-:W-:Y:S01]  /*1e20*/  IADD3.X R29, PT, PT, R21, UR5, RZ, P0, !PT ;  /* 0x00000005151d7c10 */ /* 0x000fe200087fe4ff */
[--C-:B--2---:R-:W-:Y:S02]  /*1e30*/  HADD2.F32 R26, -RZ, R14.reuse.H0_H0 ;  /* 0x2000000eff1a7230 */ /* 0x104fe40000004100 */
[----:B------:R-:W-:-:S03]  /*1e40*/  HADD2.F32 R14, -RZ, R14.H1_H1 ;  /* 0x3000000eff0e7230 */ /* 0x000fc60000004100 */
[----:B------:R-:W-:Y:S02]  /*1e50*/  FMUL.FTZ R26, R26, UR11 ;  /* 0x0000000b1a1a7c20 */ /* 0x000fe40008410000 */
[----:B------:R-:W-:-:S03]  /*1e60*/  FMUL.FTZ R14, R14, UR11 ;  /* 0x0000000b0e0e7c20 */ /* 0x000fc60008410000 */
[----:B------:R-:W-:Y:S01]  /*1e70*/  F2FP.F16.F32.PACK_AB R26, RZ, R26 ;  /* 0x0000001aff1a723e */ /* 0x000fe200000000ff */
[----:B---3--:R-:W-:Y:S01]  /*1e80*/  HADD2.F32 R27, -RZ, R16.H0_H0 ;  /* 0x20000010ff1b7230 */ /* 0x008fe20000004100 */
[----:B------:R-:W-:-:S03]  /*1e90*/  F2FP.F16.F32.PACK_AB R14, RZ, R14 ;  /* 0x0000000eff0e723e */ /* 0x000fc600000000ff */
[----:B------:R-:W-:Y:S02]  /*1ea0*/  HADD2.F32 R26, -RZ, R26.H0_H0 ;  /* 0x2000001aff1a7230 */ /* 0x000fe40000004100 */
[----:B------:R-:W-:-:S03]  /*1eb0*/  HADD2.F32 R14, -RZ, R14.H0_H0 ;  /* 0x2000000eff0e7230 */ /* 0x000fc60000004100 */
[----:B------:R-:W-:Y:S01]  /*1ec0*/  FMUL.FTZ R26, R26, R27 ;  /* 0x0000001b1a1a7220 */ /* 0x000fe20000410000 */
[----:B------:R-:W-:-:S05]  /*1ed0*/  HADD2.F32 R27, -RZ, R16.H1_H1 ;  /* 0x30000010ff1b7230 */ /* 0x000fca0000004100 */
[----:B------:R-:W-:Y:S01]  /*1ee0*/  FMUL.FTZ R14, R14, R27 ;  /* 0x0000001b0e0e7220 */ /* 0x000fe20000410000 */
[----:B------:R-:W-:-:S04]  /*1ef0*/  F2FP.F16.F32.PACK_AB R26, RZ, R26 ;  /* 0x0000001aff1a723e */ /* 0x000fc800000000ff */
[----:B------:R-:W-:Y:S01]  /*1f00*/  F2FP.F16.F32.PACK_AB R14, RZ, R14 ;  /* 0x0000000eff0e723e */ /* 0x000fe200000000ff */
[----:B------:R-:W-:Y:S02]  /*1f10*/  HADD2.F32 R26, -RZ, R26.H0_H0 ;  /* 0x2000001aff1a7230 */ /* 0x000fe40000004100 */
[--C-:B------:R-:W-:Y:S02]  /*1f20*/  HADD2.F32 R16, -RZ, R15.reuse.H0_H0 ;  /* 0x2000000fff107230 */ /* 0x100fe40000004100 */
[----:B------:R-:W-:Y:S02]  /*1f30*/  HADD2.F32 R14, -RZ, R14.H0_H0 ;  /* 0x2000000eff0e7230 */ /* 0x000fe40000004100 */
[----:B------:R-:W-:Y:S02]  /*1f40*/  HADD2.F32 R15, -RZ, R15.H1_H1 ;  /* 0x3000000fff0f7230 */ /* 0x000fe40000004100 */
[----:B------:R-:W-:Y:S01]  /*1f50*/  FMUL.FTZ R16, R16, UR11 ;  /* 0x0000000b10107c20 */ /* 0x000fe20008410000 */
[----:B------:R-:W-:Y:S01]  /*1f60*/  FMNMX3.FTZ R25, R25, |R26|, |R14|, !PT ;  /* 0x4000001a19197276 */ /* 0x000fe2000781040e */
[----:B----4-:R-:W-:-:S02]  /*1f70*/  HADD2.F32 R14, -RZ, R10.H0_H0 ;  /* 0x2000000aff0e7230 */ /* 0x010fc40000004100 */
[----:B------:R-:W-:Y:S01]  /*1f80*/  FMUL.FTZ R15, R15, UR11 ;  /* 0x0000000b0f0f7c20 */ /* 0x000fe20008410000 */
[----:B------:R-:W-:Y:S02]  /*1f90*/  F2FP.F16.F32.PACK_AB R16, RZ, R16 ;  /* 0x00000010ff10723e */ /* 0x000fe400000000ff */
[----:B------:R-:W-:Y:S02]  /*1fa0*/  FMUL.FTZ R14, R14, UR11 ;  /* 0x0000000b0e0e7c20 */ /* 0x000fe40008410000 */
[----:B------:R-:W-:Y:S01]  /*1fb0*/  F2FP.F16.F32.PACK_AB R26, RZ, R15 ;  /* 0x0000000fff1a723e */ /* 0x000fe200000000ff */
[----:B------:R-:W-:Y:S02]  /*1fc0*/  HADD2.F32 R16, -RZ, R16.H0_H0 ;  /* 0x20000010ff107230 */ /* 0x000fe40000004100 */
[--C-:B------:R-:W-:Y:S01]  /*1fd0*/  HADD2.F32 R15, -RZ, R17.reuse.H0_H0 ;  /* 0x20000011ff0f7230 */ /* 0x100fe20000004100 */
[----:B------:R-:W-:Y:S01]  /*1fe0*/  F2FP.F16.F32.PACK_AB R14, RZ, R14 ;  /* 0x0000000eff0e723e */ /* 0x000fe200000000ff */
[----:B------:R-:W-:-:S02]  /*1ff0*/  HADD2.F32 R27, -RZ, R17.H1_H1 ;  /* 0x30000011ff1b7230 */ /* 0x000fc40000004100 */
[----:B------:R-:W-:Y:S02]  /*2000*/  HADD2.F32 R26, -RZ, R26.H0_H0 ;  /* 0x2000001aff1a7230 */ /* 0x000fe40000004100 */
[----:B------:R-:W-:Y:S01]  /*2010*/  FMUL.FTZ R16, R16, R15 ;  /* 0x0000000f10107220 */ /* 0x000fe20000410000 */
[----:B------:R-:W-:Y:S02]  /*2020*/  HADD2.F32 R14, -RZ, R14.H0_H0 ;  /* 0x2000000eff0e7230 */ /* 0x000fe40000004100 */
[----:B-----5:R-:W-:Y:S02]  /*2030*/  HADD2.F32 R15, -RZ, R12.H0_H0 ;  /* 0x2000000cff0f7230 */ /* 0x020fe40000004100 */
[----:B------:R-:W-:Y:S01]  /*2040*/  FMUL.FTZ R27, R26, R27 ;  /* 0x0000001b1a1b7220 */ /* 0x000fe20000410000 */
[----:B------:R-:W-:Y:S02]  /*2050*/  HADD2.F32 R10, -RZ, R10.H1_H1 ;  /* 0x3000000aff0a7230 */ /* 0x000fe40000004100 */
[----:B------:R-:W-:-:S02]  /*2060*/  FMUL.FTZ R26, R14, R15 ;  /* 0x0000000f0e1a7220 */ /* 0x000fc40000410000 */
[----:B------:R0:W2:Y:S01]  /*2070*/  LDG.E.64.CONSTANT R14, desc[UR12][R18.64] ;  /* 0x0000000c120e7981 */ /* 0x0000a2000c1e9b00 */
[----:B------:R-:W-:-:S05]  /*2080*/  FMUL.FTZ R10, R10, UR11 ;  /* 0x0000000b0a0a7c20 */ /* 0x000fca0008410000 */
[----:B------:R-:W-:Y:S01]  /*2090*/  F2FP.F16.F32.PACK_AB R10, RZ, R10 ;  /* 0x0000000aff0a723e */ /* 0x000fe200000000ff */
[----:B------:R-:W-:-:S04]  /*20a0*/  HADD2.F32 R17, -RZ, R12.H1_H1 ;  /* 0x3000000cff117230 */ /* 0x000fc80000004100 */
[----:B------:R-:W-:Y:S01]  /*20b0*/  HADD2.F32 R10, -RZ, R10.H0_H0 ;  /* 0x2000000aff0a7230 */ /* 0x000fe20000004100 */
[----:B------:R-:W-:-:S04]  /*20c0*/  F2FP.F16.F32.PACK_AB R12, RZ, R16 ;  /* 0x00000010ff0c723e */ /* 0x000fc800000000ff */
[----:B------:R-:W-:Y:S02]  /*20d0*/  FMUL.FTZ R10, R10, R17 ;  /* 0x000000110a0a7220 */ /* 0x000fe40000410000 */
[----:B------:R-:W3:Y:S01]  /*20e0*/  LDG.E.64.CONSTANT R16, desc[UR12][R28.64] ;  /* 0x0000000c1c107981 */ /* 0x000ee2000c1e9b00 */
[----:B0-----:R-:W-:-:S04]  /*20f0*/  IADD3 R18, P0, PT, R18, UR4, RZ ;  /* 0x0000000412127c10 */ /* 0x001fc8000ff1e0ff */
[----:B------:R-:W-:-:S06]  /*2100*/  IADD3.X R19, PT, PT, R19, UR5, RZ, P0, !PT ;  /* 0x0000000513137c10 */ /* 0x000fcc00087fe4ff */
[----:B------:R-:W4:Y:S01]  /*2110*/  LDG.E.64.CONSTANT R18, desc[UR12][R18.64] ;  /* 0x0000000c12127981 */ /* 0x000f22000c1e9b00 */
[----:B------:R-:W-:-:S04]  /*2120*/  IADD3 R20, P0, PT, R28, UR4, RZ ;  /* 0x000000041c147c10 */ /* 0x000fc8000ff1e0ff */
[----:B------:R-:W-:-:S06]  /*2130*/  IADD3.X R21, PT, PT, R29, UR5, RZ, P0, !PT ;  /* 0x000000051d157c10 */ /* 0x000fcc00087fe4ff */
[----:B------:R-:W5:Y:S01]  /*2140*/  LDG.E.64.CONSTANT R20, desc[UR12][R20.64] ;  /* 0x0000000c14147981 */ /* 0x000f62000c1e9b00 */
[----:B------:R-:W-:Y:S01]  /*2150*/  F2FP.F16.F32.PACK_AB R27, RZ, R27 ;  /* 0x0000001bff1b723e */ /* 0x000fe200000000ff */
[----:B------:R-:W-:Y:S01]  /*2160*/  HADD2.F32 R12, -RZ, R12.H0_H0 ;  /* 0x2000000cff0c7230 */ /* 0x000fe20000004100 */
[----:B------:R-:W-:Y:S02]  /*2170*/  F2FP.F16.F32.PACK_AB R26, RZ, R26 ;  /* 0x0000001aff1a723e */ /* 0x000fe400000000ff */
[----:B------:R-:W-:Y:S01]  /*2180*/  F2FP.F16.F32.PACK_AB R10, RZ, R10 ;  /* 0x0000000aff0a723e */ /* 0x000fe200000000ff */
[----:B------:R-:W-:Y:S02]  /*2190*/  HADD2.F32 R27, -RZ, R27.H0_H0 ;  /* 0x2000001bff1b7230 */ /* 0x000fe40000004100 */
[----:B------:R-:W-:-:S03]  /*21a0*/  HADD2.F32 R26, -RZ, R26.H0_H0 ;  /* 0x2000001aff1a7230 */ /* 0x000fc60000004100 */
[----:B------:R-:W-:Y:S01]  /*21b0*/  FMNMX3.FTZ R12, R25, |R12|, |R27|, !PT ;  /* 0x4000000c190c7276 */ /* 0x000fe2000781041b */
[----:B------:R-:W-:-:S05]  /*21c0*/  HADD2.F32 R25, -RZ, R10.H0_H0 ;  /* 0x2000000aff197230 */ /* 0x000fca0000004100 */
[----:B------:R-:W-:Y:S01]  /*21d0*/  FMNMX3.FTZ R10, R12, |R26|, |R25|, !PT ;  /* 0x4000001a0c0a7276 */ /* 0x000fe20007810419 */
[--C-:B------:R-:W-:Y:S02]  /*21e0*/  HADD2.F32 R12, -RZ, R11.reuse.H0_H0 ;  /* 0x2000000bff0c7230 */ /* 0x100fe40000004100 */
[----:B------:R-:W-:-:S03]  /*21f0*/  HADD2.F32 R11, -RZ, R11.H1_H1 ;  /* 0x3000000bff0b7230 */ /* 0x000fc60000004100 */
[----:B------:R-:W-:Y:S02]  /*2200*/  FMUL.FTZ R12, R12, UR11 ;  /* 0x0000000b0c0c7c20 */ /* 0x000fe40008410000 */
[----:B------:R-:W-:Y:S01]  /*2210*/  FMUL.FTZ R11, R11, UR11 ;  /* 0x0000000b0b0b7c20 */ /* 0x000fe20008410000 */
[----:B------:R-:W-:Y:S02]  /*2220*/  USHF.L.U32 UR4, UR10, 0x2, URZ ;  /* 0x000000020a047899 */ /* 0x000fe400080006ff */
[----:B------:R-:W-:-:S04]  /*2230*/  USHF.L.U64.HI UR5, UR10, 0x2, UR9 ;  /* 0x000000020a057899 */ /* 0x000fc80008010209 */
[----:B------:R-:W-:-:S04]  /*2240*/  IADD3 R24, P0, PT, R24, UR4, RZ ;  /* 0x0000000418187c10 */ /* 0x000fc8000ff1e0ff */
[----:B------:R-:W-:Y:S02]  /*2250*/  IADD3.X R23, PT, PT, R23, UR5, RZ, P0, !PT ;  /* 0x0000000517177c10 */ /* 0x000fe400087fe4ff */
[----:B------:R-:W-:-:S04]  /*2260*/  ISETP.GE.U32.AND P0, PT, R24, R5, PT ;  /* 0x000000051800720c */ /* 0x000fc80003f06070 */
[----:B------:R-:W-:Y:S01]  /*2270*/  ISETP.GE.AND.EX P0, PT, R23, R6, PT, P0 ;  /* 0x000000061700720c */ /* 0x000fe20003f06300 */
[--C-:B--2---:R-:W-:Y:S02]  /*2280*/  HADD2.F32 R25, -RZ, R14.reuse.H0_H0 ;  /* 0x2000000eff197230 */ /* 0x104fe40000004100 */
[----:B------:R-:W-:-:S03]  /*2290*/  HADD2.F32 R27, -RZ, R14.H1_H1 ;  /* 0x3000000eff1b7230 */ /* 0x000fc60000004100 */
[----:B------:R-:W-:Y:S01]  /*22a0*/  FMUL.FTZ R26, R25, UR11 ;  /* 0x0000000b191a7c20 */ /* 0x000fe20008410000 */
[----:B------:R-:W-:Y:S02]  /*22b0*/  F2FP.F16.F32.PACK_AB R25, RZ, R12 ;  /* 0x0000000cff19723e */ /* 0x000fe400000000ff */
[----:B------:R-:W-:Y:S02]  /*22c0*/  F2FP.F16.F32.PACK_AB R12, RZ, R11 ;  /* 0x0000000bff0c723e */ /* 0x000fe400000000ff */
[----:B------:R-:W-:Y:S01]  /*22d0*/  F2FP.F16.F32.PACK_AB R11, RZ, R26 ;  /* 0x0000001aff0b723e */ /* 0x000fe200000000ff */
[--C-:B------:R-:W-:Y:S02]  /*22e0*/  HADD2.F32 R26, -RZ, R13.reuse.H0_H0 ;  /* 0x2000000dff1a7230 */ /* 0x100fe40000004100 */
[----:B------:R-:W-:Y:S01]  /*22f0*/  FMUL.FTZ R27, R27, UR11 ;  /* 0x0000000b1b1b7c20 */ /* 0x000fe20008410000 */
[----:B------:R-:W-:Y:S02]  /*2300*/  HADD2.F32 R13, -RZ, R13.H1_H1 ;  /* 0x3000000dff0d7230 */ /* 0x000fe40000004100 */
[----:B------:R-:W-:-:S02]  /*2310*/  HADD2.F32 R12, -RZ, R12.H0_H0 ;  /* 0x2000000cff0c7230 */ /* 0x000fc40000004100 */
[----:B------:R-:W-:Y:S01]  /*2320*/  HADD2.F32 R25, -RZ, R25.H0_H0 ;  /* 0x20000019ff197230 */ /* 0x000fe20000004100 */
[----:B------:R-:W-:Y:S02]  /*2330*/  F2FP.F16.F32.PACK_AB R27, RZ, R27 ;  /* 0x0000001bff1b723e */ /* 0x000fe400000000ff */
[----:B------:R-:W-:Y:S01]  /*2340*/  FMUL.FTZ R12, R12, R13 ;  /* 0x0000000d0c0c7220 */ /* 0x000fe20000410000 */
[--C-:B------:R-:W-:Y:S02]  /*2350*/  HADD2.F32 R13, -RZ, R15.reuse.H0_H0 ;  /* 0x2000000fff0d7230 */ /* 0x100fe40000004100 */
[----:B------:R-:W-:Y:S02]  /*2360*/  HADD2.F32 R15, -RZ, R15.H1_H1 ;  /* 0x3000000fff0f7230 */ /* 0x000fe40000004100 */
[----:B------:R-:W-:Y:S01]  /*2370*/  FMUL.FTZ R14, R25, R26 ;  /* 0x0000001a190e7220 */ /* 0x000fe20000410000 */
[----:B---3--:R-:W-:Y:S02]  /*2380*/  HADD2.F32 R26, -RZ, R16.H0_H0 ;  /* 0x20000010ff1a7230 */ /* 0x008fe40000004100 */
[----:B------:R-:W-:Y:S01]  /*2390*/  FMUL.FTZ R13, R13, UR11 ;  /* 0x0000000b0d0d7c20 */ /* 0x000fe20008410000 */
[----:B------:R-:W-:-:S02]  /*23a0*/  HADD2.F32 R11, -RZ, R11.H0_H0 ;  /* 0x2000000bff0b7230 */ /* 0x000fc40000004100 */
[----:B------:R-:W-:Y:S01]  /*23b0*/  FMUL.FTZ R15, R15, UR11 ;  /* 0x0000000b0f0f7c20 */ /* 0x000fe20008410000 */
[----:B------:R-:W-:Y:S02]  /*23c0*/  HADD2.F32 R27, -RZ, R27.H0_H0 ;  /* 0x2000001bff1b7230 */ /* 0x000fe40000004100 */
[----:B------:R-:W-:Y:S02]  /*23d0*/  HADD2.F32 R16, -RZ, R16.H1_H1 ;  /* 0x30000010ff107230 */ /* 0x000fe40000004100 */
[----:B------:R-:W-:Y:S01]  /*23e0*/  FMUL.FTZ R11, R11, R26 ;  /* 0x0000001a0b0b7220 */ /* 0x000fe20000410000 */
[----:B------:R-:W-:Y:S02]  /*23f0*/  F2FP.F16.F32.PACK_AB R14, RZ, R14 ;  /* 0x0000000eff0e723e */ /* 0x000fe400000000ff */
[----:B------:R-:W-:Y:S01]  /*2400*/  F2FP.F16.F32.PACK_AB R13, RZ, R13 ;  /* 0x0000000dff0d723e */ /* 0x000fe200000000ff */
[----:B------:R-:W-:Y:S01]  /*2410*/  FMUL.FTZ R16, R27, R16 ;  /* 0x000000101b107220 */ /* 0x000fe20000410000 */
[----:B------:R-:W-:-:S02]  /*2420*/  F2FP.F16.F32.PACK_AB R12, RZ, R12 ;  /* 0x0000000cff0c723e */ /* 0x000fc400000000ff */
[----:B------:R-:W-:Y:S01]  /*2430*/  F2FP.F16.F32.PACK_AB R25, RZ, R15 ;  /* 0x0000000fff19723e */ /* 0x000fe200000000ff */
[----:B------:R-:W-:Y:S01]  /*2440*/  HADD2.F32 R15, -RZ, R14.H0_H0 ;  /* 0x2000000eff0f7230 */ /* 0x000fe20000004100 */
[----:B------:R-:W-:Y:S01]  /*2450*/  F2FP.F16.F32.PACK_AB R11, RZ, R11 ;  /* 0x0000000bff0b723e */ /* 0x000fe200000000ff */
[----:B------:R-:W-:Y:S01]  /*2460*/  HADD2.F32 R13, -RZ, R13.H0_H0 ;  /* 0x2000000dff0d7230 */ /* 0x000fe20000004100 */
[----:B------:R-:W-:Y:S01]  /*2470*/  F2FP.F16.F32.PACK_AB R16, RZ, R16 ;  /* 0x00000010ff10723e */ /* 0x000fe200000000ff */
[----:B------:R-:W-:Y:S02]  /*2480*/  HADD2.F32 R26, -RZ, R17.H0_H0 ;  /* 0x20000011ff1a7230 */ /* 0x000fe40000004100 */
[----:B------:R-:W-:Y:S02]  /*2490*/  HADD2.F32 R12, -RZ, R12.H0_H0 ;  /* 0x2000000cff0c7230 */ /* 0x000fe40000004100 */
[----:B------:R-:W-:Y:S02]  /*24a0*/  HADD2.F32 R25, -RZ, R25.H0_H0 ;  /* 0x20000019ff197230 */ /* 0x000fe40000004100 */
[----:B------:R-:W-:-:S02]  /*24b0*/  HADD2.F32 R14, -RZ, R17.H1_H1 ;  /* 0x30000011ff0e7230 */ /* 0x000fc40000004100 */
[----:B------:R-:W-:Y:S01]  /*24c0*/  FMUL.FTZ R13, R13, R26 ;  /* 0x0000001a0d0d7220 */ /* 0x000fe20000410000 */
[----:B------:R-:W-:Y:S01]  /*24d0*/  HADD2.F32 R11, -RZ, R11.H0_H0 ;  /* 0x2000000bff0b7230 */ /* 0x000fe20000004100 */
[----:B------:R-:W-:Y:S01]  /*24e0*/  FMNMX3.FTZ R10, R10, |R15|, |R12|, !PT ;  /* 0x4000000f0a0a7276 */ /* 0x000fe2000781040c */
[----:B------:R-:W-:Y:S02]  /*24f0*/  HADD2.F32 R16, -RZ, R16.H0_H0 ;  /* 0x20000010ff107230 */ /* 0x000fe40000004100 */
[----:B------:R-:W-:Y:S01]  /*2500*/  FMUL.FTZ R14, R25, R14 ;  /* 0x0000000e190e7220 */ /* 0x000fe20000410000 */
[----:B------:R-:W-:Y:S01]  /*2510*/  F2FP.F16.F32.PACK_AB R13, RZ, R13 ;  /* 0x0000000dff0d723e */ /* 0x000fe200000000ff */
[----:B----4-:R-:W-:Y:S01]  /*2520*/  HADD2.F32 R12, -RZ, R19.H0_H0 ;  /* 0x20000013ff0c7230 */ /* 0x010fe20000004100 */
[----:B------:R-:W-:Y:S01]  /*2530*/  FMNMX3.FTZ R10, R10, |R11|, |R16|, !PT ;  /* 0x4000000b0a0a7276 */ /* 0x000fe20007810410 */
[--C-:B------:R-:W-:Y:S01]  /*2540*/  HADD2.F32 R11, -RZ, R18.reuse.H0_H0 ;  /* 0x20000012ff0b7230 */ /* 0x100fe20000004100 */
[----:B------:R-:W-:Y:S01]  /*2550*/  F2FP.F16.F32.PACK_AB R14, RZ, R14 ;  /* 0x0000000eff0e723e */ /* 0x000fe200000000ff */
[----:B------:R-:W-:-:S02]  /*2560*/  HADD2.F32 R18, -RZ, R18.H1_H1 ;  /* 0x30000012ff127230 */ /* 0x000fc40000004100 */
[----:B------:R-:W-:Y:S01]  /*2570*/  FMUL.FTZ R12, R12, UR11 ;  /* 0x0000000b0c0c7c20 */ /* 0x000fe20008410000 */
[----:B------:R-:W-:Y:S02]  /*2580*/  HADD2.F32 R13, -RZ, R13.H0_H0 ;  /* 0x2000000dff0d7230 */ /* 0x000fe40000004100 */
[----:B------:R-:W-:Y:S01]  /*2590*/  FMUL.FTZ R11, R11, UR11 ;  /* 0x0000000b0b0b7c20 */ /* 0x000fe20008410000 */
[----:B------:R-:W-:Y:S02]  /*25a0*/  HADD2.F32 R14, -RZ, R14.H0_H0 ;  /* 0x2000000eff0e7230 */ /* 0x000fe40000004100 */
[----:B------:R-:W-:Y:S01]  /*25b0*/  FMUL.FTZ R18, R18, UR11 ;  /* 0x0000000b12127c20 */ /* 0x000fe20008410000 */
[----:B------:R-:W-:Y:S01]  /*25c0*/  HADD2.F32 R19, -RZ, R19.H1_H1 ;  /* 0x30000013ff137230 */ /* 0x000fe20000004100 */
[----:B------:R-:W-:Y:S02]  /*25d0*/  F2FP.F16.F32.PACK_AB R11, RZ, R11 ;  /* 0x0000000bff0b723e */ /* 0x000fe400000000ff */
[----:B------:R-:W-:-:S02]  /*25e0*/  FMNMX3.FTZ R10, R10, |R13|, |R14|, !PT ;  /* 0x4000000d0a0a7276 */ /* 0x000fc4000781040e */
[----:B------:R-:W-:Y:S01]  /*25f0*/  FMUL.FTZ R19, R19, UR11 ;  /* 0x0000000b13137c20 */ /* 0x000fe20008410000 */
[----:B------:R-:W-:Y:S02]  /*2600*/  F2FP.F16.F32.PACK_AB R13, RZ, R12 ;  /* 0x0000000cff0d723e */ /* 0x000fe400000000ff */
[----:B------:R-:W-:Y:S01]  /*2610*/  F2FP.F16.F32.PACK_AB R18, RZ, R18 ;  /* 0x00000012ff12723e */ /* 0x000fe200000000ff */
[----:B------:R-:W-:Y:S01]  /*2620*/  HADD2.F32 R11, -RZ, R11.H0_H0 ;  /* 0x2000000bff0b7230 */ /* 0x000fe20000004100 */
[----:B------:R-:W-:Y:S01]  /*2630*/  F2FP.F16.F32.PACK_AB R19, RZ, R19 ;  /* 0x00000013ff13723e */ /* 0x000fe200000000ff */
[----:B-----5:R-:W-:Y:S02]  /*2640*/  HADD2.F32 R12, -RZ, R20.H0_H0 ;  /* 0x20000014ff0c7230 */ /* 0x020fe40000004100 */
[----:B------:R-:W-:Y:S02]  /*2650*/  HADD2.F32 R14, -RZ, R13.H0_H0 ;  /* 0x2000000dff0e7230 */ /* 0x000fe40000004100 */
[----:B------:R-:W-:-:S02]  /*2660*/  HADD2.F32 R18, -RZ, R18.H0_H0 ;  /* 0x20000012ff127230 */ /* 0x000fc40000004100 */
[----:B------:R-:W-:Y:S02]  /*2670*/  HADD2.F32 R13, -RZ, R20.H1_H1 ;  /* 0x30000014ff0d7230 */ /* 0x000fe40000004100 */
[----:B------:R-:W-:Y:S01]  /*2680*/  FMUL.FTZ R11, R11, R12 ;  /* 0x0000000c0b0b7220 */ /* 0x000fe20000410000 */
[----:B------:R-:W-:Y:S02]  /*2690*/  HADD2.F32 R15, -RZ, R21.H0_H0 ;  /* 0x20000015ff0f7230 */ /* 0x000fe40000004100 */
[----:B------:R-:W-:Y:S02]  /*26a0*/  HADD2.F32 R19, -RZ, R19.H0_H0 ;  /* 0x20000013ff137230 */ /* 0x000fe40000004100 */
[----:B------:R-:W-:Y:S01]  /*26b0*/  FMUL.FTZ R13, R18, R13 ;  /* 0x0000000d120d7220 */ /* 0x000fe20000410000 */
[----:B------:R-:W-:Y:S02]  /*26c0*/  HADD2.F32 R12, -RZ, R21.H1_H1 ;  /* 0x30000015ff0c7230 */ /* 0x000fe40000004100 */
[----:B------:R-:W-:Y:S01]  /*26d0*/  FMUL.FTZ R14, R14, R15 ;  /* 0x0000000f0e0e7220 */ /* 0x000fe20000410000 */
[----:B------:R-:W-:-:S02]  /*26e0*/  F2FP.F16.F32.PACK_AB R11, RZ, R11 ;  /* 0x0000000bff0b723e */ /* 0x000fc400000000ff */
        /* <DEDUP_REMOVED lines=10> */
[----:B------:R-:W-:Y:S06]  /*2790*/  @!P0 BRA `(.L_x_1363) ;  /* 0xfffffff400548947 */ /* 0x000fec000383ffff */
.L_x_1356:
[----:B------:R-:W-:Y:S05]  /*27a0*/  BSYNC.RECONVERGENT B0 ;  /* 0x0000000000007941 */ /* 0x000fea0003800200 */
.L_x_1355:
[----:B------:R-:W-:Y:S01]  /*27b0*/  SHF.R.U32.HI R12, RZ, 0x5, R0 ;  /* 0x00000005ff0c7819 */ /* 0x000fe20000011600 */
[----:B------:R-:W1:Y:S01]  /*27c0*/  S2UR UR5, SR_CgaCtaId ;  /* 0x00000000000579c3 */ /* 0x000e620000008800 */
[----:B------:R-:W-:Y:S02]  /*27d0*/  UMOV UR4, 0x400 ;  /* 0x0000040000047882 */ /* 0x000fe40000000000 */
[-C--:B------:R-:W-:Y:S02]  /*27e0*/  IABS R13, R12.reuse ;  /* 0x0000000c000d7213 */ /* 0x080fe40000000000 */
[----:B------:R-:W-:Y:S02]  /*27f0*/  IABS R18, R12 ;  /* 0x0000000c00127213 */ /* 0x000fe40000000000 */
[----:B------:R-:W2:Y:S01]  /*2800*/  I2F.RP R14, R13 ;  /* 0x0000000d000e7306 */ /* 0x000ea20000209400 */
[----:B------:R-:W-:Y:S02]  /*2810*/  IADD3 R15, PT, PT, R12, -0x1, R7 ;  /* 0xffffffff0c0f7810 */ /* 0x000fe40007ffe007 */
[----:B------:R-:W-:-:S05]  /*2820*/  IMAD.MOV R18, RZ, RZ, -R18 ;  /* 0x000000ffff127224 */ /* 0x000fca00078e0a12 */
[----:B--2---:R-:W2:Y:S01]  /*2830*/  MUFU.RCP R14, R14 ;  /* 0x0000000e000e7308 */ /* 0x004ea20000001000 */
[----:B-1----:R-:W-:Y:S01]  /*2840*/  ULEA UR4, UR5, UR4, 0x18 ;  /* 0x0000000405047291 */ /* 0x002fe2000f8ec0ff */
[----:B--2---:R-:W-:Y:S02]  /*2850*/  IADD3 R10, PT, PT, R14, 0xffffffe, RZ ;  /* 0x0ffffffe0e0a7810 */ /* 0x004fe40007ffe0ff */
[----:B------:R-:W-:-:S04]  /*2860*/  IABS R14, R15 ;  /* 0x0000000f000e7213 */ /* 0x000fc80000000000 */
[----:B0-----:R0:W1:Y:S01]  /*2870*/  F2I.FTZ.U32.TRUNC.NTZ R11, R10 ;  /* 0x0000000a000b7305 */ /* 0x001062000021f000 */
[----:B------:R-:W-:-:S04]  /*2880*/  LOP3.LUT R15, R15, R12, RZ, 0x3c, !PT ;  /* 0x0000000c0f0f7212 */ /* 0x000fc800078e3cff */
[----:B------:R-:W-:Y:S01]  /*2890*/  ISETP.GE.AND P2, PT, R15, RZ, PT ;  /* 0x000000ff0f00720c */ /* 0x000fe20003f46270 */
[----:B0-----:R-:W-:Y:S01]  /*28a0*/  HFMA2 R10, -RZ, RZ, 0, 0 ;  /* 0x00000000ff0a7431 */ /* 0x001fe200000001ff */
[----:B-1----:R-:W-:-:S05]  /*28b0*/  IADD3 R16, PT, PT, RZ, -R11, RZ ;  /* 0x8000000bff107210 */ /* 0x002fca0007ffe0ff */
[----:B------:R-:W-:-:S04]  /*28c0*/  IMAD R17, R16, R13, RZ ;  /* 0x0000000d10117224 */ /* 0x000fc800078e02ff */
[----:B------:R-:W-:Y:S01]  /*28d0*/  IMAD.HI.U32 R11, R11, R17, R10 ;  /* 0x000000110b0b7227 */ /* 0x000fe200078e000a */
[----:B------:R-:W-:-:S05]  /*28e0*/  MOV R10, R18 ;  /* 0x00000012000a7202 */ /* 0x000fca0000000f00 */
[----:B------:R-:W-:-:S04]  /*28f0*/  IMAD.HI.U32 R11, R11, R14, RZ ;  /* 0x0000000e0b0b7227 */ /* 0x000fc800078e00ff */
[----:B------:R-:W-:Y:S01]  /*2900*/  IMAD R10, R11, R10, R14 ;  /* 0x0000000a0b0a7224 */ /* 0x000fe200078e020e */
[----:B------:R-:W-:-:S04]  /*2910*/  LEA R14, R3, UR4, 0x2 ;  /* 0x00000004030e7c11 */ /* 0x000fc8000f8e10ff */
[----:B------:R-:W-:Y:S01]  /*2920*/  ISETP.GT.U32.AND P1, PT, R13, R10, PT ;  /* 0x0000000a0d00720c */ /* 0x000fe20003f24070 */
[----:B------:R0:W-:-:S12]  /*2930*/  STS [R14], R25 ;  /* 0x000000190e007388 */ /* 0x0001d80000000800 */
[----:B------:R-:W-:Y:S01]  /*2940*/  @!P1 IMAD.IADD R10, R10, 0x1, -R13 ;  /* 0x000000010a0a9824 */ /* 0x000fe200078e0a0d */
[----:B------:R-:W-:Y:S01]  /*2950*/  @!P1 IADD3 R11, PT, PT, R11, 0x1, RZ ;  /* 0x000000010b0b9810 */ /* 0x000fe20007ffe0ff */
[----:B------:R-:W-:Y:S01]  /*2960*/  BAR.SYNC.DEFER_BLOCKING 0x0 ;  /* 0x0000000000007b1d */ /* 0x000fe20000010000 */
[----:B------:R-:W-:Y:S02]  /*2970*/  ISETP.NE.AND P1, PT, R12, RZ, PT ;  /* 0x000000ff0c00720c */ /* 0x000fe40003f25270 */
[----:B------:R-:W-:-:S13]  /*2980*/  ISETP.GE.U32.AND P0, PT, R10, R13, PT ;  /* 0x0000000d0a00720c */ /* 0x000fda0003f06070 */
[----:B------:R-:W-:-:S05]  /*2990*/  @P0 IADD3 R11, PT, PT, R11, 0x1, RZ ;  /* 0x000000010b0b0810 */ /* 0x000fca0007ffe0ff */
[----:B------:R-:W-:-:S05]  /*29a0*/  IMAD.MOV.U32 R15, RZ, RZ, R11 ;  /* 0x000000ffff0f7224 */ /* 0x000fca00078e000b */
[----:B------:R-:W-:Y:S02]  /*29b0*/  @!P2 IADD3 R15, PT, PT, -R15, RZ, RZ ;  /* 0x000000ff0f0fa210 */ /* 0x000fe40007ffe1ff */
        /* <DEDUP_REMOVED lines=8> */
.L_x_1370:
[----:B------:R-:W-:Y:S01]  /*2a40*/  HFMA2 R11, -RZ, RZ, 0, 0 ;  /* 0x00000000ff0b7431 */ /* 0x000fe200000001ff */
[----:B------:R-:W-:Y:S01]  /*2a50*/  SHF.R.U32.HI R10, RZ, 0x5, R3 ;  /* 0x00000005ff0a7819 */ /* 0x000fe20000011603 */
[----:B------:R-:W-:Y:S01]  /*2a60*/  BSSY.RECONVERGENT B0, `(.L_x_1365) ;  /* 0x000005c000007945 */ /* 0x000fe20003800200 */
[----:B------:R-:W-:-:S05]  /*2a70*/  SHF.R.U32.HI R19, RZ, 0x5, R0 ;  /* 0x00000005ff137819 */ /* 0x000fca0000011600 */
[C---:B0-----:R-:W-:Y:S02]  /*2a80*/  IMAD R13, R19.reuse, UR5, RZ ;  /* 0x00000005130d7c24 */ /* 0x041fe4000f8e02ff */
[----:B------:R-:W-:-:S04]  /*2a90*/  IMAD.WIDE.U32 R10, R19, UR4, R10 ;  /* 0x00000004130a7c25 */ /* 0x000fc8000f8e000a */
[----:B------:R-:W-:Y:S01]  /*2aa0*/  IMAD.IADD R13, R11, 0x1, R13 ;  /* 0x000000010b0d7824 */ /* 0x000fe200078e020d */
[----:B------:R-:W-:-:S04]  /*2ab0*/  ISETP.GE.U32.AND P0, PT, R10, R7, PT ;  /* 0x000000070a00720c */ /* 0x000fc80003f06070 */
[----:B------:R-:W-:-:S13]  /*2ac0*/  ISETP.GE.AND.EX P0, PT, R13, R22, PT, P0 ;  /* 0x000000160d00720c */ /* 0x000fda0003f06300 */
[----:B------:R-:W-:Y:S05]  /*2ad0*/  @P0 BRA `(.L_x_1366) ;  /* 0x0000000400500947 */ /* 0x000fea0003800000 */
[----:B------:R-:W0:Y:S01]  /*2ae0*/  LDCU UR15, c[0x0][0x3ac] ;  /* 0x00007580ff0f77ac */ /* 0x000e220008000800 */
[----:B------:R-:W-:Y:S01]  /*2af0*/  IMAD R19, R13, UR10, RZ ;  /* 0x0000000a0d137c24 */ /* 0x000fe2000f8e02ff */
[----:B------:R-:W1:Y:S01]  /*2b00*/  S2R R18, SR_CgaCtaId ;  /* 0x0000000000127919 */ /* 0x000e620000008800 */
[C---:B------:R-:W-:Y:S01]  /*2b10*/  IMAD.WIDE.U32 R12, R10.reuse, UR10, RZ ;  /* 0x0000000a0a0c7c25 */ /* 0x040fe2000f8e00ff */
[----:B------:R-:W-:Y:S01]  /*2b20*/  IADD3 R23, P3, PT, R17, 0x10, RZ ;  /* 0x0000001011177810 */ /* 0x000fe20007f7e0ff */
[----:B------:R-:W-:Y:S02]  /*2b30*/  BSSY.RECONVERGENT B1, `(.L_x_1367) ;  /* 0x0000029000017945 */ /* 0x000fe40003800200 */
[----:B------:R-:W-:Y:S01]  /*2b40*/  IMAD R21, R10, UR9, R19 ;  /* 0x000000090a157c24 */ /* 0x000fe2000f8e0213 */
[----:B------:R-:W-:-:S04]  /*2b50*/  IADD3 R19, P1, PT, R12, UR10, RZ ;  /* 0x0000000a0c137c10 */ /* 0x000fc8000ff3e0ff */
[----:B------:R-:W-:-:S04]  /*2b60*/  IADD3 R24, PT, PT, R13, R21, RZ ;  /* 0x000000150d187210 */ /* 0x000fc80007ffe0ff */
[----:B------:R-:W-:Y:S02]  /*2b70*/  IADD3.X R13, PT, PT, R24, UR9, RZ, P1, !PT ;  /* 0x00000009180d7c10 */ /* 0x000fe40008ffe4ff */
        /* <DEDUP_REMOVED lines=9> */
[C---:B------:R-:W-:Y:S02]  /*2c10*/  ISETP.LT.AND.EX P1, PT, R25.reuse, RZ, PT, P1 ;  /* 0x000000ff1900720c */ /* 0x040fe40003f21310 */
[----:B------:R-:W-:Y:S02]  /*2c20*/  IADD3.X R24, PT, PT, RZ, RZ, R24, P2, P0 ;  /* 0x000000ffff187210 */ /* 0x000fe400017e0418 */
[----:B------:R-:W-:Y:S02]  /*2c30*/  ISETP.GE.U32.AND P2, PT, R20, R19, PT ;  /* 0x000000131400720c */ /* 0x000fe40003f46070 */
[----:B------:R-:W-:Y:S02]  /*2c40*/  SEL R12, R16, 0x20, P1 ;  /* 0x00000020100c7807 */ /* 0x000fe40000800000 */
[----:B------:R-:W-:-:S02]  /*2c50*/  SEL R16, R25, RZ, P1 ;  /* 0x000000ff19107207 */ /* 0x000fc40000800000 */
[----:B------:R-:W-:Y:S02]  /*2c60*/  ISETP.GE.AND.EX P1, PT, R24, R13, PT, P2 ;  /* 0x0000000d1800720c */ /* 0x000fe40003f26320 */
[----:B------:R-:W-:Y:S02]  /*2c70*/  MOV R25, 0x400 ;  /* 0x0000040000197802 */ /* 0x000fe40000000f00 */
[----:B------:R-:W-:Y:S01]  /*2c80*/  ISETP.GE.U32.AND P0, PT, R23, R12, PT ;  /* 0x0000000c1700720c */ /* 0x000fe20003f06070 */
[----:B------:R-:W-:Y:S01]  /*2c90*/  IMAD.X R23, RZ, RZ, RZ, P3 ;  /* 0x000000ffff177224 */ /* 0x000fe200018e06ff */
[----:B-1----:R-:W-:-:S04]  /*2ca0*/  LEA R25, R18, R25, 0x18 ;  /* 0x0000001912197211 */ /* 0x002fc800078ec0ff */
[----:B------:R-:W-:Y:S02]  /*2cb0*/  ISETP.GE.AND.EX P0, PT, R23, R16, PT, P0 ;  /* 0x000000101700720c */ /* 0x000fe40003f06300 */
[----:B------:R-:W-:Y:S01]  /*2cc0*/  LEA R18, R21, R25, 0x2 ;  /* 0x0000001915127211 */ /* 0x000fe200078e10ff */
[----:B------:R-:W-:Y:S10]  /*2cd0*/  @P1 BRA `(.L_x_1368) ;  /* 0x0000000000381947 */ /* 0x000ff40003800000 */
[----:B------:R0:W1:Y:S01]  /*2ce0*/  LDS R11, [R18] ;  /* 0x00000000120b7984 */ /* 0x0000620000000800 */
[----:B------:R-:W-:Y:S02]  /*2cf0*/  IMAD R10, R10, UR10, R17 ;  /* 0x0000000a0a0a7c24 */ /* 0x000fe4000f8e0211 */
[----:B------:R-:W-:-:S03]  /*2d00*/  IMAD.MOV.U32 R26, RZ, RZ, R20 ;  /* 0x000000ffff1a7224 */ /* 0x000fc600078e0014 */
[----:B------:R-:W-:-:S04]  /*2d10*/  LEA R10, R10, R25, 0x2 ;  /* 0x000000190a0a7211 */ /* 0x000fc800078e10ff */
[----:B0-----:R-:W-:-:S07]  /*2d20*/  IADD3 R10, PT, PT, R10, 0x80, RZ ;  /* 0x000000800a0a7810 */ /* 0x001fce0007ffe0ff */
.L_x_1369:
        /* <DEDUP_REMOVED lines=9> */
.L_x_1368:
[----:B------:R-:W-:Y:S05]  /*2dc0*/  BSYNC.RECONVERGENT B1 ;  /* 0x0000000000017941 */ /* 0x000fea0003800200 */
.L_x_1367:
        /* <DEDUP_REMOVED lines=8> */
[----:B------:R-:W-:-:S05]  /*2e50*/  IADD3 R19, P0, PT, R17, 0x4, RZ ;  /* 0x0000000411137810 */ /* 0x000fca0007f1e0ff */
[----:B------:R-:W-:Y:S01]  /*2e60*/  @!P1 LDS R10, [R18] ;  /* 0x00000000120a9984 */ /* 0x000fe20000000800 */
[----:B------:R-:W-:Y:S02]  /*2e70*/  IADD3.X R21, PT, PT, RZ, RZ, RZ, P0, !PT ;  /* 0x000000ffff157210 */ /* 0x000fe400007fe4ff */
[----:B------:R-:W-:Y:S01]  /*2e80*/  ISETP.GE.U32.AND P0, PT, R19, R12, PT ;  /* 0x0000000c1300720c */ /* 0x000fe20003f06070 */
[----:B------:R-:W0:Y:S03]  /*2e90*/  @!P1 LDS R13, [R18+0x20] ;  /* 0x00002000120d9984 */ /* 0x000e260000000800 */
[----:B------:R-:W-:Y:S02]  /*2ea0*/  ISETP.GE.AND.EX P0, PT, R21, R16, PT, P0 ;  /* 0x000000101500720c */ /* 0x000fe40003f06300 */
[----:B0-----:R-:W-:-:S05]  /*2eb0*/  @!P1 FMNMX.FTZ R13, R10, R13, !PT ;  /* 0x0000000d0a0d9209 */ /* 0x001fca0007810000 */
[----:B------:R-:W-:Y:S01]  /*2ec0*/  @!P1 STS [R18], R13 ;  /* 0x0000000d12009388 */ /* 0x000fe20000000800 */
[----:B------:R-:W-:-:S05]  /*2ed0*/  IADD3 R11, P1, PT, R17, 0x2, RZ ;  /* 0x00000002110b7810 */ /* 0x000fca0007f3e0ff */
[----:B------:R-:W-:Y:S01]  /*2ee0*/  @!P0 LDS R10, [R18] ;  /* 0x00000000120a8984 */ /* 0x000fe20000000800 */
[----:B------:R-:W-:Y:S01]  /*2ef0*/  IMAD.X R21, RZ, RZ, RZ, P1 ;  /* 0x000000ffff157224 */ /* 0x000fe200008e06ff */
[----:B------:R-:W-:Y:S02]  /*2f00*/  ISETP.GE.U32.AND P1, PT, R11, R12, PT ;  /* 0x0000000c0b00720c */ /* 0x000fe40003f26070 */
[----:B------:R-:W0:Y:S02]  /*2f10*/  @!P0 LDS R19, [R18+0x10] ;  /* 0x0000100012138984 */ /* 0x000e240000000800 */
        /* <DEDUP_REMOVED lines=10> */
[----:B------:R-:W-:Y:S06]  /*2fc0*/  @!P1 STS [R18], R11 ;  /* 0x0000000b12009388 */ /* 0x000fec0000000800 */
[----:B------:R-:W-:Y:S04]  /*2fd0*/  @!P0 LDS R10, [R18] ;  /* 0x00000000120a8984 */ /* 0x000fe80000000800 */
[----:B------:R-:W0:Y:S02]  /*2fe0*/  @!P0 LDS R13, [R18+0x4] ;  /* 0x00000400120d8984 */ /* 0x000e240000000800 */
[----:B0-----:R-:W-:-:S05]  /*2ff0*/  @!P0 FMNMX.FTZ R13, R10, R13, !PT ;  /* 0x0000000d0a0d8209 */ /* 0x001fca0007810000 */
[----:B------:R0:W-:Y:S04]  /*3000*/  @!P0 STS [R18], R13 ;  /* 0x0000000d12008388 */ /* 0x0001e80000000800 */
[----:B------:R0:W1:Y:S02]  /*3010*/  LDS R10, [R18] ;  /* 0x00000000120a7984 */ /* 0x0000640000000800 */
.L_x_1366:
[----:B------:R-:W-:Y:S05]  /*3020*/  BSYNC.RECONVERGENT B0 ;  /* 0x0000000000007941 */ /* 0x000fea0003800200 */
.L_x_1365:
[----:B------:R-:W-:Y:S01]  /*3030*/  UIADD3 UR4, UP0, UPT, UR4, 0x1, URZ ;  /* 0x0000000104047890 */ /* 0x000fe2000ff1e0ff */
[----:B-1----:R-:W-:-:S03]  /*3040*/  SHF.R.S32.HI R10, RZ, 0x1f, R15 ;  /* 0x0000001fff0a7819 */ /* 0x002fc6000001140f */
[----:B------:R-:W-:Y:S02]  /*3050*/  UIADD3.X UR5, UPT, UPT, URZ, UR5, URZ, UP0, !UPT ;  /* 0x00000005ff057290 */ /* 0x000fe400087fe4ff */
[----:B------:R-:W-:-:S04]  /*3060*/  ISETP.LE.U32.AND P0, PT, R15, UR4, PT ;  /* 0x000000040f007c0c */ /* 0x000fc8000bf03070 */
[----:B------:R-:W-:-:S04]  /*3070*/  MOV R11, UR5 ;  /* 0x00000005000b7c02 */ /* 0x000fc80008000f00 */
[----:B------:R-:W-:-:S13]  /*3080*/  ISETP.GE.AND.EX P0, PT, R11, R10, PT, P0 ;  /* 0x0000000a0b00720c */ /* 0x000fda0003f06300 */
[----:B------:R-:W-:Y:S05]  /*3090*/  @!P0 BRA `(.L_x_1370) ;  /* 0xfffffff800688947 */ /* 0x000fea000383ffff */
.L_x_1364:
[----:B------:R-:W-:Y:S01]  /*30a0*/  IMAD.SHL.U32 R11, R8, 0x10, RZ ;  /* 0x00000010080b7824 */ /* 0x000fe200078e00ff */
[----:B------:R-:W-:Y:S04]  /*30b0*/  BAR.SYNC.DEFER_BLOCKING 0x0 ;  /* 0x0000000000007b1d */ /* 0x000fe80000010000 */
[----:B------:R-:W-:Y:S02]  /*30c0*/  IADD3 R10, P0, PT, R4, R11, RZ ;  /* 0x0000000b040a7210 */ /* 0x000fe40007f1e0ff */
[----:B------:R-:W-:Y:S01]  /*30d0*/  SHF.L.U64.HI R11, R8, 0x4, R9 ;  /* 0x00000004080b7819 */ /* 0x000fe20000010209 */
[----:B------:R-:W-:Y:S01]  /*30e0*/  BSSY.RECONVERGENT B0, `(.L_x_1371) ;  /* 0x0000017000007945 */ /* 0x000fe20003800200 */
[----:B------:R-:W-:Y:S02]  /*30f0*/  ISETP.GE.U32.AND P1, PT, R10, R5, PT ;  /* 0x000000050a00720c */ /* 0x000fe40003f26070 */
[----:B------:R-:W-:-:S02]  /*3100*/  IADD3.X R11, PT, PT, R2, R11, RZ, P0, !PT ;  /* 0x0000000b020b7210 */ /* 0x000fc400007fe4ff */
[----:B------:R-:W-:Y:S02]  /*3110*/  ISETP.NE.U32.AND P0, PT, R4, RZ, PT ;  /* 0x000000ff0400720c */ /* 0x000fe40003f05070 */
        /* <DEDUP_REMOVED lines=19> */
.L_x_1372:
[----:B------:R-:W-:Y:S05]  /*3250*/  BSYNC.RECONVERGENT B0 ;  /* 0x0000000000007941 */ /* 0x000fea0003800200 */
.L_x_1371:
[----:B------:R-:W2:Y:S01]  /*3260*/  LDCU UR10, c[0x0][0x3ac] ;  /* 0x00007580ff0a77ac */ /* 0x000ea20008000800 */
[----:B------:R-:W3:Y:S01]  /*3270*/  LDCU UR8, c[0x0][0x3ac] ;  /* 0x00007580ff0877ac */ /* 0x000ee20008000800 */
[----:B------:R-:W4:Y:S01]  /*3280*/  LDCU.64 UR4, c[0x0][0x380] ;  /* 0x00007000ff0477ac */ /* 0x000f220008000a00 */
[----:B--2---:R-:W-:Y:S02]  /*3290*/  USHF.R.S32.HI UR10, URZ, 0x2, UR10 ;  /* 0x00000002ff0a7899 */ /* 0x004fe4000801140a */
[----:B---3--:R-:W-:Y:S01]  /*32a0*/  USHF.R.S32.HI UR9, URZ, 0x1f, UR8 ;  /* 0x0000001fff097899 */ /* 0x008fe20008011408 */
[----:B------:R-:W-:Y:S03]  /*32b0*/  BAR.SYNC.DEFER_BLOCKING 0x0 ;  /* 0x0000000000007b1d */ /* 0x000fe60000010000 */
[----:B------:R-:W-:Y:S01]  /*32c0*/  ISETP.GE.U32.AND P0, PT, R3, UR10, PT ;  /* 0x0000000a03007c0c */ /* 0x000fe2000bf06070 */
[----:B----4-:R-:W-:-:S02]  /*32d0*/  UIMAD.WIDE.U32 UR4, UR14, UR8, UR4 ;  /* 0x000000080e0472a5 */ /* 0x010fc4000f8e0004 */
[----:B------:R-:W-:-:S04]  /*32e0*/  UIMAD UR8, UR9, UR14, URZ ;  /* 0x0000000e090872a4 */ /* 0x000fc8000f8e02ff */
[----:B------:R-:W-:Y:S01]  /*32f0*/  UIADD3 UR8, UPT, UPT, UR5, UR8, URZ ;  /* 0x0000000805087290 */ /* 0x000fe2000fffe0ff */
[----:B------:R-:W-:Y:S01]  /*3300*/  IMAD.U32 R12, RZ, RZ, UR4 ;  /* 0x00000004ff0c7e24 */ /* 0x000fe2000f8e00ff */
[----:B0-----:R-:W-:-:S04]  /*3310*/  MOV R13, UR5 ;  /* 0x00000005000d7c02 */ /* 0x001fc80008000f00 */
[----:B-1----:R-:W-:Y:S01]  /*3320*/  MOV R5, UR8 ;  /* 0x0000000800057c02 */ /* 0x002fe20008000f00 */
[----:B------:R-:W-:Y:S06]  /*3330*/  @P0 EXIT ;  /* 0x000000000000094d */ /* 0x000fec0003800000 */
[----:B------:R-:W0:Y:S01]  /*3340*/  LDC.64 R8, c[0x0][0x398] ;  /* 0x0000e600ff087b82 */ /* 0x000e220000000a00 */
[----:B------:R-:W-:Y:S01]  /*3350*/  IMAD R13, R22, UR14, RZ ;  /* 0x0000000e160d7c24 */ /* 0x000fe2000f8e02ff */
[----:B------:R-:W-:Y:S01]  /*3360*/  MOV R4, R12 ;  /* 0x0000000c00047202 */ /* 0x000fe20000000f00 */
[----:B------:R-:W-:-:S04]  /*3370*/  IMAD.WIDE.U32 R6, R7, UR14, RZ ;  /* 0x0000000e07067c25 */ /* 0x000fc8000f8e00ff */
[----:B------:R-:W-:Y:S01]  /*3380*/  IMAD.IADD R2, R13, 0x1, R7 ;  /* 0x000000010d027824 */ /* 0x000fe200078e0207 */
[----:B------:R-:W1:Y:S06]  /*3390*/  LDC.64 R10, c[0x0][0x388] ;  /* 0x0000e200ff0a7b82 */ /* 0x000e6c0000000a00 */
.L_x_1373:
[----:B------:R-:W-:Y:S01]  /*33a0*/  HFMA2 R14, -RZ, RZ, 0, 4.76837158203125e-07 ;  /* 0x00000008ff0e7431 */ /* 0x000fe200000001ff */
[----:B------:R-:W-:-:S04]  /*33b0*/  SHF.R.U32.HI R12, RZ, 0x4, R3 ;  /* 0x00000004ff0c7819 */ /* 0x000fc80000011603 */
[----:B------:R-:W-:Y:S01]  /*33c0*/  IMAD.WIDE.U32 R14, R3, R14, UR6 ;  /* 0x00000006030e7e25 */ /* 0x000fe2000f8e000e */
[----:B------:R-:W-:-:S05]  /*33d0*/  LOP3.LUT R13, R12, 0x3ffffff, RZ, 0xc0, !PT ;  /* 0x03ffffff0c0d7812 */ /* 0x000fca00078ec0ff */
[----:B------:R-:W2:Y:S01]  /*33e0*/  LDG.E.64.CONSTANT R14, desc[UR12][R14.64] ;  /* 0x0000000c0e0e7981 */ /* 0x000ea2000c1e9b00 */
[----:B------:R-:W-:Y:S01]  /*33f0*/  IADD3 R17, P0, PT, R13, R6, RZ ;  /* 0x000000060d117210 */ /* 0x000fe20007f1e0ff */
[----:B0-----:R-:W-:-:S04]  /*3400*/  IMAD.WIDE.U32 R12, R3, 0x8, R8 ;  /* 0x00000008030c7825 */ /* 0x001fc800078e0008 */
[----:B------:R-:W-:Y:S01]  /*3410*/  IMAD.X R18, RZ, RZ, R2, P0 ;  /* 0x000000ffff127224 */ /* 0x000fe200000e0602 */
[C---:B-1----:R-:W-:Y:S01]  /*3420*/  LEA R16, P0, R17.reuse, R10, 0x2 ;  /* 0x0000000a11107211 */ /* 0x042fe200078010ff */
[----:B------:R-:W3:Y:S03]  /*3430*/  LDG.E.64.CONSTANT R12, desc[UR12][R12.64] ;  /* 0x0000000c0c0c7981 */ /* 0x000ee6000c1e9b00 */
[----:B------:R-:W-:-:S05]  /*3440*/  LEA.HI.X R17, R17, R11, R18, 0x2, P0 ;  /* 0x0000000b11117211 */ /* 0x000fca00000f1412 */
[----:B------:R3:W4:Y:S01]  /*3450*/  LDG.E R16, desc[UR12][R16.64] ;  /* 0x0000000c10107981 */ /* 0x000722000c1e1900 */
[--C-:B--2---:R-:W-:Y:S02]  /*3460*/  HADD2.F32 R18, -RZ, R14.reuse.H0_H0 ;  /* 0x2000000eff127230 */ /* 0x104fe40000004100 */
[----:B------:R-:W-:-:S03]  /*3470*/  HADD2.F32 R19, -RZ, R14.H1_H1 ;  /* 0x3000000eff137230 */ /* 0x000fc60000004100 */
[----:B------:R-:W-:Y:S01]  /*3480*/  FMUL.FTZ R18, R18, UR11 ;  /* 0x0000000b12127c20 */ /* 0x000fe20008410000 */
[--C-:B------:R-:W-:Y:S02]  /*3490*/  HADD2.F32 R14, -RZ, R15.reuse.H0_H0 ;  /* 0x2000000fff0e7230 */ /* 0x100fe40000004100 */
[----:B------:R-:W-:Y:S01]  /*34a0*/  FMUL.FTZ R19, R19, UR11 ;  /* 0x0000000b13137c20 */ /* 0x000fe20008410000 */
[----:B------:R-:W-:Y:S01]  /*34b0*/  HADD2.F32 R15, -RZ, R15.H1_H1 ;  /* 0x3000000fff0f7230 */ /* 0x000fe20000004100 */
[----:B------:R-:W-:Y:S01]  /*34c0*/  F2FP.F16.F32.PACK_AB R18, RZ, R18 ;  /* 0x00000012ff12723e */ /* 0x000fe200000000ff */
[----:B------:R-:W-:Y:S02]  /*34d0*/  FMUL.FTZ R20, R14, UR11 ;  /* 0x0000000b0e147c20 */ /* 0x000fe40008410000 */
[----:B------:R-:W-:Y:S01]  /*34e0*/  F2FP.F16.F32.PACK_AB R19, RZ, R19 ;  /* 0x00000013ff13723e */ /* 0x000fe200000000ff */
[----:B---3--:R-:W-:Y:S02]  /*34f0*/  HADD2.F32 R17, -RZ, R12.H0_H0 ;  /* 0x2000000cff117230 */ /* 0x008fe40000004100 */
[----:B------:R-:W-:Y:S01]  /*3500*/  FMUL.FTZ R15, R15, UR11 ;  /* 0x0000000b0f0f7c20 */ /* 0x000fe20008410000 */
[----:B------:R-:W-:Y:S01]  /*3510*/  HADD2.F32 R18, -RZ, R18.H0_H0 ;  /* 0x20000012ff127230 */ /* 0x000fe20000004100 */
[----:B------:R-:W-:Y:S01]  /*3520*/  F2FP.F16.F32.PACK_AB R20, RZ, R20 ;  /* 0x00000014ff14723e */ /* 0x000fe200000000ff */
[----:B------:R-:W-:-:S02]  /*3530*/  HADD2.F32 R19, -RZ, R19.H0_H0 ;  /* 0x20000013ff137230 */ /* 0x000fc40000004100 */
[----:B------:R-:W-:Y:S02]  /*3540*/  HADD2.F32 R12, -RZ, R12.H1_H1 ;  /* 0x3000000cff0c7230 */ /* 0x000fe40000004100 */
[----:B------:R-:W-:Y:S01]  /*3550*/  FMUL.FTZ R17, R18, R17 ;  /* 0x0000001112117220 */ /* 0x000fe20000410000 */
[----:B------:R-:W-:Y:S01]  /*3560*/  F2FP.F16.F32.PACK_AB R18, RZ, R15 ;  /* 0x0000000fff12723e */ /* 0x000fe200000000ff */
[----:B----4-:R-:W0:Y:S01]  /*3570*/  MUFU.RCP R14, R16 ;  /* 0x00000010000e7308 */ /* 0x010e220000001000 */
[----:B------:R-:W-:Y:S02]  /*3580*/  HADD2.F32 R20, -RZ, R20.H0_H0 ;  /* 0x20000014ff147230 */ /* 0x000fe40000004100 */
[----:B------:R-:W-:Y:S01]  /*3590*/  FMUL.FTZ R12, R19, R12 ;  /* 0x0000000c130c7220 */ /* 0x000fe20000410000 */
[----:B------:R-:W-:Y:S02]  /*35a0*/  HADD2.F32 R15, -RZ, R13.H0_H0 ;  /* 0x2000000dff0f7230 */ /* 0x000fe40000004100 */
[----:B------:R-:W-:-:S02]  /*35b0*/  HADD2.F32 R18, -RZ, R18.H0_H0 ;  /* 0x20000012ff127230 */ /* 0x000fc40000004100 */
[----:B------:R-:W-:Y:S02]  /*35c0*/  HADD2.F32 R13, -RZ, R13.H1_H1 ;  /* 0x3000000dff0d7230 */ /* 0x000fe40000004100 */
[----:B------:R-:W-:Y:S01]  /*35d0*/  FMUL.FTZ R15, R20, R15 ;  /* 0x0000000f140f7220 */ /* 0x000fe20000410000 */
[----:B------:R-:W-:Y:S02]  /*35e0*/  F2FP.F16.F32.PACK_AB R12, RZ, R12 ;  /* 0x0000000cff0c723e */ /* 0x000fe400000000ff */
[----:B------:R-:W-:Y:S02]  /*35f0*/  FMUL.FTZ R18, R18, R13 ;  /* 0x0000000d12127220 */ /* 0x000fe40000410000 */
[----:B------:R-:W-:Y:S01]  /*3600*/  F2FP.F16.F32.PACK_AB R15, RZ, R15 ;  /* 0x0000000fff0f723e */ /* 0x000fe200000000ff */
[----:B------:R-:W-:Y:S02]  /*3610*/  HADD2.F32 R13, -RZ, R12.H0_H0 ;  /* 0x2000000cff0d7230 */ /* 0x000fe40000004100 */
[----:B------:R-:W-:-:S02]  /*3620*/  F2FP.F16.F32.PACK_AB R18, RZ, R18 ;  /* 0x00000012ff12723e */ /* 0x000fc400000000ff */
[----:B------:R-:W-:Y:S02]  /*3630*/  HADD2.F32 R15, -RZ, R15.H0_H0 ;  /* 0x2000000fff0f7230 */ /* 0x000fe40000004100 */
[C---:B0-----:R-:W-:Y:S01]  /*3640*/  FMUL.FTZ R12, R14.reuse, R13 ;  /* 0x0000000d0e0c7220 */ /* 0x041fe20000410000 */
[----:B------:R-:W-:Y:S01]  /*3650*/  F2FP.F16.F32.PACK_AB R17, RZ, R17 ;  /* 0x00000011ff11723e */ /* 0x000fe200000000ff */
[----:B------:R-:W-:Y:S02]  /*3660*/  HADD2.F32 R13, -RZ, R18.H0_H0 ;  /* 0x20000012ff0d7230 */ /* 0x000fe40000004100 */
[C---:B------:R-:W-:Y:S02]  /*3670*/  FMUL.FTZ R16, R14.reuse, R15 ;  /* 0x0000000f0e107220 */ /* 0x040fe40000410000 */
[----:B------:R-:W-:Y:S02]  /*3680*/  HADD2.F32 R17, -RZ, R17.H0_H0 ;  /* 0x20000011ff117230 */ /* 0x000fe40000004100 */
[----:B------:R-:W-:-:S02]  /*3690*/  FMUL.FTZ R18, R14, R13 ;  /* 0x0000000d0e127220 */ /* 0x000fc40000410000 */
[----:B------:R-:W-:Y:S01]  /*36a0*/  F2I.S8.NTZ R16, R16 ;  /* 0x0000001000107305 */ /* 0x000fe20000202100 */
[----:B------:R-:W-:-:S07]  /*36b0*/  FMUL.FTZ R17, R14, R17 ;  /* 0x000000110e117220 */ /* 0x000fce0000410000 */
[----:B------:R-:W0:Y:S08]  /*36c0*/  F2I.S8.NTZ R13, R18 ;  /* 0x00000012000d7305 */ /* 0x000e300000202100 */
[----:B------:R-:W-:Y:S08]  /*36d0*/  F2I.S8.NTZ R17, R17 ;  /* 0x0000001100117305 */ /* 0x000ff00000202100 */
[----:B------:R-:W1:Y:S01]  /*36e0*/  F2I.S8.NTZ R12, R12 ;  /* 0x0000000c000c7305 */ /* 0x000e620000202100 */
[----:B0-----:R-:W-:-:S02]  /*36f0*/  PRMT R20, R16, 0x3340, R13 ;  /* 0x0000334010147816 */ /* 0x001fc4000000000d */
[----:B------:R-:W-:-:S04]  /*3700*/  IADD3 R13, PT, PT, R0, R3, RZ ;  /* 0x00000003000d7210 */ /* 0x000fc80007ffe0ff */
[----:B------:R-:W-:Y:S01]  /*3710*/  ISETP.GE.U32.AND P0, PT, R13, UR10, PT ;  /* 0x0000000a0d007c0c */ /* 0x000fe2000bf06070 */
[----:B------:R-:W-:Y:S01]  /*3720*/  IMAD.WIDE.U32 R14, R3, 0x4, R4 ;  /* 0x00000004030e7825 */ /* 0x000fe200078e0004 */
[----:B-1----:R-:W-:-:S04]  /*3730*/  PRMT R19, R17, 0x3340, R12 ;  /* 0x0000334011137816 */ /* 0x002fc8000000000c */
[----:B------:R-:W-:-:S05]  /*3740*/  PRMT R19, R19, 0x5410, R20 ;  /* 0x0000541013137816 */ /* 0x000fca0000000014 */
[----:B------:R0:W-:Y:S02]  /*3750*/  STG.E desc[UR12][R14.64], R19 ;  /* 0x000000130e007986 */ /* 0x0001e4000c10190c */
[----:B------:R-:W-:Y:S05]  /*3760*/  @P0 EXIT ;  /* 0x000000000000094d */ /* 0x000fea0003800000 */
[----:B------:R-:W-:Y:S02]  /*3770*/  MOV R16, 0x8 ;  /* 0x0000000800107802 */ /* 0x000fe40000000f00 */
[----:B------:R-:W-:-:S03]  /*3780*/  SHF.R.U32.HI R3, RZ, 0x4, R13 ;  /* 0x00000004ff037819 */ /* 0x000fc6000001160d */
[----:B------:R-:W-:-:S06]  /*3790*/  IMAD.WIDE.U32 R16, R13, R16, UR6 ;  /* 0x000000060d107e25 */ /* 0x000fcc000f8e0010 */
[----:B------:R-:W2:Y:S01]  /*37a0*/  LDG.E.64.CONSTANT R16, desc[UR12][R16.64] ;  /* 0x0000000c10107981 */ /* 0x000ea2000c1e9b00 */
[----:B------:R-:W-:Y:S01]  /*37b0*/  LOP3.LUT R3, R3, 0x3ffffff, RZ, 0xc0, !PT ;  /* 0x03ffffff03037812 */ /* 0x000fe200078ec0ff */
[----:B0-----:R-:W-:-:S03]  /*37c0*/  IMAD.WIDE.U32 R14, R13, 0x8, R8 ;  /* 0x000000080d0e7825 */ /* 0x001fc600078e0008 */
[----:B------:R-:W-:-:S03]  /*37d0*/  IADD3 R3, P0, PT, R3, R6, RZ ;  /* 0x0000000603037210 */ /* 0x000fc60007f1e0ff */
[----:B------:R-:W3:Y:S02]  /*37e0*/  LDG.E.64.CONSTANT R14, desc[UR12][R14.64] ;  /* 0x0000000c0e0e7981 */ /* 0x000ee4000c1e9b00 */
[----:B------:R-:W-:Y:S01]  /*37f0*/  IMAD.X R12, RZ, RZ, R2, P0 ;  /* 0x000000ffff0c7224 */ /* 0x000fe200000e0602 */
[----:B------:R-:W-:-:S04]  /*3800*/  LEA R18, P0, R3, R10, 0x2 ;  /* 0x0000000a03127211 */ /* 0x000fc800078010ff */
[----:B------:R-:W-:-:S05]  /*3810*/  LEA.HI.X R19, R3, R11, R12, 0x2, P0 ;  /* 0x0000000b03137211 */ /* 0x000fca00000f140c */
[----:B------:R0:W4:Y:S01]  /*3820*/  LDG.E R18, desc[UR12][R18.64] ;  /* 0x0000000c12127981 */ /* 0x000122000c1e1900 */
[--C-:B--2---:R-:W-:Y:S02]  /*3830*/  HADD2.F32 R3, -RZ, R16.reuse.H0_H0 ;  /* 0x20000010ff037230 */ /* 0x104fe40000004100 */
[----:B------:R-:W-:-:S03]  /*3840*/  HADD2.F32 R12, -RZ, R16.H1_H1 ;  /* 0x30000010ff0c7230 */ /* 0x000fc60000004100 */
[----:B------:R-:W-:Y:S02]  /*3850*/  FMUL.FTZ R3, R3, UR11 ;  /* 0x0000000b03037c20 */ /* 0x000fe40008410000 */
[----:B------:R-:W-:-:S03]  /*3860*/  FMUL.FTZ R16, R12, UR11 ;  /* 0x0000000b0c107c20 */ /* 0x000fc60008410000 */
[----:B------:R-:W-:Y:S01]  /*3870*/  F2FP.F16.F32.PACK_AB R12, RZ, R3 ;  /* 0x00000003ff0c723e */ /* 0x000fe200000000ff */
[--C-:B------:R-:W-:Y:S02]  /*3880*/  HADD2.F32 R3, -RZ, R17.reuse.H0_H0 ;  /* 0x20000011ff037230 */ /* 0x100fe40000004100 */
[----:B------:R-:W-:Y:S01]  /*3890*/  HADD2.F32 R17, -RZ, R17.H1_H1 ;  /* 0x30000011ff117230 */ /* 0x000fe20000004100 */
[----:B------:R-:W-:Y:S02]  /*38a0*/  F2FP.F16.F32.PACK_AB R16, RZ, R16 ;  /* 0x00000010ff10723e */ /* 0x000fe400000000ff */
[----:B------:R-:W-:Y:S02]  /*38b0*/  FMUL.FTZ R20, R3, UR11 ;  /* 0x0000000b03147c20 */ /* 0x000fe40008410000 */
[----:B------:R-:W-:Y:S01]  /*38c0*/  FMUL.FTZ R21, R17, UR11 ;  /* 0x0000000b11157c20 */ /* 0x000fe20008410000 */
[----:B------:R-:W-:Y:S02]  /*38d0*/  HADD2.F32 R16, -RZ, R16.H0_H0 ;  /* 0x20000010ff107230 */ /* 0x000fe40000004100 */
[----:B---3--:R-:W-:Y:S01]  /*38e0*/  HADD2.F32 R17, -RZ, R14.H1_H1 ;  /* 0x3000000eff117230 */ /* 0x008fe20000004100 */
[----:B------:R-:W-:-:S02]  /*38f0*/  F2FP.F16.F32.PACK_AB R20, RZ, R20 ;  /* 0x00000014ff14723e */ /* 0x000fc400000000ff */
[----:B------:R-:W-:Y:S02]  /*3900*/  F2FP.F16.F32.PACK_AB R21, RZ, R21 ;  /* 0x00000015ff15723e */ /* 0x000fe400000000ff */
[----:B------:R-:W-:Y:S01]  /*3910*/  FMUL.FTZ R16, R16, R17 ;  /* 0x0000001110107220 */ /* 0x000fe20000410000 */
[----:B------:R-:W-:Y:S02]  /*3920*/  HADD2.F32 R20, -RZ, R20.H0_H0 ;  /* 0x20000014ff147230 */ /* 0x000fe40000004100 */
[----:B------:R-:W-:Y:S02]  /*3930*/  HADD2.F32 R17, -RZ, R15.H0_H0 ;  /* 0x2000000fff117230 */ /* 0x000fe40000004100 */
[----:B0-----:R-:W-:Y:S01]  /*3940*/  HADD2.F32 R19, -RZ, R14.H0_H0 ;  /* 0x2000000eff137230 */ /* 0x001fe20000004100 */
[----:B----4-:R0:W1:Y:S01]  /*3950*/  MUFU.RCP R3, R18 ;  /* 0x0000001200037308 */ /* 0x0100620000001000 */
[----:B------:R-:W-:Y:S02]  /*3960*/  HADD2.F32 R21, -RZ, R21.H0_H0 ;  /* 0x20000015ff157230 */ /* 0x000fe40000004100 */
[----:B------:R-:W-:-:S02]  /*3970*/  HADD2.F32 R14, -RZ, R15.H1_H1 ;  /* 0x3000000fff0e7230 */ /* 0x000fc40000004100 */
[----:B------:R-:W-:Y:S01]  /*3980*/  FMUL.FTZ R17, R20, R17 ;  /* 0x0000001114117220 */ /* 0x000fe20000410000 */
[----:B------:R-:W-:Y:S02]  /*3990*/  HADD2.F32 R12, -RZ, R12.H0_H0 ;  /* 0x2000000cff0c7230 */ /* 0x000fe40000004100 */
[----:B------:R-:W-:Y:S02]  /*39a0*/  FMUL.FTZ R14, R21, R14 ;  /* 0x0000000e150e7220 */ /* 0x000fe40000410000 */
[----:B------:R-:W-:Y:S01]  /*39b0*/  F2FP.F16.F32.PACK_AB R17, RZ, R17 ;  /* 0x00000011ff11723e */ /* 0x000fe200000000ff */
[----:B------:R-:W-:Y:S02]  /*39c0*/  FMUL.FTZ R12, R12, R19 ;  /* 0x000000130c0c7220 */ /* 0x000fe40000410000 */
[----:B0-----:R-:W-:Y:S02]  /*39d0*/  F2FP.F16.F32.PACK_AB R18, RZ, R14 ;  /* 0x0000000eff12723e */ /* 0x001fe400000000ff */
[----:B------:R-:W-:Y:S01]  /*39e0*/  HADD2.F32 R14, -RZ, R17.H0_H0 ;  /* 0x20000011ff0e7230 */ /* 0x000fe20000004100 */
[----:B------:R-:W-:-:S02]  /*39f0*/  F2FP.F16.F32.PACK_AB R12, RZ, R12 ;  /* 0x0000000cff0c723e */ /* 0x000fc400000000ff */
[----:B------:R-:W-:Y:S01]  /*3a00*/  F2FP.F16.F32.PACK_AB R16, RZ, R16 ;  /* 0x00000010ff10723e */ /* 0x000fe200000000ff */
[----:B------:R-:W-:Y:S02]  /*3a10*/  HADD2.F32 R18, -RZ, R18.H0_H0 ;  /* 0x20000012ff127230 */ /* 0x000fe40000004100 */
[C---:B-1----:R-:W-:Y:S01]  /*3a20*/  FMUL.FTZ R14, R3.reuse, R14 ;  /* 0x0000000e030e7220 */ /* 0x042fe20000410000 */
[----:B------:R-:W-:Y:S02]  /*3a30*/  HADD2.F32 R12, -RZ, R12.H0_H0 ;  /* 0x2000000cff0c7230 */ /* 0x000fe40000004100 */
[----:B------:R-:W-:Y:S02]  /*3a40*/  HADD2.F32 R16, -RZ, R16.H0_H0 ;  /* 0x20000010ff107230 */ /* 0x000fe40000004100 */
[C---:B------:R-:W-:Y:S01]  /*3a50*/  FMUL.FTZ R18, R3.reuse, R18 ;  /* 0x0000001203127220 */ /* 0x040fe20000410000 */
[C---:B------:R-:W-:Y:S01]  /*3a60*/  FMUL.FTZ R12, R3.reuse, R12 ;  /* 0x0000000c030c7220 */ /* 0x040fe20000410000 */
[----:B------:R-:W-:Y:S01]  /*3a70*/  F2I.S8.NTZ R14, R14 ;  /* 0x0000000e000e7305 */ /* 0x000fe20000202100 */
[----:B------:R-:W-:-:S07]  /*3a80*/  FMUL.FTZ R16, R3, R16 ;  /* 0x0000001003107220 */ /* 0x000fce0000410000 */
[----:B------:R-:W0:Y:S08]  /*3a90*/  F2I.S8.NTZ R3, R18 ;  /* 0x0000001200037305 */ /* 0x000e300000202100 */
[----:B------:R-:W-:Y:S08]  /*3aa0*/  F2I.S8.NTZ R12, R12 ;  /* 0x0000000c000c7305 */ /* 0x000ff00000202100 */
[----:B------:R-:W1:Y:S01]  /*3ab0*/  F2I.S8.NTZ R15, R16 ;  /* 0x00000010000f7305 */ /* 0x000e620000202100 */
[----:B0-----:R-:W-:-:S02]  /*3ac0*/  PRMT R20, R14, 0x3340, R3 ;  /* 0x000033400e147816 */ /* 0x001fc40000000003 */
[----:B------:R-:W-:-:S04]  /*3ad0*/  IADD3 R3, PT, PT, R13, R0, RZ ;  /* 0x000000000d037210 */ /* 0x000fc80007ffe0ff */
[----:B------:R-:W-:Y:S02]  /*3ae0*/  ISETP.GE.U32.AND P0, PT, R3, UR10, PT ;  /* 0x0000000a03007c0c */ /* 0x000fe4000bf06070 */
[----:B-1----:R-:W-:Y:S01]  /*3af0*/  PRMT R15, R12, 0x3340, R15 ;  /* 0x000033400c0f7816 */ /* 0x002fe2000000000f */
[----:B------:R-:W-:-:S03]  /*3b00*/  IMAD.WIDE.U32 R12, R13, 0x4, R4 ;  /* 0x000000040d0c7825 */ /* 0x000fc600078e0004 */
[----:B------:R-:W-:-:S05]  /*3b10*/  PRMT R15, R15, 0x5410, R20 ;  /* 0x000054100f0f7816 */ /* 0x000fca0000000014 */
[----:B------:R0:W-:Y:S02]  /*3b20*/  STG.E desc[UR12][R12.64], R15 ;  /* 0x0000000f0c007986 */ /* 0x0001e4000c10190c */
[----:B------:R-:W-:Y:S05]  /*3b30*/  @P0 EXIT ;  /* 0x000000000000094d */ /* 0x000fea0003800000 */
[----:B------:R-:W-:Y:S02]  /*3b40*/  MOV R14, 0x8 ;  /* 0x00000008000e7802 */ /* 0x000fe40000000f00 */
[----:B0-----:R-:W-:-:S03]  /*3b50*/  SHF.R.U32.HI R12, RZ, 0x4, R3 ;  /* 0x00000004ff0c7819 */ /* 0x001fc60000011603 */
[----:B------:R-:W-:Y:S01]  /*3b60*/  IMAD.WIDE.U32 R14, R3, R14, UR6 ;  /* 0x00000006030e7e25 */ /* 0x000fe2000f8e000e */
[----:B------:R-:W-:-:S05]  /*3b70*/  LOP3.LUT R13, R12, 0x3ffffff, RZ, 0xc0, !PT ;  /* 0x03ffffff0c0d7812 */ /* 0x000fca00078ec0ff */
[----:B------:R-:W2:Y:S01]  /*3b80*/  LDG.E.64.CONSTANT R14, desc[UR12][R14.64] ;  /* 0x0000000c0e0e7981 */ /* 0x000ea2000c1e9b00 */
[----:B------:R-:W-:Y:S01]  /*3b90*/  IADD3 R17, P0, PT, R13, R6, RZ ;  /* 0x000000060d117210 */ /* 0x000fe20007f1e0ff */
[----:B------:R-:W-:-:S04]  /*3ba0*/  IMAD.WIDE.U32 R12, R3, 0x8, R8 ;  /* 0x00000008030c7825 */ /* 0x000fc800078e0008 */
[----:B------:R-:W-:Y:S01]  /*3bb0*/  IMAD.X R18, RZ, RZ, R2, P0 ;  /* 0x000000ffff127224 */ /* 0x000fe200000e0602 */
[C---:B------:R-:W-:Y:S01]  /*3bc0*/  LEA R16, P0, R17.reuse, R10, 0x2 ;  /* 0x0000000a11107211 */ /* 0x040fe200078010ff */
        /* <DEDUP_REMOVED lines=10> */
[----:B---3--:R-:W-:Y:S02]  /*3c70*/  HADD2.F32 R17, -RZ, R12.H0_H0 ;  /* 0x2000000cff117230 */ /* 0x008fe40000004100 */
[----:B------:R-:W-:Y:S01]  /*3c80*/  F2FP.F16.F32.PACK_AB R19, RZ, R19 ;  /* 0x00000013ff13723e */ /* 0x000fe200000000ff */
[----:B------:R-:W-:Y:S01]  /*3c90*/  FMUL.FTZ R20, R14, UR11 ;  /* 0x0000000b0e147c20 */ /* 0x000fe20008410000 */
[----:B------:R-:W-:Y:S01]  /*3ca0*/  FMUL.FTZ R15, R15, UR11 ;  /* 0x0000000b0f0f7c20 */ /* 0x000fe20008410000 */
[----:B------:R-:W-:Y:S01]  /*3cb0*/  HADD2.F32 R18, -RZ, R18.H0_H0 ;  /* 0x20000012ff127230 */ /* 0x000fe20000004100 */
[----:B----4-:R-:W0:Y:S01]  /*3cc0*/  MUFU.RCP R14, R16 ;  /* 0x00000010000e7308 */ /* 0x010e220000001000 */
[----:B------:R-:W-:-:S02]  /*3cd0*/  HADD2.F32 R19, -RZ, R19.H0_H0 ;  /* 0x20000013ff137230 */ /* 0x000fc40000004100 */
[----:B------:R-:W-:Y:S02]  /*3ce0*/  HADD2.F32 R12, -RZ, R12.H1_H1 ;  /* 0x3000000cff0c7230 */ /* 0x000fe40000004100 */
[----:B------:R-:W-:Y:S01]  /*3cf0*/  FMUL.FTZ R17, R18, R17 ;  /* 0x0000001112117220 */ /* 0x000fe20000410000 */
[----:B------:R-:W-:Y:S02]  /*3d00*/  F2FP.F16.F32.PACK_AB R20, RZ, R20 ;  /* 0x00000014ff14723e */ /* 0x000fe400000000ff */
[----:B------:R-:W-:Y:S01]  /*3d10*/  F2FP.F16.F32.PACK_AB R18, RZ, R15 ;  /* 0x0000000fff12723e */ /* 0x000fe200000000ff */
[----:B------:R-:W-:Y:S01]  /*3d20*/  FMUL.FTZ R12, R19, R12 ;  /* 0x0000000c130c7220 */ /* 0x000fe20000410000 */
[----:B------:R-:W-:Y:S01]  /*3d30*/  HADD2.F32 R15, -RZ, R13.H0_H0 ;  /* 0x2000000dff0f7230 */ /* 0x000fe20000004100 */
[----:B------:R-:W-:Y:S01]  /*3d40*/  F2FP.F16.F32.PACK_AB R17, RZ, R17 ;  /* 0x00000011ff11723e */ /* 0x000fe200000000ff */
[----:B------:R-:W-:Y:S02]  /*3d50*/  HADD2.F32 R20, -RZ, R20.H0_H0 ;  /* 0x20000014ff147230 */ /* 0x000fe40000004100 */
[----:B------:R-:W-:-:S02]  /*3d60*/  HADD2.F32 R18, -RZ, R18.H0_H0 ;  /* 0x20000012ff127230 */ /* 0x000fc40000004100 */
[----:B------:R-:W-:Y:S01]  /*3d70*/  HADD2.F32 R13, -RZ, R13.H1_H1 ;  /* 0x3000000dff0d7230 */ /* 0x000fe20000004100 */
[----:B------:R-:W-:Y:S01]  /*3d80*/  F2FP.F16.F32.PACK_AB R12, RZ, R12 ;  /* 0x0000000cff0c723e */ /* 0x000fe200000000ff */
[----:B------:R-:W-:Y:S01]  /*3d90*/  FMUL.FTZ R15, R20, R15 ;  /* 0x0000000f140f7220 */ /* 0x000fe20000410000 */
[----:B------:R-:W-:Y:S02]  /*3da0*/  HADD2.F32 R17, -RZ, R17.H0_H0 ;  /* 0x20000011ff117230 */ /* 0x000fe40000004100 */
[----:B------:R-:W-:Y:S01]  /*3db0*/  FMUL.FTZ R18, R18, R13 ;  /* 0x0000000d12127220 */ /* 0x000fe20000410000 */
[----:B------:R-:W-:Y:S01]  /*3dc0*/  HADD2.F32 R13, -RZ, R12.H0_H0 ;  /* 0x2000000cff0d7230 */ /* 0x000fe20000004100 */
[----:B------:R-:W-:Y:S01]  /*3dd0*/  F2FP.F16.F32.PACK_AB R12, RZ, R15 ;  /* 0x0000000fff0c723e */ /* 0x000fe200000000ff */
[C---:B0-----:R-:W-:Y:S02]  /*3de0*/  FMUL.FTZ R17, R14.reuse, R17 ;  /* 0x000000110e117220 */ /* 0x041fe40000410000 */
[----:B------:R-:W-:Y:S01]  /*3df0*/  F2FP.F16.F32.PACK_AB R18, RZ, R18 ;  /* 0x00000012ff12723e */ /* 0x000fe200000000ff */
[----:B------:R-:W-:Y:S01]  /*3e00*/  FMUL.FTZ R15, R14, R13 ;  /* 0x0000000d0e0f7220 */ /* 0x000fe20000410000 */
[----:B------:R-:W-:-:S03]  /*3e10*/  HADD2.F32 R13, -RZ, R12.H0_H0 ;  /* 0x2000000cff0d7230 */ /* 0x000fc60000004100 */
[----:B------:R-:W-:Y:S01]  /*3e20*/  HADD2.F32 R19, -RZ, R18.H0_H0 ;  /* 0x20000012ff137230 */ /* 0x000fe20000004100 */
[----:B------:R-:W-:Y:S01]  /*3e30*/  F2I.S8.NTZ R17, R17 ;  /* 0x0000001100117305 */ /* 0x000fe20000202100 */
[----:B------:R-:W-:-:S03]  /*3e40*/  FMUL.FTZ R16, R14, R13 ;  /* 0x0000000d0e107220 */ /* 0x000fc60000410000 */
[----:B------:R-:W-:-:S04]  /*3e50*/  FMUL.FTZ R19, R14, R19 ;  /* 0x000000130e137220 */ /* 0x000fc80000410000 */
[----:B------:R-:W0:Y:S08]  /*3e60*/  F2I.S8.NTZ R12, R15 ;  /* 0x0000000f000c7305 */ /* 0x000e300000202100 */
[----:B------:R-:W-:Y:S08]  /*3e70*/  F2I.S8.NTZ R16, R16 ;  /* 0x0000001000107305 */ /* 0x000ff00000202100 */
[----:B------:R-:W1:Y:S01]  /*3e80*/  F2I.S8.NTZ R19, R19 ;  /* 0x0000001300137305 */ /* 0x000e620000202100 */
[----:B0-----:R-:W-:Y:S01]  /*3e90*/  PRMT R14, R17, 0x3340, R12 ;  /* 0x00003340110e7816 */ /* 0x001fe2000000000c */
[C---:B------:R-:W-:Y:S01]  /*3ea0*/  IMAD.WIDE.U32 R12, R3.reuse, 0x4, R4 ;  /* 0x00000004030c7825 */ /* 0x040fe200078e0004 */
[----:B------:R-:W-:-:S04]  /*3eb0*/  IADD3 R3, PT, PT, R3, R0, RZ ;  /* 0x0000000003037210 */ /* 0x000fc80007ffe0ff */
[----:B------:R-:W-:Y:S02]  /*3ec0*/  ISETP.GE.U32.AND P0, PT, R3, UR10, PT ;  /* 0x0000000a03007c0c */ /* 0x000fe4000bf06070 */
[----:B-1----:R-:W-:-:S04]  /*3ed0*/  PRMT R17, R16, 0x3340, R19 ;  /* 0x0000334010117816 */ /* 0x002fc80000000013 */
[----:B------:R-:W-:-:S05]  /*3ee0*/  PRMT R17, R14, 0x5410, R17 ;  /* 0x000054100e117816 */ /* 0x000fca0000000011 */
[----:B------:R0:W-:Y:S02]  /*3ef0*/  STG.E desc[UR12][R12.64], R17 ;  /* 0x000000110c007986 */ /* 0x0001e4000c10190c */
[----:B------:R-:W-:Y:S05]  /*3f00*/  @P0 EXIT ;  /* 0x000000000000094d */ /* 0x000fea0003800000 */
[----:B------:R-:W-:Y:S01]  /*3f10*/  HFMA2 R14, -RZ, RZ, 0, 4.76837158203125e-07 ;  /* 0x00000008ff0e7431 */ /* 0x000fe200000001ff */
[----:B0-----:R-:W-:-:S04]  /*3f20*/  SHF.R.U32.HI R12, RZ, 0x4, R3 ;  /* 0x00000004ff0c7819 */ /* 0x001fc80000011603 */
        /* <DEDUP_REMOVED lines=21> */
[----:B------:R-:W-:-:S02]  /*4080*/  HADD2.F32 R18, -RZ, R18.H0_H0 ;  /* 0x20000012ff127230 */ /* 0x000fc40000004100 */
[----:B------:R-:W-:Y:S01]  /*4090*/  HADD2.F32 R19, -RZ, R19.H0_H0 ;  /* 0x20000013ff137230 */ /* 0x000fe20000004100 */
[----:B------:R-:W-:Y:S01]  /*40a0*/  F2FP.F16.F32.PACK_AB R20, RZ, R20 ;  /* 0x00000014ff14723e */ /* 0x000fe200000000ff */
[----:B------:R-:W-:Y:S02]  /*40b0*/  HADD2.F32 R12, -RZ, R12.H1_H1 ;  /* 0x3000000cff0c7230 */ /* 0x000fe40000004100 */
[----:B------:R-:W-:Y:S01]  /*40c0*/  FMUL.FTZ R17, R18, R17 ;  /* 0x0000001112117220 */ /* 0x000fe20000410000 */
[----:B------:R-:W-:Y:S01]  /*40d0*/  F2FP.F16.F32.PACK_AB R18, RZ, R15 ;  /* 0x0000000fff12723e */ /* 0x000fe200000000ff */
[----:B----4-:R-:W0:Y:S01]  /*40e0*/  MUFU.RCP R14, R16 ;  /* 0x00000010000e7308 */ /* 0x010e220000001000 */
[----:B------:R-:W-:Y:S02]  /*40f0*/  HADD2.F32 R15, -RZ, R13.H0_H0 ;  /* 0x2000000dff0f7230 */ /* 0x000fe40000004100 */
[----:B------:R-:W-:Y:S01]  /*4100*/  FMUL.FTZ R12, R19, R12 ;  /* 0x0000000c130c7220 */ /* 0x000fe20000410000 */
[----:B------:R-:W-:-:S02]  /*4110*/  HADD2.F32 R20, -RZ, R20.H0_H0 ;  /* 0x20000014ff147230 */ /* 0x000fc40000004100 */
[----:B------:R-:W-:Y:S02]  /*4120*/  HADD2.F32 R18, -RZ, R18.H0_H0 ;  /* 0x20000012ff127230 */ /* 0x000fe40000004100 */
[----:B------:R-:W-:Y:S01]  /*4130*/  HADD2.F32 R13, -RZ, R13.H1_H1 ;  /* 0x3000000dff0d7230 */ /* 0x000fe20000004100 */
[----:B------:R-:W-:Y:S01]  /*4140*/  F2FP.F16.F32.PACK_AB R12, RZ, R12 ;  /* 0x0000000cff0c723e */ /* 0x000fe200000000ff */
[----:B------:R-:W-:-:S03]  /*4150*/  FMUL.FTZ R15, R20, R15 ;  /* 0x0000000f140f7220 */ /* 0x000fc60000410000 */
[----:B------:R-:W-:Y:S01]  /*4160*/  FMUL.FTZ R18, R18, R13 ;  /* 0x0000000d12127220 */ /* 0x000fe20000410000 */
[----:B------:R-:W-:Y:S01]  /*4170*/  F2FP.F16.F32.PACK_AB R17, RZ, R17 ;  /* 0x00000011ff11723e */ /* 0x000fe200000000ff */
[----:B------:R-:W-:Y:S01]  /*4180*/  HADD2.F32 R13, -RZ, R12.H0_H0 ;  /* 0x2000000cff0d7230 */ /* 0x000fe20000004100 */
[----:B------:R-:W-:Y:S02]  /*4190*/  F2FP.F16.F32.PACK_AB R12, RZ, R15 ;  /* 0x0000000fff0c723e */ /* 0x000fe400000000ff */
[----:B------:R-:W-:Y:S01]  /*41a0*/  F2FP.F16.F32.PACK_AB R18, RZ, R18 ;  /* 0x00000012ff12723e */ /* 0x000fe200000000ff */
[----:B------:R-:W-:Y:S02]  /*41b0*/  HADD2.F32 R17, -RZ, R17.H0_H0 ;  /* 0x20000011ff117230 */ /* 0x000fe40000004100 */
[----:B0-----:R-:W-:Y:S01]  /*41c0*/  FMUL.FTZ R15, R14, R13 ;  /* 0x0000000d0e0f7220 */ /* 0x001fe20000410000 */
[----:B------:R-:W-:Y:S02]  /*41d0*/  HADD2.F32 R13, -RZ, R12.H0_H0 ;  /* 0x2000000cff0d7230 */ /* 0x000fe40000004100 */
[----:B------:R-:W-:-:S02]  /*41e0*/  HADD2.F32 R19, -RZ, R18.H0_H0 ;  /* 0x20000012ff137230 */ /* 0x000fc40000004100 */
[C---:B------:R-:W-:Y:S01]  /*41f0*/  FMUL.FTZ R17, R14.reuse, R17 ;  /* 0x000000110e117220 */ /* 0x040fe20000410000 */
[C---:B------:R-:W-:Y:S02]  /*4200*/  FMUL.FTZ R16, R14.reuse, R13 ;  /* 0x0000000d0e107220 */ /* 0x040fe40000410000 */
[----:B------:R-:W-:Y:S01]  /*4210*/  FMUL.FTZ R19, R14, R19 ;  /* 0x000000130e137220 */ /* 0x000fe20000410000 */
[----:B------:R-:W-:Y:S08]  /*4220*/  F2I.S8.NTZ R12, R15 ;  /* 0x0000000f000c7305 */ /* 0x000ff00000202100 */
[----:B------:R-:W0:Y:S08]  /*4230*/  F2I.S8.NTZ R17, R17 ;  /* 0x0000001100117305 */ /* 0x000e300000202100 */
[----:B------:R-:W-:Y:S08]  /*4240*/  F2I.S8.NTZ R16, R16 ;  /* 0x0000001000107305 */ /* 0x000ff00000202100 */
[----:B------:R-:W1:Y:S01]  /*4250*/  F2I.S8.NTZ R19, R19 ;  /* 0x0000001300137305 */ /* 0x000e620000202100 */
[----:B0-----:R-:W-:Y:S01]  /*4260*/  PRMT R14, R17, 0x3340, R12 ;  /* 0x00003340110e7816 */ /* 0x001fe2000000000c */
[C---:B------:R-:W-:Y:S01]  /*4270*/  IMAD.WIDE.U32 R12, R3.reuse, 0x4, R4 ;  /* 0x00000004030c7825 */ /* 0x040fe200078e0004 */
[----:B------:R-:W-:-:S02]  /*4280*/  IADD3 R3, PT, PT, R3, R0, RZ ;  /* 0x0000000003037210 */ /* 0x000fc40007ffe0ff */
[----:B-1----:R-:W-:-:S04]  /*4290*/  PRMT R17, R16, 0x3340, R19 ;  /* 0x0000334010117816 */ /* 0x002fc80000000013 */
[----:B------:R-:W-:-:S05]  /*42a0*/  PRMT R17, R14, 0x5410, R17 ;  /* 0x000054100e117816 */ /* 0x000fca0000000011 */
[----:B------:R2:W-:Y:S01]  /*42b0*/  STG.E desc[UR12][R12.64], R17 ;  /* 0x000000110c007986 */ /* 0x0005e2000c10190c */
[----:B------:R-:W-:-:S13]  /*42c0*/  ISETP.GE.U32.AND P0, PT, R3, UR10, PT ;  /* 0x0000000a03007c0c */ /* 0x000fda000bf06070 */
[----:B--2---:R-:W-:Y:S05]  /*42d0*/  @!P0 BRA `(.L_x_1373) ;  /* 0xfffffff000308947 */ /* 0x004fea000383ffff */
[----:B------:R-:W-:Y:S05]  /*42e0*/  EXIT ;  /* 0x000000000000794d */ /* 0x000fea0003800000 */
        .weak           $__internal_40_$__cuda_sm20_div_s64
        .type           $__internal_40_$__cuda_sm20_div_s64,@function
        .size           $__internal_40_$__cuda_sm20_div_s64,($__internal_41_$__cuda_sm20_div_u64 - $__internal_40_$__cuda_sm20_div_s64)
$__internal_40_$__cuda_sm20_div_s64:
        /* <DEDUP_REMOVED lines=14> */
[----:B------:R-:W-:Y:S02]  /*43d0*/  IADD3.X R15, PT, PT, RZ, ~R11, RZ, P0, !PT ;  /* 0x8000000bff0f7210 */ /* 0x000fe400007fe4ff */
        /* <DEDUP_REMOVED lines=27> */
[----:B------:R-:W-:Y:S01]  /*4590*/  IMAD.WIDE.U32 R8, R11, R4, RZ ;  /* 0x000000040b087225 */ /* 0x000fe200078e00ff */
[----:B------:R-:W-:-:S03]  /*45a0*/  IADD3.X R7, PT, PT, RZ, R7, RZ, P2, !PT ;  /* 0x00000007ff077210 */ /* 0x000fc600017fe4ff */
[C---:B------:R-:W-:Y:S01]  /*45b0*/  IMAD R9, R11.reuse, R5, R9 ;  /* 0x000000050b097224 */ /* 0x040fe200078e0209 */
[----:B------:R-:W-:Y:S02]  /*45c0*/  IADD3 R15, P2, PT, -R8, R3, RZ ;  /* 0x00000003080f7210 */ /* 0x000fe40007f5e1ff */
[----:B------:R-:W-:Y:S01]  /*45d0*/  IADD3 R8, P3, PT, R11, 0x1, RZ ;  /* 0x000000010b087810 */ /* 0x000fe20007f7e0ff */
[-C--:B------:R-:W-:Y:S01]  /*45e0*/  IMAD R9, R7, R4.reuse, R9 ;  /* 0x0000000407097224 */ /* 0x080fe200078e0209 */
[CC--:B------:R-:W-:Y:S02]  /*45f0*/  ISETP.GE.U32.AND P0, PT, R15.reuse, R4.reuse, PT ;  /* 0x000000040f00720c */ /* 0x0c0fe40003f06070 */
[----:B------:R-:W-:Y:S01]  /*4600*/  IADD3.X R10, PT, PT, RZ, R7, RZ, P3, !PT ;  /* 0x00000007ff0a7210 */ /* 0x000fe20001ffe4ff */
[----:B------:R-:W-:Y:S01]  /*4610*/  IMAD.X R17, RZ, RZ, ~R9, P2 ;  /* 0x000000ffff117224 */ /* 0x000fe200010e0e09 */
[----:B------:R-:W-:-:S04]  /*4620*/  IADD3 R9, P2, PT, R15, -R4, RZ ;  /* 0x800000040f097210 */ /* 0x000fc80007f5e0ff */
[CC--:B------:R-:W-:Y:S02]  /*4630*/  ISETP.GE.U32.AND.EX P0, PT, R17.reuse, R5.reuse, PT, P0 ;  /* 0x000000051100720c */ /* 0x0c0fe40003f06100 */
[----:B------:R-:W-:Y:S02]  /*4640*/  IADD3.X R13, PT, PT, R17, ~R5, RZ, P2, !PT ;  /* 0x80000005110d7210 */ /* 0x000fe400017fe4ff */
[----:B------:R-:W-:Y:S02]  /*4650*/  SEL R9, R9, R15, P0 ;  /* 0x0000000f09097207 */ /* 0x000fe40000000000 */
[----:B------:R-:W-:Y:S02]  /*4660*/  SEL R11, R8, R11, P0 ;  /* 0x0000000b080b7207 */ /* 0x000fe40000000000 */
[----:B------:R-:W-:Y:S02]  /*4670*/  SEL R13, R13, R17, P0 ;  /* 0x000000110d0d7207 */ /* 0x000fe40000000000 */
[----:B------:R-:W-:-:S02]  /*4680*/  ISETP.GE.U32.AND P2, PT, R9, R4, PT ;  /* 0x000000040900720c */ /* 0x000fc40003f46070 */
[----:B------:R-:W-:Y:S01]  /*4690*/  SEL R4, R10, R7, P0 ;  /* 0x000000070a047207 */ /* 0x000fe20000000000 */
[----:B------:R-:W-:Y:S01]  /*46a0*/  HFMA2 R7, -RZ, RZ, 0, 0 ;  /* 0x00000000ff077431 */ /* 0x000fe200000001ff */
        /* <DEDUP_REMOVED lines=13> */
[----:B------:R-:W-:Y:S06]  /*4780*/  RET.REL.NODEC R6 `(_ZN4vllm31rms_norm_per_block_quant_kernelIN3c104HalfEaLb0ELb0ELi64EEEvPT0_PfPKT_S8_PKffiiPS6_l) ;  /* 0xffffffb8061c7950 */ /* 0x000fec0003c3ffff */
        .weak           $__internal_41_$__cuda_sm20_div_u64
        .type           $__internal_41_$__cuda_sm20_div_u64,@function
        .size           $__internal_41_$__cuda_sm20_div_u64,(.L_x_2892 - $__internal_41_$__cuda_sm20_div_u64)
$__internal_41_$__cuda_sm20_div_u64:
[----:B------:R-:W-:Y:S01]  /*4790*/  IMAD.U32 R21, RZ, RZ, UR9 ;  /* 0x00000009ff157e24 */ /* 0x000fe2000f8e00ff */
[----:B------:R-:W-:-:S04]  /*47a0*/  MOV R20, R19 ;  /* 0x0000001300147202 */ /* 0x000fc80000000f00 */
        /* <DEDUP_REMOVED lines=14> */
[----:B------:R-:W-:Y:S01]  /*4890*/  IMAD.HI.U32 R14, P1, R13, R25, R14 ;  /* 0x000000190d0e7227 */ /* 0x000fe2000782000e */
[----:B------:R-:W-:-:S04]  /*48a0*/  IADD3.X R18, PT, PT, R27, R13, RZ, P0, !PT ;  /* 0x0000000d1b127210 */ /* 0x000fc800007fe4ff */
[----:B------:R-:W-:-:S04]  /*48b0*/  IADD3 R15, P2, PT, R21, R14, RZ ;  /* 0x0000000e150f7210 */ /* 0x000fc80007f5e0ff */
[----:B------:R-:W-:Y:S01]  /*48c0*/  IADD3.X R18, PT, PT, RZ, RZ, R18, P2, P1 ;  /* 0x000000ffff127210 */ /* 0x000fe200017e2412 */
[----:B------:R-:W-:-:S04]  /*48d0*/  IMAD.WIDE.U32 R12, R15, R19, RZ ;  /* 0x000000130f0c7225 */ /* 0x000fc800078e00ff */
        /* <DEDUP_REMOVED lines=11> */
[----:B------:R-:W-:Y:S02]  /*4990*/  HFMA2 R13, -RZ, RZ, 0, 0 ;  /* 0x00000000ff0d7431 */ /* 0x000fe400000001ff */
[----:B------:R-:W-:Y:S01]  /*49a0*/  IMAD.HI.U32 R12, R14, R17, RZ ;  /* 0x000000110e0c7227 */ /* 0x000fe200078e00ff */
[----:B------:R-:W-:-:S05]  /*49b0*/  IADD3.X R18, PT, PT, RZ, RZ, R18, P2, P1 ;  /* 0x000000ffff127210 */ /* 0x000fca00017e2412 */
[-C--:B------:R-:W-:Y:S02]  /*49c0*/  IMAD R15, R18, R11.reuse, RZ ;  /* 0x0000000b120f7224 */ /* 0x080fe400078e02ff */
[----:B------:R-:W-:-:S04]  /*49d0*/  IMAD.WIDE.U32 R12, R14, R11, R12 ;  /* 0x0000000b0e0c7225 */ /* 0x000fc800078e000c */
[----:B------:R-:W-:-:S04]  /*49e0*/  IMAD.HI.U32 R14, R18, R11, RZ ;  /* 0x0000000b120e7227 */ /* 0x000fc800078e00ff */
[----:B------:R-:W-:-:S04]  /*49f0*/  IMAD.HI.U32 R12, P0, R18, R17, R12 ;  /* 0x00000011120c7227 */ /* 0x000fc8000780000c */
[----:B------:R-:W-:Y:S01]  /*4a00*/  IMAD.X R14, RZ, RZ, R14, P0 ;  /* 0x000000ffff0e7224 */ /* 0x000fe200000e060e */
[----:B------:R-:W-:-:S04]  /*4a10*/  IADD3 R15, P1, PT, R15, R12, RZ ;  /* 0x0000000c0f0f7210 */ /* 0x000fc80007f3e0ff */
[----:B------:R-:W-:Y:S01]  /*4a20*/  IADD3.X R14, PT, PT, RZ, R14, RZ, P1, !PT ;  /* 0x0000000eff0e7210 */ /* 0x000fe20000ffe4ff */
[----:B------:R-:W-:-:S04]  /*4a30*/  IMAD.WIDE.U32 R12, R15, R19, RZ ;  /* 0x000000130f0c7225 */ /* 0x000fc800078e00ff */
[----:B------:R-:W-:Y:S01]  /*4a40*/  IMAD R13, R15, UR9, R13 ;  /* 0x000000090f0d7c24 */ /* 0x000fe2000f8e020d */
[----:B------:R-:W-:Y:S02]  /*4a50*/  IADD3 R20, P1, PT, -R12, R17, RZ ;  /* 0x000000110c147210 */ /* 0x000fe40007f3e1ff */
[----:B------:R-:W-:Y:S01]  /*4a60*/  MOV R17, 0x0 ;  /* 0x0000000000117802 */ /* 0x000fe20000000f00 */
[-C--:B------:R-:W-:Y:S01]  /*4a70*/  IMAD R12, R14, R19.reuse, R13 ;  /* 0x000000130e0c7224 */ /* 0x080fe200078e020d */
[----:B------:R-:W-:-:S04]  /*4a80*/  ISETP.GE.U32.AND P0, PT, R20, R19, PT ;  /* 0x000000131400720c */ /* 0x000fc80003f06070 */
        /* <DEDUP_REMOVED lines=13> */
[----:B------:R-:W-:Y:S02]  /*4b60*/  ISETP.NE.U32.AND P1, PT, R19, RZ, PT ;  /* 0x000000ff1300720c */ /* 0x000fe40003f25070 */
[-C--:B------:R-:W-:Y:S02]  /*4b70*/  IADD3.X R13, PT, PT, RZ, R14.reuse, RZ, P2, !PT ;  /* 0x0000000eff0d7210 */ /* 0x080fe400017fe4ff */
[----:B------:R-:W-:Y:S02]  /*4b80*/  ISETP.NE.AND.EX P1, PT, RZ, UR9, PT, P1 ;  /* 0x00000009ff007c0c */ /* 0x000fe4000bf25310 */
[----:B------:R-:W-:Y:S02]  /*4b90*/  SEL R12, R12, R15, P0 ;  /* 0x0000000f0c0c7207 */ /* 0x000fe40000000000 */
[----:B------:R-:W-:Y:S02]  /*4ba0*/  SEL R13, R13, R14, P0 ;  /* 0x0000000e0d0d7207 */ /* 0x000fe40000000000 */
[----:B------:R-:W-:-:S02]  /*4bb0*/  SEL R12, R12, 0xffffffff, P1 ;  /* 0xffffffff0c0c7807 */ /* 0x000fc40000800000 */
[----:B------:R-:W-:Y:S01]  /*4bc0*/  SEL R13, R13, 0xffffffff, P1 ;  /* 0xffffffff0d0d7807 */ /* 0x000fe20000800000 */
[----:B------:R-:W-:Y:S06]  /*4bd0*/  RET.REL.NODEC R16 `(_ZN4vllm31rms_norm_per_block_quant_kernelIN3c104HalfEaLb0ELb0ELi64EEEvPT0_PfPKT_S8_PKffiiPS6_l) ;  /* 0xffffffb410087950 */ /* 0x000fec0003c3ffff */
.L_x_1374:
        /* <DEDUP_REMOVED lines=10> */
.L_x_2892:


//--------------------- .text._ZN4vllm31rms_norm_per_block_quant_kernelIN3c104HalfENS1_13Float8_e4m3fnELb0ELb0ELi64EEEvPT0_PfPKT_S9_PKffiiPS7_l --------------------------
	.section	.text._ZN4vllm31rms_norm_per_block_quant_kernelIN3c104HalfENS1_13Float8_e4m3fnELb0ELb0ELi64EEEvPT0_PfPKT_S9_PKffiiPS7_l,"ax",@progbits
	.align	128
        .global         _ZN4vllm31rms_norm_per_block_quant_kernelIN3c104HalfENS1_13Float8_e4m3fnELb0ELb0ELi64EEEvPT0_PfPKT_S9_PKffiiPS7_l
        .type           _ZN4vllm31rms_norm_per_block_quant_kernelIN3c104HalfENS1_13Float8_e4m3fnELb0ELb0ELi64EEEvPT0_PfPKT_S9_PKffiiPS7_l,@function
        .size           _ZN4vllm31rms_norm_per_block_quant_kernelIN3c104HalfENS1_13Float8_e4m3fnELb0ELb0ELi64EEEvPT0_PfPKT_S9_PKffiiPS7_l,(.L_x_2894 - _ZN4vllm31rms_norm_per_block_quant_kernelIN3c104HalfENS1_13Float8_e4m3fnELb0ELb0ELi64EEEvPT0_PfPKT_S9_PKffiiPS7_l)
        .other          _ZN4vllm31rms_norm_per_block_quant_kernelIN3c104HalfENS1_13Float8_e4m3fnELb0ELb0ELi64EEEvPT0_PfPKT_S9_PKffiiPS7_l,@"STO_CUDA_ENTRY STV_DEFAULT"
_ZN4vllm31rms_norm_per_block_quant_kernelIN3c104HalfENS1_13Float8_e4m3fnELb0ELb0ELi64EEEvPT0_PfPKT_S9_PKffiiPS7_l:
.text._ZN4vllm31rms_norm_per_block_quant_kernelIN3c104HalfENS1_13Float8_e4m3fnELb0ELb0ELi64EEEvPT0_PfPKT_S9_PKffiiPS7_l:
        /* <DEDUP_REMOVED lines=21> */
.L_x_1377:
[----:B------:R-:W-:-:S04]  /*0150*/  IMAD.MOV.U32 R4, RZ, RZ, 0x8 ;  /* 0x00000008ff047424 */ /* 0x000fc800078e00ff */
[----:B------:R-:W-:-:S06]  /*0160*/  IMAD.WIDE.U32 R4, R7, R4, UR6 ;  /* 0x0000000607047e25 */ /* 0x000fcc000f8e0004 */
[----:B------:R-:W2:Y:S01]  /*0170*/  LDG.E.64.CONSTANT R4, desc[UR12][R4.64] ;  /* 0x0000000c04047981 */ /* 0x000ea2000c1e9b00 */
[----:B0-----:R-:W-:-:S05]  /*0180*/  IMAD.IADD R11, R0, 0x1, R7 ;  /* 0x00000001000b7824 */ /* 0x001fca00078e0207 */
        /* <DEDUP_REMOVED lines=52> */
.L_x_1376:
[----:B------:R-:W-:Y:S05]  /*04d0*/  BSYNC.RECONVERGENT B0 ;  /* 0x0000000000007941 */ /* 0x000fea0003800200 */
.L_x_1375:
        /* <DEDUP_REMOVED lines=71> */
.L_x_1379:
        /* <DEDUP_REMOVED lines=18> */
[----:B------:R-:W0:Y:S02]  /*0a70*/  SHFL.DOWN P0, R6, R5, 0x4, R7 ;  /* 0x0880000005067989 */ /* 0x000e240000000007 */
        /* <DEDUP_REMOVED lines=84> */
.L_x_1381:
[----:B------:R-:W0:Y:S02]  /*0fc0*/  LDCU.64 UR4, c[0x0][0x3a8] ;  /* 0x00007500ff0477ac */ /* 0x000e240008000a00 */
[----:B0-----:R-:W-:-:S04]  /*0fd0*/  I2FP.F32.S32 R4, UR5 ;  /* 0x0000000500047c45 */ /* 0x001fc80008201400 */
[----:B------:R-:W0:Y:S02]  /*0fe0*/  MUFU.RCP R5, R4 ;  /* 0x0000000400057308 */ /* 0x000e240000001000 */
[----:B0-----:R-:W-:-:S06]  /*0ff0*/  FFMA.FTZ R20, R5, R20, UR4 ;  /* 0x0000000405147e23 */ /* 0x001fcc0008010014 */
[----:B------:R-:W0:Y:S02]  /*1000*/  MUFU.RSQ R5, R20 ;  /* 0x0000001400057308 */ /* 0x000e240000001400 */
[----:B0-----:R2:W-:Y:S02]  /*1010*/  STS [R2+0x10a4], R5 ;  /* 0x0010a40502007388 */ /* 0x0015e40000000800 */
.L_x_1380:
[----:B------:R-:W-:Y:S05]  /*1020*/  BSYNC.RECONVERGENT B0 ;  /* 0x0000000000007941 */ /* 0x000fea0003800200 */
.L_x_1378:
        /* <DEDUP_REMOVED lines=18> */
[----:B------:R-:W-:Y:S01]  /*1150*/  IMAD R9, R8, R7, RZ ;  /* 0x0000000708097224 */ /* 0x000fe200078e02ff */
        /* <DEDUP_REMOVED lines=17> */
[----:B-1----:R-:W-:-:S04]  /*1270*/  R2UR UR11, R4 ;  /* 0x00000000040b72ca */ /* 0x002fc800000e0000 */
[----:B------:R-:W-:-:S09]  /*1280*/  @!P0 R2UR UR10, R2 ;  /* 0x00000000020a82ca */ /* 0x000fd200000e0000 */
[----:B------:R-:W-:-:S04]  /*1290*/  @!UP0 ULOP3.LUT UR10, URZ, UR9, URZ, 0x33, !UPT ;  /* 0x00000009ff0a8292 */ /* 0x000fc8000f8e33ff */
[----:B------:R-:W-:-:S04]  /*12a0*/  USHF.R.S32.HI UR9, URZ, 0x1f, UR10 ;  /* 0x0000001fff097899 */ /* 0x000fc8000801140a */
[----:B------:R-:W-:-:S09]  /*12b0*/  UISETP.NE.U32.AND UP0, UPT, UR9, URZ, UPT ;  /* 0x000000ff0900728c */ /* 0x000fd2000bf05070 */
[----:B------:R-:W-:Y:S05]  /*12c0*/  BRA.U UP0, `(.L_x_1382) ;  /* 0x00000001005c7547 */ /* 0x000fea000b800000 */
[----:B------:R-:W1:Y:S01]  /*12d0*/  I2F.U32.RP R2, UR10 ;  /* 0x0000000a00027d06 */ /* 0x000e620008209000 */
[----:B------:R-:W-:Y:S01]  /*12e0*/  IMAD R7, RZ, RZ, -UR10 ;  /* 0x8000000aff077e24 */ /* 0x000fe2000f8e02ff */
[----:B------:R-:W-:Y:S01]  /*12f0*/  ISETP.NE.U32.AND P2, PT, RZ, UR10, PT ;  /* 0x0000000aff007c0c */ /* 0x000fe2000bf45070 */
[----:B------:R-:W-:-:S05]  /*1300*/  IMAD.MOV.U32 R9, RZ, RZ, RZ ;  /* 0x000000ffff097224 */ /* 0x000fca00078e00ff */
[----:B-1----:R-:W1:Y:S02]  /*1310*/  MUFU.RCP R2, R2 ;  /* 0x0000000200027308 */ /* 0x002e640000001000 */
[----:B-1----:R-:W-:Y:S02]  /*1320*/  VIADD R4, R2, 0xffffffe ;  /* 0x0ffffffe02047836 */ /* 0x002fe40000000000 */
[----:B------:R-:W-:-:S04]  /*1330*/  IMAD.MOV.U32 R2, RZ, RZ, RZ ;  /* 0x000000ffff027224 */ /* 0x000fc800078e00ff */
[----:B------:R1:W2:Y:S02]  /*1340*/  F2I.FTZ.U32.TRUNC.NTZ R5, R4 ;  /* 0x0000000400057305 */ /* 0x0002a4000021f000 */
[----:B-1----:R-:W-:Y:S02]  /*1350*/  IMAD.MOV.U32 R4, RZ, RZ, RZ ;  /* 0x000000ffff047224 */ /* 0x002fe400078e00ff */
[----:B--2---:R-:W-:-:S04]  /*1360*/  IMAD R7, R7, R5, RZ ;  /* 0x0000000507077224 */ /* 0x004fc800078e02ff */
        /* <DEDUP_REMOVED lines=13> */
.L_x_1382:
[----:B------:R-:W-:Y:S01]  /*1440*/  IMAD.U32 R2, RZ, RZ, UR10 ;  /* 0x0000000aff027e24 */ /* 0x000fe2000f8e00ff */
[----:B------:R-:W-:-:S07]  /*1450*/  MOV R6, 0x1470 ;  /* 0x0000147000067802 */ /* 0x000fce0000000f00 */
[----:B0-----:R-:W-:Y:S05]  /*1460*/  CALL.REL.NOINC `($__internal_42_$__cuda_sm20_div_s64) ;  /* 0x0000003c00607944 */ /* 0x001fea0003c00000 */
        /* <DEDUP_REMOVED lines=8> */
.L_x_1383:
[C---:B------:R-:W-:Y:S01]  /*14f0*/  SHF.L.U32 R7, R8.reuse, 0x4, RZ ;  /* 0x0000000408077819 */ /* 0x040fe200000006ff */
[----:B------:R-:W1:Y:S01]  /*1500*/  LDC R10, c[0x0][0x3ac] ;  /* 0x0000eb00ff0a7b82 */ /* 0x000e620000000800 */
[----:B------:R-:W-:Y:S01]  /*1510*/  SHF.L.U64.HI R23, R8, 0x4, R9 ;  /* 0x0000000408177819 */ /* 0x000fe20000010209 */
[----:B------:R-:W-:Y:S01]  /*1520*/  USHF.R.S32.HI UR4, URZ, 0x1f, UR8 ;  /* 0x0000001fff047899 */ /* 0x000fe20008011408 */
[----:B------:R-:W-:Y:S01]  /*1530*/  IADD3 R5, P1, PT, R7, 0x10, RZ ;  /* 0x0000001007057810 */ /* 0x000fe20007f3e0ff */
[----:B------:R-:W2:Y:S01]  /*1540*/  LDCU.64 UR16, c[0x0][0x398] ;  /* 0x00007300ff1077ac */ /* 0x000ea20008000a00 */
[----:B------:R-:W-:Y:S01]  /*1550*/  BSSY.RECONVERGENT B0, `(.L_x_1384) ;  /* 0x0000125000007945 */ /* 0x000fe20003800200 */
[----:B------:R-:W-:Y:S01]  /*1560*/  IMAD.MOV.U32 R25, RZ, RZ, RZ ;  /* 0x000000ffff197224 */ /* 0x000fe200078e00ff */
[----:B------:R-:W-:Y:S01]  /*1570*/  ISETP.LT.U32.AND P0, PT, R5, UR8, PT ;  /* 0x0000000805007c0c */ /* 0x000fe2000bf01070 */
[--C-:B------:R-:W-:Y:S01]  /*1580*/  IMAD.X R6, RZ, RZ, R23.reuse, P1 ;  /* 0x000000ffff067224 */ /* 0x100fe200008e0617 */
[----:B------:R-:W-:Y:S01]  /*1590*/  IADD3 R24, P1, PT, R4, R7, RZ ;  /* 0x0000000704187210 */ /* 0x000fe20007f3e0ff */
[----:B------:R-:W3:Y:S03]  /*15a0*/  LDCU.64 UR18, c[0x0][0x398] ;  /* 0x00007300ff1277ac */ /* 0x000ee60008000a00 */
[----:B------:R-:W-:Y:S01]  /*15b0*/  ISETP.LT.AND.EX P0, PT, R6, UR4, PT, P0 ;  /* 0x0000000406007c0c */ /* 0x000fe2000bf01300 */
[----:B------:R-:W-:-:S03]  /*15c0*/  IMAD.X R23, R2, 0x1, R23, P1 ;  /* 0x0000000102177824 */ /* 0x000fc600008e0617 */
[----:B------:R-:W-:Y:S02]  /*15d0*/  SEL R5, R5, UR8, P0 ;  /* 0x0000000805057c07 */ /* 0x000fe40008000000 */
[----:B------:R-:W-:Y:S02]  /*15e0*/  SEL R6, R6, UR4, P0 ;  /* 0x0000000406067c07 */ /* 0x000fe40008000000 */
[----:B------:R-:W-:Y:S02]  /*15f0*/  ISETP.GE.U32.AND P0, PT, R24, R5, PT ;  /* 0x000000051800720c */ /* 0x000fe40003f06070 */
        /* <DEDUP_REMOVED lines=41> */
.L_x_1387:
[----:B------:R-:W-:Y:S01]  /*1890*/  IMAD.U32 R19, RZ, RZ, UR10 ;  /* 0x0000000aff137e24 */ /* 0x000fe2000f8e00ff */
[----:B------:R-:W-:-:S07]  /*18a0*/  MOV R16, 0x18c0 ;  /* 0x000018c000107802 */ /* 0x000fce0000000f00 */
[----:B------:R-:W-:Y:S05]  /*18b0*/  CALL.REL.NOINC `($__internal_43_$__cuda_sm20_div_u64) ;  /* 0x0000003c00747944 */ /* 0x000fea0003c00000 */
.L_x_1388:
[----:B------:R-:W-:Y:S05]  /*18c0*/  BSYNC.RECONVERGENT B1 ;  /* 0x0000000000017941 */ /* 0x000fea0003800200 */
.L_x_1386:
[----:B------:R-:W-:Y:S01]  /*18d0*/  IADD3 R10, P0, PT, R12, R10, RZ ;  /* 0x0000000a0c0a7210 */ /* 0x000fe20007f1e0ff */
[----:B------:R-:W-:Y:S01]  /*18e0*/  BSSY.RECONVERGENT B1, `(.L_x_1389) ;  /* 0x000003f000017945 */ /* 0x000fe20003800200 */
[----:B------:R-:W-:Y:S02]  /*18f0*/  IMAD.MOV.U32 R25, RZ, RZ, RZ ;  /* 0x000000ffff197224 */ /* 0x000fe400078e00ff */
[C---:B------:R-:W-:Y:S01]  /*1900*/  LOP3.LUT R11, R10.reuse, 0x3, RZ, 0xc0, !PT ;  /* 0x000000030a0b7812 */ /* 0x040fe200078ec0ff */
[----:B------:R-:W-:Y:S01]  /*1910*/  IMAD.X R12, RZ, RZ, R13, P0 ;  /* 0x000000ffff0c7224 */ /* 0x000fe200000e060d */
[----:B------:R-:W-:Y:S02]  /*1920*/  ISETP.GE.U32.AND P0, PT, R10, 0x3, PT ;  /* 0x000000030a00780c */ /* 0x000fe40003f06070 */
[----:B------:R-:W-:Y:S02]  /*1930*/  ISETP.NE.U32.AND P1, PT, R11, 0x3, PT ;  /* 0x000000030b00780c */ /* 0x000fe40003f25070 */
[----:B------:R-:W-:-:S02]  /*1940*/  ISETP.GE.U32.AND.EX P0, PT, R12, RZ, PT, P0 ;  /* 0x000000ff0c00720c */ /* 0x000fc40003f06100 */
[----:B------:R-:W-:-:S13]  /*1950*/  ISETP.NE.AND.EX P1, PT, RZ, RZ, PT, P1 ;  /* 0x000000ffff00720c */ /* 0x000fda0003f25310 */
[----:B------:R-:W-:Y:S05]  /*1960*/  @!P1 BRA `(.L_x_1390) ;  /* 0x0000000000d89947 */ /* 0x000fea0003800000 */
[----:B------:R-:W-:Y:S02]  /*1970*/  VIADD R14, R10, 0x1 ;  /* 0x000000010a0e7836 */ /* 0x000fe40000000000 */
[----:B------:R-:W-:Y:S02]  /*1980*/  HFMA2 R25, -RZ, RZ, 0, 0 ;  /* 0x00000000ff197431 */ /* 0x000fe400000001ff */
[----:B------:R-:W-:Y:S02]  /*1990*/  IMAD.MOV.U32 R15, RZ, RZ, RZ ;  /* 0x000000ffff0f7224 */ /* 0x000fe400078e00ff */
[----:B------:R-:W-:Y:S01]  /*19a0*/  IMAD.MOV.U32 R20, RZ, RZ, RZ ;  /* 0x000000ffff147224 */ /* 0x000fe200078e00ff */
[----:B------:R-:W-:-:S07]  /*19b0*/  LOP3.LUT R14, R14, 0x3, RZ, 0xc0, !PT ;  /* 0x000000030e0e7812 */ /* 0x000fce00078ec0ff */
.L_x_1391:
        /* <DEDUP_REMOVED lines=14> */
[----:B--2---:R-:W-:Y:S02]  /*1aa0*/  HADD2.F32 R16, -RZ, R10.H0_H0 ;  /* 0x2000000aff107230 */ /* 0x004fe40000004100 */
[--C-:B------:R-:W-:Y:S02]  /*1ab0*/  HADD2.F32 R17, -RZ, R11.reuse.H0_H0 ;  /* 0x2000000bff117230 */ /* 0x100fe40000004100 */
[----:B------:R-:W-:-:S02]  /*1ac0*/  HADD2.F32 R18, -RZ, R11.H1_H1 ;  /* 0x3000000bff127230 */ /* 0x000fc40000004100 */
[----:B------:R-:W-:Y:S01]  /*1ad0*/  FMUL.FTZ R19, R16, UR11 ;  /* 0x0000000b10137c20 */ /* 0x000fe20008410000 */
[----:B------:R-:W-:Y:S02]  /*1ae0*/  HADD2.F32 R16, -RZ, R10.H1_H1 ;  /* 0x3000000aff107230 */ /* 0x000fe40000004100 */
[----:B------:R-:W-:Y:S01]  /*1af0*/  FMUL.FTZ R17, R17, UR11 ;  /* 0x0000000b11117c20 */ /* 0x000fe20008410000 */
[----:B------:R-:W-:Y:S01]  /*1b00*/  FMUL.FTZ R18, R18, UR11 ;  /* 0x0000000b12127c20 */ /* 0x000fe20008410000 */
[----:B------:R-:W-:Y:S01]  /*1b10*/  F2FP.F16.F32.PACK_AB R19, RZ, R19 ;  /* 0x00000013ff13723e */ /* 0x000fe200000000ff */
[----:B------:R-:W-:Y:S02]  /*1b20*/  FMUL.FTZ R16, R16, UR11 ;  /* 0x0000000b10107c20 */ /* 0x000fe40008410000 */
[----:B------:R-:W-:Y:S01]  /*1b30*/  F2FP.F16.F32.PACK_AB R17, RZ, R17 ;  /* 0x00000011ff11723e */ /* 0x000fe200000000ff */
[--C-:B---3--:R-:W-:Y:S01]  /*1b40*/  HADD2.F32 R10, -RZ, R12.reuse.H0_H0 ;  /* 0x2000000cff0a7230 */ /* 0x108fe20000004100 */
[----:B------:R-:W-:Y:S01]  /*1b50*/  F2FP.F16.F32.PACK_AB R18, RZ, R18 ;  /* 0x00000012ff12723e */ /* 0x000fe200000000ff */
[----:B------:R-:W-:Y:S01]  /*1b60*/  HADD2.F32 R19, -RZ, R19.H0_H0 ;  /* 0x20000013ff137230 */ /* 0x000fe20000004100 */
[----:B------:R-:W-:Y:S01]  /*1b70*/  F2FP.F16.F32.PACK_AB R16, RZ, R16 ;  /* 0x00000010ff10723e */ /* 0x000fe200000000ff */
[----:B------:R-:W-:-:S02]  /*1b80*/  HADD2.F32 R11, -RZ, R12.H1_H1 ;  /* 0x3000000cff0b7230 */ /* 0x000fc40000004100 */
[----:B------:R-:W-:Y:S02]  /*1b90*/  HADD2.F32 R12, -RZ, R13.H0_H0 ;  /* 0x2000000dff0c7230 */ /* 0x000fe40000004100 */
[----:B------:R-:W-:Y:S01]  /*1ba0*/  FMUL.FTZ R10, R19, R10 ;  /* 0x0000000a130a7220 */ /* 0x000fe20000410000 */
[----:B------:R-:W-:Y:S02]  /*1bb0*/  HADD2.F32 R16, -RZ, R16.H0_H0 ;  /* 0x20000010ff107230 */ /* 0x000fe40000004100 */
[----:B------:R-:W-:Y:S02]  /*1bc0*/  HADD2.F32 R17, -RZ, R17.H0_H0 ;  /* 0x20000011ff117230 */ /* 0x000fe40000004100 */
[----:B------:R-:W-:Y:S02]  /*1bd0*/  HADD2.F32 R18, -RZ, R18.H0_H0 ;  /* 0x20000012ff127230 */ /* 0x000fe40000004100 */
[----:B------:R-:W-:Y:S01]  /*1be0*/  FMUL.FTZ R11, R16, R11 ;  /* 0x0000000b100b7220 */ /* 0x000fe20000410000 */
[----:B------:R-:W-:-:S02]  /*1bf0*/  HADD2.F32 R13, -RZ, R13.H1_H1 ;  /* 0x3000000dff0d7230 */ /* 0x000fc40000004100 */
        /* <DEDUP_REMOVED lines=13> */
.L_x_1390:
[----:B------:R-:W-:Y:S05]  /*1cd0*/  BSYNC.RECONVERGENT B1 ;  /* 0x0000000000017941 */ /* 0x000fea0003800200 */
.L_x_1389:
[----:B------:R-:W-:Y:S05]  /*1ce0*/  @!P0 BRA `(.L_x_1385) ;  /* 0x0000000800ac8947 */ /* 0x000fea0003800000 */
.L_x_1392:
        /* <DEDUP_REMOVED lines=171> */
.L_x_1385:
[----:B------:R-:W-:Y:S05]  /*27a0*/  BSYNC.RECONVERGENT B0 ;  /* 0x0000000000007941 */ /* 0x000fea0003800200 */
.L_x_1384:
[----:B------:R-:W-:Y:S01]  /*27b0*/  SHF.R.U32.HI R12, RZ, 0x5, R0 ;  /* 0x00000005ff0c7819 */ /* 0x000fe20000011600 */
[----:B------:R-:W1:Y:S01]  /*27c0*/  S2UR UR5, SR_CgaCtaId ;  /* 0x00000000000579c3 */ /* 0x000e620000008800 */
[----:B------:R-:W-:Y:S02]  /*27d0*/  UMOV UR4, 0x400 ;  /* 0x0000040000047882 */ /* 0x000fe40000000000 */
[-C--:B------:R-:W-:Y:S02]  /*27e0*/  IABS R13, R12.reuse ;  /* 0x0000000c000d7213 */ /* 0x080fe40000000000 */
[----:B------:R-:W-:Y:S02]  /*27f0*/  IADD3 R15, PT, PT, R12, -0x1, R7 ;  /* 0xffffffff0c0f7810 */ /* 0x000fe40007ffe007 */
[----:B------:R-:W2:Y:S01]  /*2800*/  I2F.RP R14, R13 ;  /* 0x0000000d000e7306 */ /* 0x000ea20000209400 */
[----:B------:R-:W-:-:S05]  /*2810*/  IABS R18, R12 ;  /* 0x0000000c00127213 */ /* 0x000fca0000000000 */
[----:B------:R-:W-:Y:S02]  /*2820*/  IMAD.MOV R18, RZ, RZ, -R18 ;  /* 0x000000ffff127224 */ /* 0x000fe400078e0a12 */
[----:B--2---:R-:W2:Y:S01]  /*2830*/  MUFU.RCP R14, R14 ;  /* 0x0000000e000e7308 */ /* 0x004ea20000001000 */
[----:B-1----:R-:W-:Y:S01]  /*2840*/  ULEA UR4, UR5, UR4, 0x18 ;  /* 0x0000000405047291 */ /* 0x002fe2000f8ec0ff */
[----:B--2---:R-:W-:Y:S01]  /*2850*/  VIADD R10, R14, 0xffffffe ;  /* 0x0ffffffe0e0a7836 */ /* 0x004fe20000000000 */
[----:B------:R-:W-:Y:S02]  /*2860*/  IABS R14, R15 ;  /* 0x0000000f000e7213 */ /* 0x000fe40000000000 */
[----:B------:R-:W-:-:S03]  /*2870*/  LOP3.LUT R15, R15, R12, RZ, 0x3c, !PT ;  /* 0x0000000c0f0f7212 */ /* 0x000fc600078e3cff */
[----:B0-----:R0:W1:Y:S01]  /*2880*/  F2I.FTZ.U32.TRUNC.NTZ R11, R10 ;  /* 0x0000000a000b7305 */ /* 0x001062000021f000 */
[----:B------:R-:W-:Y:S01]  /*2890*/  ISETP.GE.AND P2, PT, R15, RZ, PT ;  /* 0x000000ff0f00720c */ /* 0x000fe20003f46270 */
[----:B0-----:R-:W-:Y:S02]  /*28a0*/  IMAD.MOV.U32 R10, RZ, RZ, RZ ;  /* 0x000000ffff0a7224 */ /* 0x001fe400078e00ff */
[----:B-1----:R-:W-:-:S04]  /*28b0*/  IMAD.MOV R16, RZ, RZ, -R11 ;  /* 0x000000ffff107224 */ /* 0x002fc800078e0a0b */
[----:B------:R-:W-:-:S04]  /*28c0*/  IMAD R17, R16, R13, RZ ;  /* 0x0000000d10117224 */ /* 0x000fc800078e02ff */
[----:B------:R-:W-:-:S04]  /*28d0*/  IMAD.HI.U32 R11, R11, R17, R10 ;  /* 0x000000110b0b7227 */ /* 0x000fc800078e000a */
[----:B------:R-:W-:Y:S02]  /*28e0*/  IMAD.MOV.U32 R10, RZ, RZ, R18 ;  /* 0x000000ffff0a7224 */ /* 0x000fe400078e0012 */
[----:B------:R-:W-:-:S04]  /*28f0*/  IMAD.HI.U32 R11, R11, R14, RZ ;  /* 0x0000000e0b0b7227 */ /* 0x000fc800078e00ff */
[----:B------:R-:W-:Y:S01]  /*2900*/  IMAD R10, R11, R10, R14 ;  /* 0x0000000a0b0a7224 */ /* 0x000fe200078e020e */
[----:B------:R-:W-:-:S04]  /*2910*/  LEA R14, R3, UR4, 0x2 ;  /* 0x00000004030e7c11 */ /* 0x000fc8000f8e10ff */
[----:B------:R-:W-:Y:S01]  /*2920*/  ISETP.GT.U32.AND P1, PT, R13, R10, PT ;  /* 0x0000000a0d00720c */ /* 0x000fe20003f24070 */
[----:B------:R0:W-:-:S12]  /*2930*/  STS [R14], R25 ;  /* 0x000000190e007388 */ /* 0x0001d80000000800 */
[-C--:B------:R-:W-:Y:S01]  /*2940*/  @!P1 IADD3 R10, PT, PT, R10, -R13.reuse, RZ ;  /* 0x8000000d0a0a9210 */ /* 0x080fe20007ffe0ff */
[----:B------:R-:W-:Y:S01]  /*2950*/  @!P1 VIADD R11, R11, 0x1 ;  /* 0x000000010b0b9836 */ /* 0x000fe20000000000 */
[----:B------:R-:W-:Y:S01]  /*2960*/  BAR.SYNC.DEFER_BLOCKING 0x0 ;  /* 0x0000000000007b1d */ /* 0x000fe20000010000 */
[----:B------:R-:W-:Y:S02]  /*2970*/  ISETP.NE.AND P1, PT, R12, RZ, PT ;  /* 0x000000ff0c00720c */ /* 0x000fe40003f25270 */
[----:B------:R-:W-:-:S13]  /*2980*/  ISETP.GE.U32.AND P0, PT, R10, R13, PT ;  /* 0x0000000d0a00720c */ /* 0x000fda0003f06070 */
[----:B------:R-:W-:-:S04]  /*2990*/  @P0 VIADD R11, R11, 0x1 ;  /* 0x000000010b0b0836 */ /* 0x000fc80000000000 */
[----:B------:R-:W-:-:S04]  /*29a0*/  IMAD.MOV.U32 R15, RZ, RZ, R11 ;  /* 0x000000ffff0f7224 */ /* 0x000fc800078e000b */
        /* <DEDUP_REMOVED lines=9> */
.L_x_1399:
[----:B------:R-:W-:Y:S01]  /*2a40*/  SHF.R.U32.HI R10, RZ, 0x5, R3 ;  /* 0x00000005ff0a7819 */ /* 0x000fe20000011603 */
[----:B------:R-:W-:Y:S01]  /*2a50*/  IMAD.MOV.U32 R11, RZ, RZ, RZ ;  /* 0x000000ffff0b7224 */ /* 0x000fe200078e00ff */
[----:B------:R-:W-:Y:S01]  /*2a60*/  SHF.R.U32.HI R19, RZ, 0x5, R0 ;  /* 0x00000005ff137819 */ /* 0x000fe20000011600 */
[----:B------:R-:W-:Y:S04]  /*2a70*/  BSSY.RECONVERGENT B0, `(.L_x_1394) ;  /* 0x000005b000007945 */ /* 0x000fe80003800200 */
        /* <DEDUP_REMOVED lines=13> */
[----:B------:R-:W-:-:S03]  /*2b50*/  IADD3 R19, P1, PT, R12, UR10, RZ ;  /* 0x0000000a0c137c10 */ /* 0x000fc6000ff3e0ff */
[----:B------:R-:W-:-:S05]  /*2b60*/  IMAD.IADD R24, R13, 0x1, R21 ;  /* 0x000000010d187824 */ /* 0x000fca00078e0215 */
[----:B------:R-:W-:Y:S02]  /*2b70*/  IADD3.X R13, PT, PT, R24, UR9, RZ, P1, !PT ;  /* 0x00000009180d7c10 */ /* 0x000fe40008ffe4ff */
[----:B0-----:R-:W-:-:S04]  /*2b80*/  ISETP.LT.U32.AND P0, PT, R19, UR15, PT ;  /* 0x0000000f13007c0c */ /* 0x001fc8000bf01070 */
        /* <DEDUP_REMOVED lines=8> */
[C---:B------:R-:W-:Y:S02]  /*2c10*/  ISETP.LT.AND.EX P1, PT, R25.reuse, RZ, PT, P1 ;  /* 0x000000ff1900720c */ /* 0x040fe40003f21310 */
[----:B------:R-:W-:Y:S02]  /*2c20*/  IADD3.X R24, PT, PT, RZ, RZ, R24, P2, P0 ;  /* 0x000000ffff187210 */ /* 0x000fe400017e0418 */
[----:B------:R-:W-:Y:S02]  /*2c30*/  ISETP.GE.U32.AND P2, PT, R20, R19, PT ;  /* 0x000000131400720c */ /* 0x000fe40003f46070 */
[----:B------:R-:W-:Y:S02]  /*2c40*/  SEL R12, R16, 0x20, P1 ;  /* 0x00000020100c7807 */ /* 0x000fe40000800000 */
[----:B------:R-:W-:Y:S02]  /*2c50*/  SEL R16, R25, RZ, P1 ;  /* 0x000000ff19107207 */ /* 0x000fe40000800000 */
[----:B------:R-:W-:-:S02]  /*2c60*/  ISETP.GE.AND.EX P1, PT, R24, R13, PT, P2 ;  /* 0x0000000d1800720c */ /* 0x000fc40003f26320 */
[----:B------:R-:W-:Y:S02]  /*2c70*/  MOV R25, 0x400 ;  /* 0x0000040000197802 */ /* 0x000fe40000000f00 */
[----:B------:R-:W-:Y:S02]  /*2c80*/  ISETP.GE.U32.AND P0, PT, R23, R12, PT ;  /* 0x0000000c1700720c */ /* 0x000fe40003f06070 */
[----:B-1----:R-:W-:Y:S02]  /*2c90*/  LEA R25, R18, R25, 0x18 ;  /* 0x0000001912197211 */ /* 0x002fe400078ec0ff */
[----:B------:R-:W-:-:S03]  /*2ca0*/  IADD3.X R23, PT, PT, RZ, RZ, RZ, P3, !PT ;  /* 0x000000ffff177210 */ /* 0x000fc60001ffe4ff */
[----:B------:R-:W-:Y:S01]  /*2cb0*/  IMAD R18, R21, 0x4, R25 ;  /* 0x0000000415127824 */ /* 0x000fe200078e0219 */
[----:B------:R-:W-:Y:S01]  /*2cc0*/  ISETP.GE.AND.EX P0, PT, R23, R16, PT, P0 ;  /* 0x000000101700720c */ /* 0x000fe20003f06300 */
[----:B------:R-:W-:-:S12]  /*2cd0*/  @P1 BRA `(.L_x_1397) ;  /* 0x0000000000381947 */ /* 0x000fd80003800000 */
[----:B------:R0:W1:Y:S01]  /*2ce0*/  LDS R11, [R18] ;  /* 0x00000000120b7984 */ /* 0x0000620000000800 */
[----:B------:R-:W-:Y:S02]  /*2cf0*/  IMAD R10, R10, UR10, R17 ;  /* 0x0000000a0a0a7c24 */ /* 0x000fe4000f8e0211 */
[----:B------:R-:W-:Y:S02]  /*2d00*/  IMAD.MOV.U32 R26, RZ, RZ, R20 ;  /* 0x000000ffff1a7224 */ /* 0x000fe400078e0014 */
[----:B------:R-:W-:-:S04]  /*2d10*/  IMAD R10, R10, 0x4, R25 ;  /* 0x000000040a0a7824 */ /* 0x000fc800078e0219 */
[----:B0-----:R-:W-:-:S07]  /*2d20*/  VIADD R10, R10, 0x80 ;  /* 0x000000800a0a7836 */ /* 0x001fce0000000000 */
.L_x_1398:
        /* <DEDUP_REMOVED lines=9> */
.L_x_1397:
[----:B------:R-:W-:Y:S05]  /*2dc0*/  BSYNC.RECONVERGENT B1 ;  /* 0x0000000000017941 */ /* 0x000fea0003800200 */
.L_x_1396:
        /* <DEDUP_REMOVED lines=37> */
.L_x_1395:
[----:B------:R-:W-:Y:S05]  /*3020*/  BSYNC.RECONVERGENT B0 ;  /* 0x0000000000007941 */ /* 0x000fea0003800200 */
.L_x_1394:
[----:B------:R-:W-:Y:S01]  /*3030*/  UIADD3 UR4, UP0, UPT, UR4, 0x1, URZ ;  /* 0x0000000104047890 */ /* 0x000fe2000ff1e0ff */
[----:B-1----:R-:W-:-:S03]  /*3040*/  SHF.R.S32.HI R10, RZ, 0x1f, R15 ;  /* 0x0000001fff0a7819 */ /* 0x002fc6000001140f */
[----:B------:R-:W-:Y:S02]  /*3050*/  UIADD3.X UR5, UPT, UPT, URZ, UR5, URZ, UP0, !UPT ;  /* 0x00000005ff057290 */ /* 0x000fe400087fe4ff */
[----:B------:R-:W-:-:S04]  /*3060*/  ISETP.LE.U32.AND P0, PT, R15, UR4, PT ;  /* 0x000000040f007c0c */ /* 0x000fc8000bf03070 */
[----:B------:R-:W-:-:S05]  /*3070*/  IMAD.U32 R11, RZ, RZ, UR5 ;  /* 0x00000005ff0b7e24 */ /* 0x000fca000f8e00ff */
[----:B------:R-:W-:-:S13]  /*3080*/  ISETP.GE.AND.EX P0, PT, R11, R10, PT, P0 ;  /* 0x0000000a0b00720c */ /* 0x000fda0003f06300 */
[----:B------:R-:W-:Y:S05]  /*3090*/  @!P0 BRA `(.L_x_1399) ;  /* 0xfffffff800688947 */ /* 0x000fea000383ffff */
.L_x_1393:
        /* <DEDUP_REMOVED lines=27> */
.L_x_1401:
[----:B------:R-:W-:Y:S05]  /*3250*/  BSYNC.RECONVERGENT B0 ;  /* 0x0000000000007941 */ /* 0x000fea0003800200 */
.L_x_1400:
        /* <DEDUP_REMOVED lines=12> */
[----:B-1----:R-:W-:Y:S01]  /*3320*/  IMAD.U32 R5, RZ, RZ, UR8 ;  /* 0x00000008ff057e24 */ /* 0x002fe2000f8e00ff */
[----:B------:R-:W-:Y:S06]  /*3330*/  @P0 EXIT ;  /* 0x000000000000094d */ /* 0x000fec0003800000 */
[----:B------:R-:W0:Y:S01]  /*3340*/  LDC.64 R8, c[0x0][0x398] ;  /* 0x0000e600ff087b82 */ /* 0x000e220000000a00 */
[----:B------:R-:W-:Y:S02]  /*3350*/  IMAD R13, R22, UR14, RZ ;  /* 0x0000000e160d7c24 */ /* 0x000fe4000f8e02ff */
[----:B------:R-:W-:-:S04]  /*3360*/  IMAD.WIDE.U32 R6, R7, UR14, RZ ;  /* 0x0000000e07067c25 */ /* 0x000fc8000f8e00ff */
[----:B------:R-:W-:Y:S01]  /*3370*/  IMAD.IADD R2, R13, 0x1, R7 ;  /* 0x000000010d027824 */ /* 0x000fe200078e0207 */
[----:B------:R-:W1:Y:S01]  /*3380*/  LDC.64 R10, c[0x0][0x388] ;  /* 0x0000e200ff0a7b82 */ /* 0x000e620000000a00 */
[----:B------:R-:W-:-:S07]  /*3390*/  IMAD.MOV.U32 R4, RZ, RZ, R12 ;  /* 0x000000ffff047224 */ /* 0x000fce00078e000c */
.L_x_1434:
[----:B------:R-:W-:Y:S01]  /*33a0*/  IMAD.MOV.U32 R12, RZ, RZ, 0x8 ;  /* 0x00000008ff0c7424 */ /* 0x000fe200078e00ff */
[----:B------:R-:W-:-:S03]  /*33b0*/  SHF.R.U32.HI R14, RZ, 0x4, R3 ;  /* 0x00000004ff0e7819 */ /* 0x000fc60000011603 */
        /* <DEDUP_REMOVED lines=10> */
[----:B------:R-:W-:Y:S01]  /*3460*/  BSSY.RECONVERGENT B0, `(.L_x_1402) ;  /* 0x000003f000007945 */ /* 0x000fe20003800200 */
[--C-:B--2---:R-:W-:Y:S02]  /*3470*/  HADD2.F32 R20, -RZ, R13.reuse.H0_H0 ;  /* 0x2000000dff147230 */ /* 0x104fe40000004100 */
[--C-:B------:R-:W-:Y:S02]  /*3480*/  HADD2.F32 R18, -RZ, R12.reuse.H0_H0 ;  /* 0x2000000cff127230 */ /* 0x100fe40000004100 */
[----:B------:R-:W-:Y:S02]  /*3490*/  HADD2.F32 R19, -RZ, R12.H1_H1 ;  /* 0x3000000cff137230 */ /* 0x000fe40000004100 */
[----:B------:R-:W-:Y:S02]  /*34a0*/  HADD2.F32 R21, -RZ, R13.H1_H1 ;  /* 0x3000000dff157230 */ /* 0x000fe40000004100 */
[----:B------:R-:W-:Y:S01]  /*34b0*/  FMUL.FTZ R13, R20, UR11 ;  /* 0x0000000b140d7c20 */ /* 0x000fe20008410000 */
[----:B------:R-:W-:Y:S01]  /*34c0*/  FMUL.FTZ R18, R18, UR11 ;  /* 0x0000000b12127c20 */ /* 0x000fe20008410000 */
[----:B------:R-:W-:Y:S01]  /*34d0*/  FMUL.FTZ R12, R19, UR11 ;  /* 0x0000000b130c7c20 */ /* 0x000fe20008410000 */
[----:B------:R-:W-:-:S02]  /*34e0*/  FMUL.FTZ R19, R21, UR11 ;  /* 0x0000000b15137c20 */ /* 0x000fc40008410000 */
[----:B------:R-:W-:Y:S02]  /*34f0*/  F2FP.F16.F32.PACK_AB R13, RZ, R13 ;  /* 0x0000000dff0d723e */ /* 0x000fe400000000ff */
[----:B------:R-:W-:Y:S02]  /*3500*/  F2FP.F16.F32.PACK_AB R18, RZ, R18 ;  /* 0x00000012ff12723e */ /* 0x000fe400000000ff */
[----:B------:R-:W-:Y:S02]  /*3510*/  F2FP.F16.F32.PACK_AB R12, RZ, R12 ;  /* 0x0000000cff0c723e */ /* 0x000fe400000000ff */
[----:B------:R-:W-:Y:S01]  /*3520*/  F2FP.F16.F32.PACK_AB R20, RZ, R19 ;  /* 0x00000013ff14723e */ /* 0x000fe200000000ff */
[----:B------:R-:W-:Y:S02]  /*3530*/  HADD2.F32 R19, -RZ, R13.H0_H0 ;  /* 0x2000000dff137230 */ /* 0x000fe40000004100 */
[----:B------:R-:W-:Y:S02]  /*3540*/  HADD2.F32 R18, -RZ, R18.H0_H0 ;  /* 0x20000012ff127230 */ /* 0x000fe40000004100 */
[----:B---3--:R-:W-:-:S02]  /*3550*/  HADD2.F32 R13, -RZ, R14.H0_H0 ;  /* 0x2000000eff0d7230 */ /* 0x008fc40000004100 */
[----:B0-----:R-:W-:Y:S02]  /*3560*/  HADD2.F32 R17, -RZ, R12.H0_H0 ;  /* 0x2000000cff117230 */ /* 0x001fe40000004100 */
[----:B------:R-:W-:Y:S01]  /*3570*/  HADD2.F32 R21, -RZ, R20.H0_H0 ;  /* 0x20000014ff157230 */ /* 0x000fe20000004100 */
[----:B----4-:R-:W0:Y:S01]  /*3580*/  MUFU.RCP R12, R16 ;  /* 0x00000010000c7308 */ /* 0x010e220000001000 */
[--C-:B------:R-:W-:Y:S02]  /*3590*/  HADD2.F32 R22, -RZ, R15.reuse.H1_H1 ;  /* 0x3000000fff167230 */ /* 0x100fe40000004100 */
[----:B------:R-:W-:Y:S01]  /*35a0*/  FMUL.FTZ R13, R18, R13 ;  /* 0x0000000d120d7220 */ /* 0x000fe20000410000 */
[----:B------:R-:W-:Y:S02]  /*35b0*/  HADD2.F32 R14, -RZ, R14.H1_H1 ;  /* 0x3000000eff0e7230 */ /* 0x000fe40000004100 */
[----:B------:R-:W-:Y:S02]  /*35c0*/  HADD2.F32 R20, -RZ, R15.H0_H0 ;  /* 0x2000000fff147230 */ /* 0x000fe40000004100 */
        /* <DEDUP_REMOVED lines=12> */
[-C--:B------:R-:W-:Y:S01]  /*3690*/  FMUL.FTZ R21, R21, R12.reuse ;  /* 0x0000000c15157220 */ /* 0x080fe20000410000 */
[----:B------:R-:W-:Y:S01]  /*36a0*/  FMNMX.FTZ R13, R13, 448, PT ;  /* 0x43e000000d0d7809 */ /* 0x000fe20003810000 */
[-C--:B------:R-:W-:Y:S01]  /*36b0*/  FMUL.FTZ R15, R15, R12.reuse ;  /* 0x0000000c0f0f7220 */ /* 0x080fe20000410000 */
[----:B------:R-:W-:Y:S02]  /*36c0*/  FMUL.FTZ R19, R19, R12 ;  /* 0x0000000c13137220 */ /* 0x000fe40000410000 */
        /* <DEDUP_REMOVED lines=24> */
.L_x_1403:
[----:B------:R-:W-:Y:S05]  /*3850*/  BSYNC.RECONVERGENT B0 ;  /* 0x0000000000007941 */ /* 0x000fea0003800200 */
.L_x_1402:
        /* <DEDUP_REMOVED lines=11> */
.L_x_1405:
[----:B------:R-:W-:Y:S05]  /*3910*/  BSYNC.RECONVERGENT B0 ;  /* 0x0000000000007941 */ /* 0x000fea0003800200 */
.L_x_1404:
        /* <DEDUP_REMOVED lines=11> */
.L_x_1407:
[----:B------:R-:W-:Y:S05]  /*39d0*/  BSYNC.RECONVERGENT B0 ;  /* 0x0000000000007941 */ /* 0x000fea0003800200 */
.L_x_1406:
        /* <DEDUP_REMOVED lines=11> */
.L_x_1409:
[----:B------:R-:W-:Y:S05]  /*3a90*/  BSYNC.RECONVERGENT B0 ;  /* 0x0000000000007941 */ /* 0x000fea0003800200 */
.L_x_1408:
        /* <DEDUP_REMOVED lines=10> */
[----:B------:R-:W-:-:S03]  /*3b40*/  SHF.R.U32.HI R3, RZ, 0x4, R13 ;  /* 0x00000004ff037819 */ /* 0x000fc6000001160d */
        /* <DEDUP_REMOVED lines=11> */
[--C-:B--2---:R-:W-:Y:S02]  /*3c00*/  HADD2.F32 R21, -RZ, R15.reuse.H0_H0 ;  /* 0x2000000fff157230 */ /* 0x104fe40000004100 */
[--C-:B------:R-:W-:Y:S02]  /*3c10*/  HADD2.F32 R12, -RZ, R14.reuse.H0_H0 ;  /* 0x2000000eff0c7230 */ /* 0x100fe40000004100 */
[----:B------:R-:W-:Y:S02]  /*3c20*/  HADD2.F32 R22, -RZ, R15.H1_H1 ;  /* 0x3000000fff167230 */ /* 0x000fe40000004100 */
[----:B------:R-:W-:Y:S01]  /*3c30*/  FMUL.FTZ R15, R21, UR11 ;  /* 0x0000000b150f7c20 */ /* 0x000fe20008410000 */
[----:B------:R-:W-:Y:S02]  /*3c40*/  HADD2.F32 R20, -RZ, R14.H1_H1 ;  /* 0x3000000eff147230 */ /* 0x000fe40000004100 */
[----:B------:R-:W-:-:S02]  /*3c50*/  FMUL.FTZ R12, R12, UR11 ;  /* 0x0000000b0c0c7c20 */ /* 0x000fc40008410000 */
[----:B------:R-:W-:Y:S01]  /*3c60*/  F2FP.F16.F32.PACK_AB R15, RZ, R15 ;  /* 0x0000000fff0f723e */ /* 0x000fe200000000ff */
[----:B------:R-:W-:Y:S02]  /*3c70*/  FMUL.FTZ R14, R20, UR11 ;  /* 0x0000000b140e7c20 */ /* 0x000fe40008410000 */
[----:B------:R-:W-:Y:S01]  /*3c80*/  F2FP.F16.F32.PACK_AB R12, RZ, R12 ;  /* 0x0000000cff0c723e */ /* 0x000fe200000000ff */
[----:B------:R-:W-:Y:S01]  /*3c90*/  FMUL.FTZ R20, R22, UR11 ;  /* 0x0000000b16147c20 */ /* 0x000fe20008410000 */
[----:B0-----:R-:W-:-:S03]  /*3ca0*/  HADD2.F32 R18, -RZ, R15.H0_H0 ;  /* 0x2000000fff127230 */ /* 0x001fc60000004100 */
[----:B------:R-:W-:Y:S02]  /*3cb0*/  HADD2.F32 R12, -RZ, R12.H0_H0 ;  /* 0x2000000cff0c7230 */ /* 0x000fe40000004100 */
[----:B---3--:R-:W-:Y:S01]  /*3cc0*/  HADD2.F32 R15, -RZ, R16.H0_H0 ;  /* 0x20000010ff0f7230 */ /* 0x008fe20000004100 */
[----:B------:R-:W-:Y:S01]  /*3cd0*/  F2FP.F16.F32.PACK_AB R20, RZ, R20 ;  /* 0x00000014ff14723e */ /* 0x000fe200000000ff */
[----:B----4-:R-:W0:Y:S01]  /*3ce0*/  MUFU.RCP R3, R3 ;  /* 0x0000000300037308 */ /* 0x010e220000001000 */
[----:B------:R-:W-:Y:S01]  /*3cf0*/  F2FP.F16.F32.PACK_AB R14, RZ, R14 ;  /* 0x0000000eff0e723e */ /* 0x000fe200000000ff */
[--C-:B------:R-:W-:Y:S02]  /*3d00*/  HADD2.F32 R21, -RZ, R17.reuse.H0_H0 ;  /* 0x20000011ff157230 */ /* 0x100fe40000004100 */
[----:B------:R-:W-:Y:S01]  /*3d10*/  FMUL.FTZ R12, R12, R15 ;  /* 0x0000000f0c0c7220 */ /* 0x000fe20000410000 */
[----:B------:R-:W-:Y:S02]  /*3d20*/  HADD2.F32 R20, -RZ, R20.H0_H0 ;  /* 0x20000014ff147230 */ /* 0x000fe40000004100 */
[----:B------:R-:W-:-:S02]  /*3d30*/  HADD2.F32 R17, -RZ, R17.H1_H1 ;  /* 0x30000011ff117230 */ /* 0x000fc40000004100 */
[----:B------:R-:W-:Y:S01]  /*3d40*/  F2FP.F16.F32.PACK_AB R12, RZ, R12 ;  /* 0x0000000cff0c723e */ /* 0x000fe200000000ff */
[----:B------:R-:W-:Y:S02]  /*3d50*/  HADD2.F32 R14, -RZ, R14.H0_H0 ;  /* 0x2000000eff0e7230 */ /* 0x000fe40000004100 */
[----:B------:R-:W-:Y:S02]  /*3d60*/  HADD2.F32 R19, -RZ, R16.H1_H1 ;  /* 0x30000010ff137230 */ /* 0x000fe40000004100 */
[----:B------:R-:W-:Y:S01]  /*3d70*/  FMUL.FTZ R17, R20, R17 ;  /* 0x0000001114117220 */ /* 0x000fe20000410000 */
[----:B------:R-:W-:Y:S02]  /*3d80*/  HADD2.F32 R12, -RZ, R12.H0_H0 ;  /* 0x2000000cff0c7230 */ /* 0x000fe40000004100 */
[----:B------:R-:W-:Y:S01]  /*3d90*/  FMUL.FTZ R18, R18, R21 ;  /* 0x0000001512127220 */ /* 0x000fe20000410000 */
[----:B------:R-:W-:Y:S01]  /*3da0*/  FMUL.FTZ R14, R14, R19 ;  /* 0x000000130e0e7220 */ /* 0x000fe20000410000 */
[----:B------:R-:W-:Y:S01]  /*3db0*/  F2FP.F16.F32.PACK_AB R17, RZ, R17 ;  /* 0x00000011ff11723e */ /* 0x000fe200000000ff */
[----:B0-----:R-:W-:-:S02]  /*3dc0*/  FMUL.FTZ R12, R12, R3 ;  /* 0x000000030c0c7220 */ /* 0x001fc40000410000 */
[----:B------:R-:W-:Y:S02]  /*3dd0*/  F2FP.F16.F32.PACK_AB R18, RZ, R18 ;  /* 0x00000012ff12723e */ /* 0x000fe400000000ff */
[----:B------:R-:W-:Y:S01]  /*3de0*/  F2FP.F16.F32.PACK_AB R14, RZ, R14 ;  /* 0x0000000eff0e723e */ /* 0x000fe200000000ff */
[----:B------:R-:W-:Y:S01]  /*3df0*/  HADD2.F32 R16, -RZ, R17.H0_H0 ;  /* 0x20000011ff107230 */ /* 0x000fe20000004100 */
[----:B------:R-:W-:Y:S01]  /*3e00*/  FMNMX.FTZ R12, R12, 448, PT ;  /* 0x43e000000c0c7809 */ /* 0x000fe20003810000 */
[----:B------:R-:W-:Y:S02]  /*3e10*/  HADD2.F32 R18, -RZ, R18.H0_H0 ;  /* 0x20000012ff127230 */ /* 0x000fe40000004100 */
[----:B------:R-:W-:Y:S02]  /*3e20*/  HADD2.F32 R14, -RZ, R14.H0_H0 ;  /* 0x2000000eff0e7230 */ /* 0x000fe40000004100 */
[-C--:B------:R-:W-:Y:S01]  /*3e30*/  FMUL.FTZ R16, R16, R3.reuse ;  /* 0x0000000310107220 */ /* 0x080fe20000410000 */
[----:B------:R-:W-:Y:S01]  /*3e40*/  FMNMX.FTZ R21, R12, -448, !PT ;  /* 0xc3e000000c157809 */ /* 0x000fe20007810000 */
[-C--:B------:R-:W-:Y:S01]  /*3e50*/  FMUL.FTZ R18, R18, R3.reuse ;  /* 0x0000000312127220 */ /* 0x080fe20000410000 */
[----:B------:R-:W-:-:S02]  /*3e60*/  FMUL.FTZ R14, R14, R3 ;  /* 0x000000030e0e7220 */ /* 0x000fc40000410000 */
[----:B------:R-:W-:Y:S02]  /*3e70*/  FMNMX.FTZ R3, R16, 448, PT ;  /* 0x43e0000010037809 */ /* 0x000fe40003810000 */
        /* <DEDUP_REMOVED lines=22> */
.L_x_1411:
[----:B------:R-:W-:Y:S05]  /*3fe0*/  BSYNC.RECONVERGENT B0 ;  /* 0x0000000000007941 */ /* 0x000fea0003800200 */
.L_x_1410:
        /* <DEDUP_REMOVED lines=11> */
.L_x_1413:
[----:B------:R-:W-:Y:S05]  /*40a0*/  BSYNC.RECONVERGENT B0 ;  /* 0x0000000000007941 */ /* 0x000fea0003800200 */
.L_x_1412:
        /* <DEDUP_REMOVED lines=11> */
.L_x_1415:
[----:B------:R-:W-:Y:S05]  /*4160*/  BSYNC.RECONVERGENT B0 ;  /* 0x0000000000007941 */ /* 0x000fea0003800200 */
.L_x_1414:
        /* <DEDUP_REMOVED lines=11> */
.L_x_1417:
[----:B------:R-:W-:Y:S05]  /*4220*/  BSYNC.RECONVERGENT B0 ;  /* 0x0000000000007941 */ /* 0x000fea0003800200 */
.L_x_1416:
        /* <DEDUP_REMOVED lines=9> */
[----:B0-----:R-:W-:Y:S01]  /*42c0*/  IMAD.MOV.U32 R12, RZ, RZ, 0x8 ;  /* 0x00000008ff0c7424 */ /* 0x001fe200078e00ff */
        /* <DEDUP_REMOVED lines=20> */
[----:B------:R-:W-:Y:S02]  /*4410*/  F2FP.F16.F32.PACK_AB R14, RZ, R14 ;  /* 0x0000000eff0e723e */ /* 0x000fe400000000ff */
[----:B0-----:R-:W-:Y:S01]  /*4420*/  HADD2.F32 R18, -RZ, R13.H0_H0 ;  /* 0x2000000dff127230 */ /* 0x001fe20000004100 */
[----:B------:R-:W-:Y:S02]  /*4430*/  F2FP.F16.F32.PACK_AB R12, RZ, R12 ;  /* 0x0000000cff0c723e */ /* 0x000fe400000000ff */
[----:B------:R-:W-:Y:S02]  /*4440*/  HADD2.F32 R14, -RZ, R14.H0_H0 ;  /* 0x2000000eff0e7230 */ /* 0x000fe40000004100 */
[----:B---3--:R-:W-:Y:S01]  /*4450*/  HADD2.F32 R13, -RZ, R16.H0_H0 ;  /* 0x20000010ff0d7230 */ /* 0x008fe20000004100 */
[----:B----4-:R-:W0:Y:S01]  /*4460*/  MUFU.RCP R3, R3 ;  /* 0x0000000300037308 */ /* 0x010e220000001000 */
[----:B------:R-:W-:-:S02]  /*4470*/  HADD2.F32 R12, -RZ, R12.H0_H0 ;  /* 0x2000000cff0c7230 */ /* 0x000fc40000004100 */
[----:B------:R-:W-:Y:S01]  /*4480*/  FMUL.FTZ R20, R22, UR11 ;  /* 0x0000000b16147c20 */ /* 0x000fe20008410000 */
[----:B------:R-:W-:Y:S02]  /*4490*/  HADD2.F32 R19, -RZ, R16.H1_H1 ;  /* 0x30000010ff137230 */ /* 0x000fe40000004100 */
[----:B------:R-:W-:Y:S02]  /*44a0*/  FMUL.FTZ R13, R14, R13 ;  /* 0x0000000d0e0d7220 */ /* 0x000fe40000410000 */
[----:B------:R-:W-:Y:S01]  /*44b0*/  F2FP.F16.F32.PACK_AB R20, RZ, R20 ;  /* 0x00000014ff14723e */ /* 0x000fe200000000ff */
[----:B------:R-:W-:Y:S02]  /*44c0*/  FMUL.FTZ R12, R12, R19 ;  /* 0x000000130c0c7220 */ /* 0x000fe40000410000 */
[----:B------:R-:W-:Y:S01]  /*44d0*/  F2FP.F16.F32.PACK_AB R13, RZ, R13 ;  /* 0x0000000dff0d723e */ /* 0x000fe200000000ff */
[--C-:B------:R-:W-:Y:S02]  /*44e0*/  HADD2.F32 R21, -RZ, R17.reuse.H0_H0 ;  /* 0x20000011ff157230 */ /* 0x100fe40000004100 */
[----:B------:R-:W-:Y:S01]  /*44f0*/  HADD2.F32 R20, -RZ, R20.H0_H0 ;  /* 0x20000014ff147230 */ /* 0x000fe20000004100 */
[----:B------:R-:W-:Y:S01]  /*4500*/  F2FP.F16.F32.PACK_AB R14, RZ, R12 ;  /* 0x0000000cff0e723e */ /* 0x000fe200000000ff */
[----:B------:R-:W-:-:S02]  /*4510*/  HADD2.F32 R17, -RZ, R17.H1_H1 ;  /* 0x30000011ff117230 */ /* 0x000fc40000004100 */
[----:B------:R-:W-:Y:S02]  /*4520*/  HADD2.F32 R12, -RZ, R13.H0_H0 ;  /* 0x2000000dff0c7230 */ /* 0x000fe40000004100 */
[----:B------:R-:W-:Y:S01]  /*4530*/  FMUL.FTZ R18, R18, R21 ;  /* 0x0000001512127220 */ /* 0x000fe20000410000 */
[----:B------:R-:W-:Y:S02]  /*4540*/  FMUL.FTZ R17, R20, R17 ;  /* 0x0000001114117220 */ /* 0x000fe40000410000 */
[----:B0-----:R-:W-:Y:S02]  /*4550*/  FMUL.FTZ R12, R12, R3 ;  /* 0x000000030c0c7220 */ /* 0x001fe40000410000 */
[----:B------:R-:W-:Y:S02]  /*4560*/  F2FP.F16.F32.PACK_AB R18, RZ, R18 ;  /* 0x00000012ff12723e */ /* 0x000fe400000000ff */
[----:B------:R-:W-:Y:S02]  /*4570*/  F2FP.F16.F32.PACK_AB R17, RZ, R17 ;  /* 0x00000011ff11723e */ /* 0x000fe400000000ff */
[----:B------:R-:W-:Y:S01]  /*4580*/  FMNMX.FTZ R12, R12, 448, PT ;  /* 0x43e000000c0c7809 */ /* 0x000fe20003810000 */
[----:B------:R-:W-:-:S02]  /*4590*/  HADD2.F32 R14, -RZ, R14.H0_H0 ;  /* 0x2000000eff0e7230 */ /* 0x000fc40000004100 */
[----:B------:R-:W-:Y:S01]  /*45a0*/  HADD2.F32 R18, -RZ, R18.H0_H0 ;  /* 0x20000012ff127230 */ /* 0x000fe20000004100 */
[----:B------:R-:W-:Y:S01]  /*45b0*/  FMNMX.FTZ R22, R12, -448, !PT ;  /* 0xc3e000000c167809 */ /* 0x000fe20007810000 */
[----:B------:R-:W-:Y:S02]  /*45c0*/  HADD2.F32 R16, -RZ, R17.H0_H0 ;  /* 0x20000011ff107230 */ /* 0x000fe40000004100 */
[-C--:B------:R-:W-:Y:S01]  /*45d0*/  FMUL.FTZ R14, R14, R3.reuse ;  /* 0x000000030e0e7220 */ /* 0x080fe20000410000 */
[----:B------:R-:W-:Y:S01]  /*45e0*/  LOP3.LUT R17, R22, 0x7fffffff, RZ, 0xc0, !PT ;  /* 0x7fffffff16117812 */ /* 0x000fe200078ec0ff */
[-C--:B------:R-:W-:Y:S01]  /*45f0*/  FMUL.FTZ R18, R18, R3.reuse ;  /* 0x0000000312127220 */ /* 0x080fe20000410000 */
[----:B------:R-:W-:Y:S02]  /*4600*/  FMUL.FTZ R16, R16, R3 ;  /* 0x0000000310107220 */ /* 0x000fe40000410000 */
[----:B------:R-:W-:Y:S02]  /*4610*/  ISETP.GT.U32.AND P3, PT, R17, 0x43efffff, PT ;  /* 0x43efffff1100780c */ /* 0x000fe40003f64070 */
        /* <DEDUP_REMOVED lines=21> */
.L_x_1419:
[----:B------:R-:W-:Y:S05]  /*4770*/  BSYNC.RECONVERGENT B0 ;  /* 0x0000000000007941 */ /* 0x000fea0003800200 */
.L_x_1418:
        /* <DEDUP_REMOVED lines=11> */
.L_x_1421:
[----:B------:R-:W-:Y:S05]  /*4830*/  BSYNC.RECONVERGENT B0 ;  /* 0x0000000000007941 */ /* 0x000fea0003800200 */
.L_x_1420:
        /* <DEDUP_REMOVED lines=11> */
.L_x_1423:
[----:B------:R-:W-:Y:S05]  /*48f0*/  BSYNC.RECONVERGENT B0 ;  /* 0x0000000000007941 */ /* 0x000fea0003800200 */
.L_x_1422:
        /* <DEDUP_REMOVED lines=11> */
.L_x_1425:
[----:B------:R-:W-:Y:S05]  /*49b0*/  BSYNC.RECONVERGENT B0 ;  /* 0x0000000000007941 */ /* 0x000fea0003800200 */
.L_x_1424:
[----:B------:R-:W-:Y:S02]  /*49c0*/  IADD3 R3, PT, PT, R15, R0, RZ ;  /* 0x000000000f037210 */ /* 0x000fe40007ffe0ff */
[----:B------:R-:W-:Y:S02]  /*49d0*/  LOP3.LUT R12, R12, 0x80, R17, 0xf8, !PT ;  /* 0x000000800c0c7812 */ /* 0x000fe400078ef811 */
[----:B------:R-:W-:Y:S02]  /*49e0*/  ISETP.GE.U32.AND P0, PT, R3, UR10, PT ;  /* 0x0000000a03007c0c */ /* 0x000fe4000bf06070 */
[----:B------:R-:W-:Y:S02]  /*49f0*/  PRMT R14, R13, 0x3340, R16 ;  /* 0x000033400d0e7816 */ /* 0x000fe40000000010 */
[----:B------:R-:W-:Y:S01]  /*4a00*/  PRMT R17, R19, 0x3340, R12 ;  /* 0x0000334013117816 */ /* 0x000fe2000000000c */
[----:B------:R-:W-:-:S03]  /*4a10*/  IMAD.WIDE.U32 R12, R15, 0x4, R4 ;  /* 0x000000040f0c7825 */ /* 0x000fc600078e0004 */
[----:B------:R-:W-:-:S05]  /*4a20*/  PRMT R17, R14, 0x5410, R17 ;  /* 0x000054100e117816 */ /* 0x000fca0000000011 */
[----:B------:R0:W-:Y:S01]  /*4a30*/  STG.E desc[UR12][R12.64], R17 ;  /* 0x000000110c007986 */ /* 0x0001e2000c10190c */
        /* <DEDUP_REMOVED lines=76> */
.L_x_1427:
[----:B------:R-:W-:Y:S05]  /*4f00*/  BSYNC.RECONVERGENT B0 ;  /* 0x0000000000007941 */ /* 0x000fea0003800200 */
.L_x_1426:
        /* <DEDUP_REMOVED lines=11> */
.L_x_1429:
[----:B------:R-:W-:Y:S05]  /*4fc0*/  BSYNC.RECONVERGENT B0 ;  /* 0x0000000000007941 */ /* 0x000fea0003800200 */
.L_x_1428:
        /* <DEDUP_REMOVED lines=11> */
.L_x_1431:
[----:B------:R-:W-:Y:S05]  /*5080*/  BSYNC.RECONVERGENT B0 ;  /* 0x0000000000007941 */ /* 0x000fea0003800200 */
.L_x_1430:
        /* <DEDUP_REMOVED lines=10> */
.L_x_1433:
[----:B------:R-:W-:Y:S05]  /*5130*/  BSYNC.RECONVERGENT B0 ;  /* 0x0000000000007941 */ /* 0x000fea0003800200 */
.L_x_1432:
        /* <DEDUP_REMOVED lines=11> */
        .weak           $__internal_42_$__cuda_sm20_div_s64
        .type           $__internal_42_$__cuda_sm20_div_s64,@function
        .size           $__internal_42_$__cuda_sm20_div_s64,($__internal_43_$__cuda_sm20_div_u64 - $__internal_42_$__cuda_sm20_div_s64)
$__internal_42_$__cuda_sm20_div_s64:
        /* <DEDUP_REMOVED lines=48> */
[-C--:B------:R-:W-:Y:S02]  /*54f0*/  IMAD R9, R7, R4.reuse, R9 ;  /* 0x0000000407097224 */ /* 0x080fe400078e0209 */
[----:B------:R-:W-:Y:S02]  /*5500*/  IMAD.X R10, RZ, RZ, R7, P3 ;  /* 0x000000ffff0a7224 */ /* 0x000fe400018e0607 */
        /* <DEDUP_REMOVED lines=23> */
[----:B------:R-:W-:Y:S06]  /*5680*/  RET.REL.NODEC R6 `(_ZN4vllm31rms_norm_per_block_quant_kernelIN3c104HalfENS1_13Float8_e4m3fnELb0ELb0ELi64EEEvPT0_PfPKT_S9_PKffiiPS7_l) ;  /* 0xffffffa8065c7950 */ /* 0x000fec0003c3ffff */
        .weak           $__internal_43_$__cuda_sm20_div_u64
        .type           $__internal_43_$__cuda_sm20_div_u64,@function
        .size           $__internal_43_$__cuda_sm20_div_u64,(.L_x_2894 - $__internal_43_$__cuda_sm20_div_u64)
$__internal_43_$__cuda_sm20_div_u64:
[----:B------:R-:W-:Y:S01]  /*5690*/  MOV R21, UR9 ;  /* 0x0000000900157c02 */ /* 0x000fe20008000f00 */
[----:B------:R-:W-:-:S04]  /*56a0*/  IMAD.MOV.U32 R20, RZ, RZ, R19 ;  /* 0x000000ffff147224 */ /* 0x000fc800078e0013 */
        /* <DEDUP_REMOVED lines=38> */
[----:B------:R-:W-:-:S05]  /*5910*/  IADD3 R15, P1, PT, R15, R12, RZ ;  /* 0x0000000c0f0f7210 */ /* 0x000fca0007f3e0ff */
[----:B------:R-:W-:-:S04]  /*5920*/  IMAD.WIDE.U32 R12, R15, R19, RZ ;  /* 0x000000130f0c7225 */ /* 0x000fc800078e00ff */
[----:B------:R-:W-:Y:S01]  /*5930*/  IMAD.X R14, RZ, RZ, R14, P1 ;  /* 0x000000ffff0e7224 */ /* 0x000fe200008e060e */
[----:B------:R-:W-:Y:S01]  /*5940*/  IADD3 R20, P1, PT, -R12, R17, RZ ;  /* 0x000000110c147210 */ /* 0x000fe20007f3e1ff */
[----:B------:R-:W-:Y:S02]  /*5950*/  IMAD R13, R15, UR9, R13 ;  /* 0x000000090f0d7c24 */ /* 0x000fe4000f8e020d */
[----:B------:R-:W-:Y:S01]  /*5960*/  IMAD.MOV.U32 R17, RZ, RZ, 0x0 ;  /* 0x00000000ff117424 */ /* 0x000fe200078e00ff */
[-C--:B------:R-:W-:Y:S01]  /*5970*/  ISETP.GE.U32.AND P0, PT, R20, R19.reuse, PT ;  /* 0x000000131400720c */ /* 0x080fe20003f06070 */
[----:B------:R-:W-:-:S04]  /*5980*/  IMAD R12, R14, R19, R13 ;  /* 0x000000130e0c7224 */ /* 0x000fc800078e020d */
[----:B------:R-:W-:Y:S01]  /*5990*/  IMAD.X R26, R11, 0x1, ~R12, P1 ;  /* 0x000000010b1a7824 */ /* 0x000fe200008e0e0c */
[----:B------:R-:W-:Y:S02]  /*59a0*/  IADD3 R12, P2, PT, R15, 0x1, RZ ;  /* 0x000000010f0c7810 */ /* 0x000fe40007f5e0ff */
[-C--:B------:R-:W-:Y:S02]  /*59b0*/  IADD3 R18, P1, PT, -R19, R20.reuse, RZ ;  /* 0x0000001413127210 */ /* 0x080fe40007f3e1ff */
[C---:B------:R-:W-:Y:S01]  /*59c0*/  ISETP.GE.U32.AND.EX P0, PT, R26.reuse, UR9, PT, P0 ;  /* 0x000000091a007c0c */ /* 0x040fe2000bf06100 */
[----:B------:R-:W-:Y:S01]  /*59d0*/  IMAD.X R11, RZ, RZ, R14, P2 ;  /* 0x000000ffff0b7224 */ /* 0x000fe200010e060e */
[----:B------:R-:W-:Y:S02]  /*59e0*/  IADD3.X R13, PT, PT, R26, ~UR9, RZ, P1, !PT ;  /* 0x800000091a0d7c10 */ /* 0x000fe40008ffe4ff */
[----:B------:R-:W-:Y:S02]  /*59f0*/  SEL R18, R18, R20, P0 ;  /* 0x0000001412127207 */ /* 0x000fe40000000000 */
[----:B------:R-:W-:-:S02]  /*5a00*/  SEL R15, R12, R15, P0 ;  /* 0x0000000f0c0f7207 */ /* 0x000fc40000000000 */
[----:B------:R-:W-:Y:S02]  /*5a10*/  SEL R13, R13, R26, P0 ;  /* 0x0000001a0d0d7207 */ /* 0x000fe40000000000 */
[----:B------:R-:W-:Y:S02]  /*5a20*/  SEL R14, R11, R14, P0 ;  /* 0x0000000e0b0e7207 */ /* 0x000fe40000000000 */
[----:B------:R-:W-:Y:S02]  /*5a30*/  ISETP.GE.U32.AND P0, PT, R18, R19, PT ;  /* 0x000000131200720c */ /* 0x000fe40003f06070 */
[----:B------:R-:W-:Y:S02]  /*5a40*/  IADD3 R12, P2, PT, R15, 0x1, RZ ;  /* 0x000000010f0c7810 */ /* 0x000fe40007f5e0ff */
[----:B------:R-:W-:Y:S02]  /*5a50*/  ISETP.GE.U32.AND.EX P0, PT, R13, UR9, PT, P0 ;  /* 0x000000090d007c0c */ /* 0x000fe4000bf06100 */
[----:B------:R-:W-:Y:S01]  /*5a60*/  ISETP.NE.U32.AND P1, PT, R19, RZ, PT ;  /* 0x000000ff1300720c */ /* 0x000fe20003f25070 */
[----:B------:R-:W-:Y:S01]  /*5a70*/  IMAD.X R13, RZ, RZ, R14, P2 ;  /* 0x000000ffff0d7224 */ /* 0x000fe200010e060e */
[----:B------:R-:W-:-:S02]  /*5a80*/  SEL R12, R12, R15, P0 ;  /* 0x0000000f0c0c7207 */ /* 0x000fc40000000000 */
[----:B------:R-:W-:Y:S02]  /*5a90*/  ISETP.NE.AND.EX P1, PT, RZ, UR9, PT, P1 ;  /* 0x00000009ff007c0c */ /* 0x000fe4000bf25310 */
[----:B------:R-:W-:Y:S02]  /*5aa0*/  SEL R13, R13, R14, P0 ;  /* 0x0000000e0d0d7207 */ /* 0x000fe40000000000 */
[----:B------:R-:W-:Y:S02]  /*5ab0*/  SEL R12, R12, 0xffffffff, P1 ;  /* 0xffffffff0c0c7807 */ /* 0x000fe40000800000 */
[----:B------:R-:W-:Y:S01]  /*5ac0*/  SEL R13, R13, 0xffffffff, P1 ;  /* 0xffffffff0d0d7807 */ /* 0x000fe20000800000 */
[----:B------:R-:W-:Y:S06]  /*5ad0*/  RET.REL.NODEC R16 `(_ZN4vllm31rms_norm_per_block_quant_kernelIN3c104HalfENS1_13Float8_e4m3fnELb0ELb0ELi64EEEvPT0_PfPKT_S9_PKffiiPS7_l) ;  /* 0xffffffa410487950 */ /* 0x000fec0003c3ffff */
.L_x_1435:
        /* <DEDUP_REMOVED lines=10> */
.L_x_2894:


//--------------------- .text._ZN4vllm31rms_norm_per_block_quant_kernelIN3c104HalfEaLb0ELb1ELi64EEEvPT0_PfPKT_S8_PKffiiPS6_l --------------------------
	.section	.text._ZN4vllm31rms_norm_per_block_quant_kernelIN3c104HalfEaLb0ELb1ELi64EEEvPT0_PfPKT_S8_PKffiiPS6_l,"ax",@progbits
	.align	128
        .global         _ZN4vllm31rms_norm_per_block_quant_kernelIN3c104HalfEaLb0ELb1ELi64EEEvPT0_PfPKT_S8_PKffiiPS6_l
        .type           _ZN4vllm31rms_norm_per_block_quant_kernelIN3c104HalfEaLb0ELb1ELi64EEEvPT0_PfPKT_S8_PKffiiPS6_l,@function
        .size           _ZN4vllm31rms_norm_per_block_quant_kernelIN3c104HalfEaLb0ELb1ELi64EEEvPT0_PfPKT_S8_PKffiiPS6_l,(.L_x_2897 - _ZN4vllm31rms_norm_per_block_quant_kernelIN3c104HalfEaLb0ELb1ELi64EEEvPT0_PfPKT_S8_PKffiiPS6_l)
        .other          _ZN4vllm31rms_norm_per_block_quant_kernelIN3c104HalfEaLb0ELb1ELi64EEEvPT0_PfPKT_S8_PKffiiPS6_l,@"STO_CUDA_ENTRY STV_DEFAULT"
_ZN4vllm31rms_norm_per_block_quant_kernelIN3c104HalfEaLb0ELb1ELi64EEEvPT0_PfPKT_S8_PKffiiPS6_l:
.text._ZN4vllm31rms_norm_per_block_quant_kernelIN3c104HalfEaLb0ELb1ELi64EEEvPT0_PfPKT_S8_PKffiiPS6_l:
        /* <DEDUP_REMOVED lines=21> */
.L_x_1438:
[----:B------:R-:W-:-:S04]  /*0150*/  IMAD.MOV.U32 R6, RZ, RZ, 0x8 ;  /* 0x00000008ff067424 */ /* 0x000fc800078e00ff */
[----:B------:R-:W-:-:S06]  /*0160*/  IMAD.WIDE.U32 R6, R3, R6, UR6 ;  /* 0x0000000603067e25 */ /* 0x000fcc000f8e0006 */
[----:B------:R-:W2:Y:S01]  /*0170*/  LDG.E.64.CONSTANT R6, desc[UR12][R6.64] ;  /* 0x0000000c06067981 */ /* 0x000ea2000c1e9b00 */
[----:B0-----:R-:W-:-:S04]  /*0180*/  IADD3 R9, PT, PT, R2, R3, RZ ;  /* 0x0000000302097210 */ /* 0x001fc80007ffe0ff */
[----:B------:R-:W-:Y:S01]  /*0190*/  ISETP.GE.U32.AND P0, PT, R9, UR8, PT ;  /* 0x0000000809007c0c */ /* 0x000fe2000bf06070 */
[--C-:B--2---:R-:W-:Y:S02]  /*01a0*/  HADD2.F32 R5, -RZ, R6.reuse.H0_H0 ;  /* 0x20000006ff057230 */ /* 0x104fe40000004100 */
[----:B------:R-:W-:Y:S02]  /*01b0*/  HADD2.F32 R8, -RZ, R6.H1_H1 ;  /* 0x30000006ff087230 */ /* 0x000fe40000004100 */
[--C-:B------:R-:W-:Y:S02]  /*01c0*/  HADD2.F32 R3, -RZ, R7.reuse.H0_H0 ;  /* 0x20000007ff037230 */ /* 0x100fe40000004100 */
[----:B------:R-:W-:Y:S01]  /*01d0*/  FFMA.FTZ R5, R5, R5, R4 ;  /* 0x0000000505057223 */ /* 0x000fe20000010004 */
[----:B------:R-:W-:-:S03]  /*01e0*/  HADD2.F32 R4, -RZ, R7.H1_H1 ;  /* 0x30000007ff047230 */ /* 0x000fc60000004100 */
[----:B------:R-:W-:-:S04]  /*01f0*/  FFMA.FTZ R8, R8, R8, R5 ;  /* 0x0000000808087223 */ /* 0x000fc80000010005 */
        /* <DEDUP_REMOVED lines=45> */
.L_x_1437:
[----:B------:R-:W-:Y:S05]  /*04d0*/  BSYNC.RECONVERGENT B0 ;  /* 0x0000000000007941 */ /* 0x000fea0003800200 */
.L_x_1436:
        /* <DEDUP_REMOVED lines=71> */
.L_x_1440:
        /* <DEDUP_REMOVED lines=103> */
.L_x_1442:
[----:B------:R-:W0:Y:S02]  /*0fc0*/  LDCU.64 UR4, c[0x0][0x3a8] ;  /* 0x00007500ff0477ac */ /* 0x000e240008000a00 */
[----:B0-----:R-:W-:-:S04]  /*0fd0*/  I2FP.F32.S32 R4, UR5 ;  /* 0x0000000500047c45 */ /* 0x001fc80008201400 */
[----:B------:R-:W0:Y:S02]  /*0fe0*/  MUFU.RCP R5, R4 ;  /* 0x0000000400057308 */ /* 0x000e240000001000 */
[----:B0-----:R-:W-:-:S06]  /*0ff0*/  FFMA.FTZ R20, R5, R20, UR4 ;  /* 0x0000000405147e23 */ /* 0x001fcc0008010014 */
[----:B------:R-:W0:Y:S02]  /*1000*/  MUFU.RSQ R5, R20 ;  /* 0x0000001400057308 */ /* 0x000e240000001400 */
[----:B0-----:R2:W-:Y:S02]  /*1010*/  STS [R2+0x10a4], R5 ;  /* 0x0010a40502007388 */ /* 0x0015e40000000800 */
.L_x_1441:
[----:B------:R-:W-:Y:S05]  /*1020*/  BSYNC.RECONVERGENT B0 ;  /* 0x0000000000007941 */ /* 0x000fea0003800200 */
.L_x_1439:
        /* <DEDUP_REMOVED lines=18> */
[----:B0-----:R-:W-:Y:S01]  /*1150*/  IMAD R9, R8, R7, RZ ;  /* 0x0000000708097224 */ /* 0x001fe200078e02ff */
        /* <DEDUP_REMOVED lines=24> */
[----:B------:R-:W-:Y:S01]  /*12e0*/  IADD3 R7, PT, PT, RZ, -UR15, RZ ;  /* 0x8000000fff077c10 */ /* 0x000fe2000fffe0ff */
[----:B------:R-:W-:Y:S01]  /*12f0*/  HFMA2 R11, -RZ, RZ, 0, 0 ;  /* 0x00000000ff0b7431 */ /* 0x000fe200000001ff */
        /* <DEDUP_REMOVED lines=20> */
.L_x_1443:
[----:B------:R-:W-:Y:S01]  /*1440*/  IMAD.U32 R2, RZ, RZ, UR15 ;  /* 0x0000000fff027e24 */ /* 0x000fe2000f8e00ff */
[----:B------:R-:W-:-:S07]  /*1450*/  MOV R6, 0x1470 ;  /* 0x0000147000067802 */ /* 0x000fce0000000f00 */
[----:B------:R-:W-:Y:S05]  /*1460*/  CALL.REL.NOINC `($__internal_44_$__cuda_sm20_div_s64) ;  /* 0x0000003000e87944 */ /* 0x000fea0003c00000 */
[----:B------:R-:W-:Y:S01]  /*1470*/  IADD3 R7, P0, PT, RZ, -R10, RZ ;  /* 0x8000000aff077210 */ /* 0x000fe20007f1e0ff */
[----:B------:R-:W-:Y:S01]  /*1480*/  IMAD.MOV.U32 R4, RZ, RZ, R0 ;  /* 0x000000ffff047224 */ /* 0x000fe200078e0000 */
[----:B------:R-:W-:Y:S02]  /*1490*/  MOV R5, RZ ;  /* 0x000000ff00057202 */ /* 0x000fe40000000f00 */
[----:B------:R-:W-:Y:S01]  /*14a0*/  IADD3.X R2, PT, PT, RZ, ~R11, RZ, P0, !PT ;  /* 0x8000000bff027210 */ /* 0x000fe200007fe4ff */
[----:B------:R-:W-:-:S04]  /*14b0*/  IMAD.WIDE.U32 R4, R7, UR15, R4 ;  /* 0x0000000f07047c25 */ /* 0x000fc8000f8e0004 */
[----:B------:R-:W-:-:S04]  /*14c0*/  IMAD R2, R2, UR15, RZ ;  /* 0x0000000f02027c24 */ /* 0x000fc8000f8e02ff */
[----:B------:R-:W-:-:S04]  /*14d0*/  IMAD R7, R7, UR16, R2 ;  /* 0x0000001007077c24 */ /* 0x000fc8000f8e0202 */
[----:B------:R-:W-:-:S07]  /*14e0*/  IMAD.IADD R2, R5, 0x1, R7 ;  /* 0x0000000105027824 */ /* 0x000fce00078e0207 */
.L_x_1444:
[C---:B------:R-:W-:Y:S01]  /*14f0*/  SHF.L.U32 R7, R10.reuse, 0x4, RZ ;  /* 0x000000040a077819 */ /* 0x040fe200000006ff */
[----:B------:R-:W-:Y:S01]  /*1500*/  USHF.R.S32.HI UR4, URZ, 0x1f, UR8 ;  /* 0x0000001fff047899 */ /* 0x000fe20008011408 */
[----:B------:R-:W-:Y:S01]  /*1510*/  SHF.L.U64.HI R33, R10, 0x4, R11 ;  /* 0x000000040a217819 */ /* 0x000fe2000001020b */
[----:B------:R-:W0:Y:S01]  /*1520*/  LDC R8, c[0x0][0x3ac] ;  /* 0x0000eb00ff087b82 */ /* 0x000e220000000800 */
[----:B------:R-:W-:Y:S01]  /*1530*/  IADD3 R5, P1, PT, R7, 0x10, RZ ;  /* 0x0000001007057810 */ /* 0x000fe20007f3e0ff */
[----:B------:R-:W1:Y:S01]  /*1540*/  LDCU.64 UR10, c[0x0][0x398] ;  /* 0x00007300ff0a77ac */ /* 0x000e620008000a00 */
[----:B------:R-:W-:Y:S01]  /*1550*/  BSSY.RECONVERGENT B0, `(.L_x_1445) ;  /* 0x000012a000007945 */ /* 0x000fe20003800200 */
[----:B------:R-:W-:Y:S01]  /*1560*/  IMAD.MOV.U32 R34, RZ, RZ, RZ ;  /* 0x000000ffff227224 */ /* 0x000fe200078e00ff */
        /* <DEDUP_REMOVED lines=34> */
[----:B0-----:R-:W-:-:S06]  /*1790*/  IADD3 R13, PT, PT, R9, 0xffffffe, RZ ;  /* 0x0ffffffe090d7810 */ /* 0x001fcc0007ffe0ff */
        /* <DEDUP_REMOVED lines=14> */
.L_x_1448:
[----:B------:R-:W-:Y:S02]  /*1880*/  MOV R17, UR15 ;  /* 0x0000000f00117c02 */ /* 0x000fe40008000f00 */
[----:B------:R-:W-:-:S07]  /*1890*/  MOV R14, 0x18b0 ;  /* 0x000018b0000e7802 */ /* 0x000fce0000000f00 */
[----:B------:R-:W-:Y:S05]  /*18a0*/  CALL.REL.NOINC `($__internal_45_$__cuda_sm20_div_u64) ;  /* 0x0000003400007944 */ /* 0x000fea0003c00000 */
.L_x_1449:
[----:B------:R-:W-:Y:S05]  /*18b0*/  BSYNC.RECONVERGENT B1 ;  /* 0x0000000000017941 */ /* 0x000fea0003800200 */
.L_x_1447:
[----:B------:R-:W-:Y:S01]  /*18c0*/  IADD3 R7, P0, PT, R12, R7, RZ ;  /* 0x000000070c077210 */ /* 0x000fe20007f1e0ff */
[----:B------:R-:W-:Y:S01]  /*18d0*/  BSSY.RECONVERGENT B1, `(.L_x_1450) ;  /* 0x000003f000017945 */ /* 0x000fe20003800200 */
[----:B------:R-:W-:Y:S02]  /*18e0*/  MOV R34, RZ ;  /* 0x000000ff00227202 */ /* 0x000fe40000000f00 */
        /* <DEDUP_REMOVED lines=9> */
[----:B------:R-:W-:Y:S01]  /*1980*/  IMAD.MOV.U32 R20, RZ, RZ, RZ ;  /* 0x000000ffff147224 */ /* 0x000fe200078e00ff */
[----:B------:R-:W-:Y:S02]  /*1990*/  MOV R34, RZ ;  /* 0x000000ff00227202 */ /* 0x000fe40000000f00 */
[----:B------:R-:W-:-:S07]  /*19a0*/  LOP3.LUT R7, R7, 0x3, RZ, 0xc0, !PT ;  /* 0x0000000307077812 */ /* 0x000fce00078ec0ff */
.L_x_1452:
        /* <DEDUP_REMOVED lines=15> */
[--C-:B------:R-:W-:Y:S02]  /*1aa0*/  HADD2.F32 R18, -RZ, R13.reuse.H1_H1 ;  /* 0x3000000dff127230 */ /* 0x100fe40000004100 */
[----:B------:R-:W-:Y:S02]  /*1ab0*/  HADD2.F32 R17, -RZ, R13.H0_H0 ;  /* 0x2000000dff117230 */ /* 0x000fe40000004100 */
        /* <DEDUP_REMOVED lines=16> */
[--C-:B------:R-:W-:Y:S02]  /*1bc0*/  HADD2.F32 R18, -RZ, R15.reuse.H0_H0 ;  /* 0x2000000fff127230 */ /* 0x100fe40000004100 */
[----:B------:R-:W-:Y:S01]  /*1bd0*/  FMUL.FTZ R14, R9, R14 ;  /* 0x0000000e090e7220 */ /* 0x000fe20000410000 */
[----:B------:R-:W-:Y:S01]  /*1be0*/  HADD2.F32 R22, -RZ, R15.H1_H1 ;  /* 0x3000000fff167230 */ /* 0x000fe20000004100 */
[----:B------:R-:W-:Y:S01]  /*1bf0*/  F2FP.F16.F32.PACK_AB R12, RZ, R12 ;  /* 0x0000000cff0c723e */ /* 0x000fe200000000ff */
[----:B------:R-:W-:Y:S02]  /*1c00*/  FMUL.FTZ R17, R17, R18 ;  /* 0x0000001211117220 */ /* 0x000fe40000410000 */
[----:B------:R-:W-:Y:S01]  /*1c10*/  F2FP.F16.F32.PACK_AB R14, RZ, R14 ;  /* 0x0000000eff0e723e */ /* 0x000fe200000000ff */
[----:B------:R-:W-:Y:S01]  /*1c20*/  FMUL.FTZ R13, R13, R22 ;  /* 0x000000160d0d7220 */ /* 0x000fe20000410000 */
[----:B------:R-:W-:Y:S01]  /*1c30*/  HADD2.F32 R9, -RZ, R12.H0_H0 ;  /* 0x2000000cff097230 */ /* 0x000fe20000004100 */
[----:B------:R-:W-:-:S02]  /*1c40*/  F2FP.F16.F32.PACK_AB R17, RZ, R17 ;  /* 0x00000011ff11723e */ /* 0x000fc400000000ff */
[----:B------:R-:W-:Y:S01]  /*1c50*/  HADD2.F32 R14, -RZ, R14.H0_H0 ;  /* 0x2000000eff0e7230 */ /* 0x000fe20000004100 */
[----:B------:R-:W-:Y:S02]  /*1c60*/  F2FP.F16.F32.PACK_AB R13, RZ, R13 ;  /* 0x0000000dff0d723e */ /* 0x000fe400000000ff */
[----:B------:R-:W-:Y:S02]  /*1c70*/  HADD2.F32 R12, -RZ, R17.H0_H0 ;  /* 0x20000011ff0c7230 */ /* 0x000fe40000004100 */
[----:B------:R-:W-:Y:S01]  /*1c80*/  FMNMX3.FTZ R9, R34, |R9|, |R14|, !PT ;  /* 0x4000000922097276 */ /* 0x000fe2000781040e */
[----:B------:R-:W-:-:S05]  /*1c90*/  HADD2.F32 R13, -RZ, R13.H0_H0 ;  /* 0x2000000dff0d7230 */ /* 0x000fca0000004100 */
[----:B------:R-:W-:Y:S01]  /*1ca0*/  FMNMX3.FTZ R34, R9, |R12|, |R13|, !PT ;  /* 0x4000000c09227276 */ /* 0x000fe2000781040d */
[----:B------:R-:W-:Y:S06]  /*1cb0*/  @P1 BRA `(.L_x_1452) ;  /* 0xfffffffc003c1947 */ /* 0x000fec000383ffff */
.L_x_1451:
[----:B------:R-:W-:Y:S05]  /*1cc0*/  BSYNC.RECONVERGENT B1 ;  /* 0x0000000000017941 */ /* 0x000fea0003800200 */
.L_x_1450:
[----:B------:R-:W-:Y:S05]  /*1cd0*/  @!P0 BRA `(.L_x_1446) ;  /* 0x0000000800c48947 */ /* 0x000fea0003800000 */
[----:B------:R-:W-:Y:S01]  /*1ce0*/  IMAD.U32 R30, RZ, RZ, UR15 ;  /* 0x0000000fff1e7e24 */ /* 0x000fe2000f8e00ff */
[----:B------:R-:W-:Y:S01]  /*1cf0*/  MOV R7, UR16 ;  /* 0x0000001000077c02 */ /* 0x000fe20008000f00 */
[----:B------:R-:W-:Y:S01]  /*1d00*/  IMAD.U32 R9, RZ, RZ, UR15 ;  /* 0x0000000fff097e24 */ /* 0x000fe2000f8e00ff */
[----:B------:R-:W-:Y:S01]  /*1d10*/  MOV R12, UR16 ;  /* 0x00000010000c7c02 */ /* 0x000fe20008000f00 */
[----:B------:R-:W-:Y:S01]  /*1d20*/  IMAD.U32 R31, RZ, RZ, UR15 ;  /* 0x0000000fff1f7e24 */ /* 0x000fe2000f8e00ff */
[----:B------:R-:W-:Y:S02]  /*1d30*/  MOV R13, UR15 ;  /* 0x0000000f000d7c02 */ /* 0x000fe40008000f00 */
[----:B------:R-:W-:Y:S01]  /*1d40*/  SHF.L.U64.HI R30, R30, 0x2, R7 ;  /* 0x000000021e1e7819 */ /* 0x000fe20000010207 */
[----:B------:R-:W-:Y:S01]  /*1d50*/  IMAD.SHL.U32 R31, R31, 0x8, RZ ;  /* 0x000000081f1f7824 */ /* 0x000fe200078e00ff */
[----:B------:R-:W-:Y:S02]  /*1d60*/  SHF.L.U64.HI R9, R9, 0x3, R12 ;  /* 0x0000000309097819 */ /* 0x000fe4000001020c */
[----:B------:R-:W-:-:S07]  /*1d70*/  SHF.L.U32 R7, R13, 0x2, RZ ;  /* 0x000000020d077819 */ /* 0x000fce00000006ff */
.L_x_1453:
        /* <DEDUP_REMOVED lines=8> */
[----:B------:R-:W-:-:S04]  /*1e00*/  IADD3 R14, P0, PT, R31, R18, RZ ;  /* 0x000000121f0e7210 */ /* 0x000fc80007f1e0ff */
[----:B------:R-:W-:-:S05]  /*1e10*/  IADD3.X R15, PT, PT, R9, R19, RZ, P0, !PT ;  /* 0x00000013090f7210 */ /* 0x000fca00007fe4ff */
[----:B------:R0:W4:Y:S01]  /*1e20*/  LDG.E.64.CONSTANT R16, desc[UR12][R14.64] ;  /* 0x0000000c0e107981 */ /* 0x000122000c1e9b00 */
[----:B------:R-:W-:-:S05]  /*1e30*/  IADD3 R28, P0, PT, R31, R12, RZ ;  /* 0x0000000c1f1c7210 */ /* 0x000fca0007f1e0ff */
[----:B------:R-:W-:-:S05]  /*1e40*/  IMAD.X R29, R9, 0x1, R13, P0 ;  /* 0x00000001091d7824 */ /* 0x000fca00000e060d */
[----:B------:R1:W5:Y:S01]  /*1e50*/  LDG.E.64.CONSTANT R22, desc[UR12][R28.64] ;  /* 0x0000000c1c167981 */ /* 0x000362000c1e9b00 */
[----:B------:R-:W-:-:S04]  /*1e60*/  IADD3 R36, P0, PT, R14, R31, RZ ;  /* 0x0000001f0e247210 */ /* 0x000fc80007f1e0ff */
[----:B------:R-:W-:-:S05]  /*1e70*/  IADD3.X R37, PT, PT, R15, R9, RZ, P0, !PT ;  /* 0x000000090f257210 */ /* 0x000fca00007fe4ff */
[----:B------:R-:W5:Y:S01]  /*1e80*/  LDG.E.64.CONSTANT R18, desc[UR12][R36.64] ;  /* 0x0000000c24127981 */ /* 0x000f62000c1e9b00 */
[----:B------:R-:W-:-:S05]  /*1e90*/  IADD3 R26, P0, PT, R28, R31, RZ ;  /* 0x0000001f1c1a7210 */ /* 0x000fca0007f1e0ff */
[----:B------:R-:W-:Y:S01]  /*1ea0*/  IMAD.X R27, R29, 0x1, R9, P0 ;  /* 0x000000011d1b7824 */ /* 0x000fe200000e0609 */
[----:B0-----:R-:W-:-:S04]  /*1eb0*/  IADD3 R14, P0, PT, R36, R31, RZ ;  /* 0x0000001f240e7210 */ /* 0x001fc80007f1e0ff */
[----:B------:R0:W5:Y:S01]  /*1ec0*/  LDG.E.64.CONSTANT R12, desc[UR12][R26.64] ;  /* 0x0000000c1a0c7981 */ /* 0x000162000c1e9b00 */
[----:B------:R-:W-:Y:S02]  /*1ed0*/  IADD3.X R15, PT, PT, R37, R9, RZ, P0, !PT ;  /* 0x00000009250f7210 */ /* 0x000fe400007fe4ff */
[----:B-1----:R-:W-:-:S04]  /*1ee0*/  IADD3 R28, P0, PT, R26, R31, RZ ;  /* 0x0000001f1a1c7210 */ /* 0x002fc80007f1e0ff */
[----:B------:R-:W5:Y:S01]  /*1ef0*/  LDG.E.64.CONSTANT R14, desc[UR12][R14.64] ;  /* 0x0000000c0e0e7981 */ /* 0x000f62000c1e9b00 */
[----:B------:R-:W-:-:S06]  /*1f00*/  IMAD.X R29, R27, 0x1, R9, P0 ;  /* 0x000000011b1d7824 */ /* 0x000fcc00000e0609 */
[----:B------:R-:W5:Y:S01]  /*1f10*/  LDG.E.64.CONSTANT R28, desc[UR12][R28.64] ;  /* 0x0000000c1c1c7981 */ /* 0x000f62000c1e9b00 */
[----:B------:R-:W-:-:S04]  /*1f20*/  IADD3 R32, P0, PT, R32, R7, RZ ;  /* 0x0000000720207210 */ /* 0x000fc80007f1e0ff */
[----:B------:R-:W-:Y:S02]  /*1f30*/  IADD3.X R33, PT, PT, R33, R30, RZ, P0, !PT ;  /* 0x0000001e21217210 */ /* 0x000fe400007fe4ff */
[----:B------:R-:W-:-:S04]  /*1f40*/  ISETP.GE.U32.AND P0, PT, R32, R5, PT ;  /* 0x000000052000720c */ /* 0x000fc80003f06070 */
[----:B------:R-:W-:Y:S01]  /*1f50*/  ISETP.GE.AND.EX P0, PT, R33, R6, PT, P0 ;  /* 0x000000062100720c */ /* 0x000fe20003f06300 */
[--C-:B--2---:R-:W-:Y:S02]  /*1f60*/  HADD2.F32 R35, -RZ, R24.reuse.H0_H0 ;  /* 0x20000018ff237230 */ /* 0x104fe40000004100 */
[----:B------:R-:W-:-:S03]  /*1f70*/  HADD2.F32 R24, -RZ, R24.H1_H1 ;  /* 0x30000018ff187230 */ /* 0x000fc60000004100 */
[----:B------:R-:W-:Y:S02]  /*1f80*/  FMUL.FTZ R35, R35, UR14 ;  /* 0x0000000e23237c20 */ /* 0x000fe40008410000 */
[----:B0-----:R-:W-:-:S03]  /*1f90*/  FMUL.FTZ R26, R24, UR14 ;  /* 0x0000000e181a7c20 */ /* 0x001fc60008410000 */
[----:B------:R-:W-:Y:S01]  /*1fa0*/  F2FP.F16.F32.PACK_AB R35, RZ, R35 ;  /* 0x00000023ff23723e */ /* 0x000fe200000000ff */
[----:B---3--:R-:W-:Y:S01]  /*1fb0*/  HADD2.F32 R24, -RZ, R20.H0_H0 ;  /* 0x20000014ff187230 */ /* 0x008fe20000004100 */
[----:B------:R-:W-:Y:S01]  /*1fc0*/  F2FP.F16.F32.PACK_AB R27, RZ, R26 ;  /* 0x0000001aff1b723e */ /* 0x000fe200000000ff */
[--C-:B------:R-:W-:Y:S02]  /*1fd0*/  HADD2.F32 R26, -RZ, R25.reuse.H0_H0 ;  /* 0x20000019ff1a7230 */ /* 0x100fe40000004100 */
[----:B------:R-:W-:Y:S02]  /*1fe0*/  HADD2.F32 R25, -RZ, R25.H1_H1 ;  /* 0x30000019ff197230 */ /* 0x000fe40000004100 */
[----:B------:R-:W-:Y:S02]  /*1ff0*/  HADD2.F32 R35, -RZ, R35.H0_H0 ;  /* 0x20000023ff237230 */ /* 0x000fe40000004100 */
[----:B------:R-:W-:Y:S01]  /*2000*/  FMUL.FTZ R26, R26, UR14 ;  /* 0x0000000e1a1a7c20 */ /* 0x000fe20008410000 */
[----:B------:R-:W-:-:S02]  /*2010*/  HADD2.F32 R27, -RZ, R27.H0_H0 ;  /* 0x2000001bff1b7230 */ /* 0x000fc40000004100 */
[----:B------:R-:W-:Y:S01]  /*2020*/  FMUL.FTZ R25, R25, UR14 ;  /* 0x0000000e19197c20 */ /* 0x000fe20008410000 */
[----:B------:R-:W-:Y:S02]  /*2030*/  HADD2.F32 R20, -RZ, R20.H1_H1 ;  /* 0x30000014ff147230 */ /* 0x000fe40000004100 */
[----:B------:R-:W-:Y:S01]  /*2040*/  FMUL.FTZ R24, R35, R24 ;  /* 0x0000001823187220 */ /* 0x000fe20000410000 */
[----:B------:R-:W-:Y:S01]  /*2050*/  F2FP.F16.F32.PACK_AB R26, RZ, R26 ;  /* 0x0000001aff1a723e */ /* 0x000fe200000000ff */
[--C-:B------:R-:W-:Y:S01]  /*2060*/  HADD2.F32 R36, -RZ, R21.reuse.H1_H1 ;  /* 0x30000015ff247230 */ /* 0x100fe20000004100 */
[----:B------:R-:W-:Y:S01]  /*2070*/  F2FP.F16.F32.PACK_AB R25, RZ, R25 ;  /* 0x00000019ff19723e */ /* 0x000fe200000000ff */
[----:B------:R-:W-:Y:S01]  /*2080*/  FMUL.FTZ R20, R27, R20 ;  /* 0x000000141b147220 */ /* 0x000fe20000410000 */
[----:B------:R-:W-:Y:S01]  /*2090*/  HADD2.F32 R27, -RZ, R21.H0_H0 ;  /* 0x20000015ff1b7230 */ /* 0x000fe20000004100 */
[----:B------:R-:W-:Y:S01]  /*20a0*/  F2FP.F16.F32.PACK_AB R24, RZ, R24 ;  /* 0x00000018ff18723e */ /* 0x000fe200000000ff */
[----:B------:R-:W-:-:S02]  /*20b0*/  HADD2.F32 R26, -RZ, R26.H0_H0 ;  /* 0x2000001aff1a7230 */ /* 0x000fc40000004100 */
[----:B------:R-:W-:Y:S01]  /*20c0*/  HADD2.F32 R25, -RZ, R25.H0_H0 ;  /* 0x20000019ff197230 */ /* 0x000fe20000004100 */
[----:B------:R-:W-:Y:S01]  /*20d0*/  F2FP.F16.F32.PACK_AB R20, RZ, R20 ;  /* 0x00000014ff14723e */ /* 0x000fe200000000ff */
[----:B------:R-:W-:Y:S02]  /*20e0*/  HADD2.F32 R21, -RZ, R24.H0_H0 ;  /* 0x20000018ff157230 */ /* 0x000fe40000004100 */
[----:B------:R-:W-:Y:S01]  /*20f0*/  FMUL.FTZ R26, R26, R27 ;  /* 0x0000001b1a1a7220 */ /* 0x000fe20000410000 */
[----:B------:R-:W-:Y:S01]  /*2100*/  FMUL.FTZ R25, R25, R36 ;  /* 0x0000002419197220 */ /* 0x000fe20000410000 */
[----:B------:R-:W-:-:S03]  /*2110*/  HADD2.F32 R20, -RZ, R20.H0_H0 ;  /* 0x20000014ff147230 */ /* 0x000fc60000004100 */
[----:B------:R-:W-:Y:S02]  /*2120*/  F2FP.F16.F32.PACK_AB R26, RZ, R26 ;  /* 0x0000001aff1a723e */ /* 0x000fe400000000ff */
[----:B------:R-:W-:Y:S02]  /*2130*/  F2FP.F16.F32.PACK_AB R24, RZ, R25 ;  /* 0x00000019ff18723e */ /* 0x000fe400000000ff */
[----:B------:R-:W-:Y:S01]  /*2140*/  FMNMX3.FTZ R34, R34, |R21|, |R20|, !PT ;  /* 0x4000001522227276 */ /* 0x000fe20007810414 */
[--C-:B----4-:R-:W-:Y:S02]  /*2150*/  HADD2.F32 R20, -RZ, R16.reuse.H0_H0 ;  /* 0x20000010ff147230 */ /* 0x110fe40000004100 */
[----:B------:R-:W-:Y:S02]  /*2160*/  HADD2.F32 R21, -RZ, R16.H1_H1 ;  /* 0x30000010ff157230 */ /* 0x000fe40000004100 */
[----:B------:R-:W-:Y:S02]  /*2170*/  HADD2.F32 R25, -RZ, R26.H0_H0 ;  /* 0x2000001aff197230 */ /* 0x000fe40000004100 */
[----:B------:R-:W-:-:S02]  /*2180*/  HADD2.F32 R26, -RZ, R24.H0_H0 ;  /* 0x20000018ff1a7230 */ /* 0x000fc40000004100 */
[----:B------:R-:W-:Y:S01]  /*2190*/  FMUL.FTZ R24, R20, UR14 ;  /* 0x0000000e14187c20 */ /* 0x000fe20008410000 */
[--C-:B------:R-:W-:Y:S02]  /*21a0*/  HADD2.F32 R20, -RZ, R17.reuse.H0_H0 ;  /* 0x20000011ff147230 */ /* 0x100fe40000004100 */
[----:B------:R-:W-:Y:S01]  /*21b0*/  FMUL.FTZ R21, R21, UR14 ;  /* 0x0000000e15157c20 */ /* 0x000fe20008410000 */
[----:B------:R-:W-:Y:S01]  /*21c0*/  HADD2.F32 R17, -RZ, R17.H1_H1 ;  /* 0x30000011ff117230 */ /* 0x000fe20000004100 */
[----:B------:R-:W-:Y:S01]  /*21d0*/  FMNMX3.FTZ R16, R34, |R25|, |R26|, !PT ;  /* 0x4000001922107276 */ /* 0x000fe2000781041a */
[----:B------:R-:W-:Y:S01]  /*21e0*/  FMUL.FTZ R25, R20, UR14 ;  /* 0x0000000e14197c20 */ /* 0x000fe20008410000 */
[----:B------:R-:W-:Y:S02]  /*21f0*/  F2FP.F16.F32.PACK_AB R24, RZ, R24 ;  /* 0x00000018ff18723e */ /* 0x000fe400000000ff */
[----:B------:R-:W-:Y:S01]  /*2200*/  F2FP.F16.F32.PACK_AB R20, RZ, R21 ;  /* 0x00000015ff14723e */ /* 0x000fe200000000ff */
[----:B-----5:R-:W-:Y:S01]  /*2210*/  HADD2.F32 R21, -RZ, R22.H0_H0 ;  /* 0x20000016ff157230 */ /* 0x020fe20000004100 */
[----:B------:R-:W-:Y:S01]  /*2220*/  F2FP.F16.F32.PACK_AB R26, RZ, R25 ;  /* 0x00000019ff1a723e */ /* 0x000fe200000000ff */
[----:B------:R-:W-:-:S02]  /*2230*/  HADD2.F32 R24, -RZ, R24.H0_H0 ;  /* 0x20000018ff187230 */ /* 0x000fc40000004100 */
[----:B------:R-:W-:Y:S02]  /*2240*/  HADD2.F32 R20, -RZ, R20.H0_H0 ;  /* 0x20000014ff147230 */ /* 0x000fe40000004100 */
[----:B------:R-:W-:Y:S02]  /*2250*/  HADD2.F32 R25, -RZ, R22.H1_H1 ;  /* 0x30000016ff197230 */ /* 0x000fe40000004100 */
[----:B------:R-:W-:Y:S01]  /*2260*/  FMUL.FTZ R21, R24, R21 ;  /* 0x0000001518157220 */ /* 0x000fe20000410000 */
[----:B------:R-:W-:Y:S01]  /*2270*/  FMUL.FTZ R22, R17, UR14 ;  /* 0x0000000e11167c20 */ /* 0x000fe20008410000 */
[--C-:B------:R-:W-:Y:S02]  /*2280*/  HADD2.F32 R24, -RZ, R18.reuse.H0_H0 ;  /* 0x20000012ff187230 */ /* 0x100fe40000004100 */
[----:B------:R-:W-:Y:S01]  /*2290*/  FMUL.FTZ R20, R20, R25 ;  /* 0x0000001914147220 */ /* 0x000fe20000410000 */
[----:B------:R-:W-:Y:S01]  /*22a0*/  F2FP.F16.F32.PACK_AB R21, RZ, R21 ;  /* 0x00000015ff15723e */ /* 0x000fe200000000ff */
[----:B------:R-:W-:Y:S01]  /*22b0*/  HADD2.F32 R18, -RZ, R18.H1_H1 ;  /* 0x30000012ff127230 */ /* 0x000fe20000004100 */
[----:B------:R-:W-:Y:S01]  /*22c0*/  F2FP.F16.F32.PACK_AB R22, RZ, R22 ;  /* 0x00000016ff16723e */ /* 0x000fe200000000ff */
[----:B------:R-:W-:Y:S01]  /*22d0*/  HADD2.F32 R17, -RZ, R23.H0_H0 ;  /* 0x20000017ff117230 */ /* 0x000fe20000004100 */
[----:B------:R-:W-:Y:S01]  /*22e0*/  F2FP.F16.F32.PACK_AB R20, RZ, R20 ;  /* 0x00000014ff14723e */ /* 0x000fe200000000ff */
[----:B------:R-:W-:-:S02]  /*22f0*/  HADD2.F32 R21, -RZ, R21.H0_H0 ;  /* 0x20000015ff157230 */ /* 0x000fc40000004100 */
[----:B------:R-:W-:Y:S01]  /*2300*/  FMUL.FTZ R24, R24, UR14 ;  /* 0x0000000e18187c20 */ /* 0x000fe20008410000 */
[----:B------:R-:W-:Y:S02]  /*2310*/  HADD2.F32 R26, -RZ, R26.H0_H0 ;  /* 0x2000001aff1a7230 */ /* 0x000fe40000004100 */
[----:B------:R-:W-:Y:S02]  /*2320*/  HADD2.F32 R20, -RZ, R20.H0_H0 ;  /* 0x20000014ff147230 */ /* 0x000fe40000004100 */
[----:B------:R-:W-:Y:S02]  /*2330*/  HADD2.F32 R22, -RZ, R22.H0_H0 ;  /* 0x20000016ff167230 */ /* 0x000fe40000004100 */
[----:B------:R-:W-:Y:S01]  /*2340*/  FMUL.FTZ R17, R26, R17 ;  /* 0x000000111a117220 */ /* 0x000fe20000410000 */
[----:B------:R-:W-:Y:S01]  /*2350*/  HADD2.F32 R23, -RZ, R23.H1_H1 ;  /* 0x30000017ff177230 */ /* 0x000fe20000004100 */
[----:B------:R-:W-:Y:S01]  /*2360*/  FMNMX3.FTZ R16, R16, |R21|, |R20|, !PT ;  /* 0x4000001510107276 */ /* 0x000fe20007810414 */
[----:B------:R-:W-:Y:S01]  /*2370*/  FMUL.FTZ R20, R18, UR14 ;  /* 0x0000000e12147c20 */ /* 0x000fe20008410000 */
[--C-:B------:R-:W-:Y:S01]  /*2380*/  HADD2.F32 R18, -RZ, R19.reuse.H0_H0 ;  /* 0x20000013ff127230 */ /* 0x100fe20000004100 */
[----:B------:R-:W-:Y:S01]  /*2390*/  F2FP.F16.F32.PACK_AB R24, RZ, R24 ;  /* 0x00000018ff18723e */ /* 0x000fe200000000ff */
[----:B------:R-:W-:Y:S01]  /*23a0*/  FMUL.FTZ R22, R22, R23 ;  /* 0x0000001716167220 */ /* 0x000fe20000410000 */
[----:B------:R-:W-:Y:S01]  /*23b0*/  HADD2.F32 R19, -RZ, R19.H1_H1 ;  /* 0x30000013ff137230 */ /* 0x000fe20000004100 */
[----:B------:R-:W-:Y:S01]  /*23c0*/  F2FP.F16.F32.PACK_AB R20, RZ, R20 ;  /* 0x00000014ff14723e */ /* 0x000fe200000000ff */
[----:B------:R-:W-:Y:S01]  /*23d0*/  HADD2.F32 R21, -RZ, R12.H1_H1 ;  /* 0x3000000cff157230 */ /* 0x000fe20000004100 */
[----:B------:R-:W-:Y:S01]  /*23e0*/  F2FP.F16.F32.PACK_AB R17, RZ, R17 ;  /* 0x00000011ff11723e */ /* 0x000fe200000000ff */
[----:B------:R-:W-:Y:S01]  /*23f0*/  HADD2.F32 R24, -RZ, R24.H0_H0 ;  /* 0x20000018ff187230 */ /* 0x000fe20000004100 */
[----:B------:R-:W-:Y:S01]  /*2400*/  F2FP.F16.F32.PACK_AB R22, RZ, R22 ;  /* 0x00000016ff16723e */ /* 0x000fe200000000ff */
[----:B------:R-:W-:Y:S01]  /*2410*/  FMUL.FTZ R23, R19, UR14 ;  /* 0x0000000e13177c20 */ /* 0x000fe20008410000 */
[----:B------:R-:W-:-:S02]  /*2420*/  HADD2.F32 R20, -RZ, R20.H0_H0 ;  /* 0x20000014ff147230 */ /* 0x000fc40000004100 */
[----:B------:R-:W-:Y:S01]  /*2430*/  FMUL.FTZ R18, R18, UR14 ;  /* 0x0000000e12127c20 */ /* 0x000fe20008410000 */
[----:B------:R-:W-:Y:S02]  /*2440*/  HADD2.F32 R19, -RZ, R12.H0_H0 ;  /* 0x2000000cff137230 */ /* 0x000fe40000004100 */
[----:B------:R-:W-:Y:S01]  /*2450*/  HADD2.F32 R17, -RZ, R17.H0_H0 ;  /* 0x20000011ff117230 */ /* 0x000fe20000004100 */
[----:B------:R-:W-:Y:S01]  /*2460*/  F2FP.F16.F32.PACK_AB R23, RZ, R23 ;  /* 0x00000017ff17723e */ /* 0x000fe200000000ff */
[----:B------:R-:W-:Y:S02]  /*2470*/  HADD2.F32 R22, -RZ, R22.H0_H0 ;  /* 0x20000016ff167230 */ /* 0x000fe40000004100 */
[----:B------:R-:W-:Y:S01]  /*2480*/  FMUL.FTZ R19, R24, R19 ;  /* 0x0000001318137220 */ /* 0x000fe20000410000 */
[----:B------:R-:W-:Y:S01]  /*2490*/  FMUL.FTZ R20, R20, R21 ;  /* 0x0000001514147220 */ /* 0x000fe20000410000 */
[----:B------:R-:W-:Y:S01]  /*24a0*/  F2FP.F16.F32.PACK_AB R18, RZ, R18 ;  /* 0x00000012ff12723e */ /* 0x000fe200000000ff */
[----:B------:R-:W-:Y:S01]  /*24b0*/  HADD2.F32 R21, -RZ, R14.H0_H0 ;  /* 0x2000000eff157230 */ /* 0x000fe20000004100 */
[----:B------:R-:W-:Y:S01]  /*24c0*/  FMNMX3.FTZ R16, R16, |R17|, |R22|, !PT ;  /* 0x4000001110107276 */ /* 0x000fe20007810416 */
[----:B------:R-:W-:Y:S01]  /*24d0*/  HADD2.F32 R17, -RZ, R13.H0_H0 ;  /* 0x2000000dff117230 */ /* 0x000fe20000004100 */
[----:B------:R-:W-:Y:S01]  /*24e0*/  F2FP.F16.F32.PACK_AB R19, RZ, R19 ;  /* 0x00000013ff13723e */ /* 0x000fe200000000ff */
[----:B------:R-:W-:Y:S01]  /*24f0*/  HADD2.F32 R12, -RZ, R23.H0_H0 ;  /* 0x20000017ff0c7230 */ /* 0x000fe20000004100 */
[----:B------:R-:W-:Y:S01]  /*2500*/  F2FP.F16.F32.PACK_AB R20, RZ, R20 ;  /* 0x00000014ff14723e */ /* 0x000fe200000000ff */
[----:B------:R-:W-:-:S02]  /*2510*/  HADD2.F32 R13, -RZ, R13.H1_H1 ;  /* 0x3000000dff0d7230 */ /* 0x000fc40000004100 */
[----:B------:R-:W-:Y:S01]  /*2520*/  FMUL.FTZ R21, R21, UR14 ;  /* 0x0000000e15157c20 */ /* 0x000fe20008410000 */
[----:B------:R-:W-:Y:S02]  /*2530*/  HADD2.F32 R18, -RZ, R18.H0_H0 ;  /* 0x20000012ff127230 */ /* 0x000fe40000004100 */
[----:B------:R-:W-:Y:S02]  /*2540*/  HADD2.F32 R14, -RZ, R14.H1_H1 ;  /* 0x3000000eff0e7230 */ /* 0x000fe40000004100 */
[----:B------:R-:W-:Y:S01]  /*2550*/  FMUL.FTZ R12, R12, R13 ;  /* 0x0000000d0c0c7220 */ /* 0x000fe20000410000 */
[----:B------:R-:W-:Y:S02]  /*2560*/  HADD2.F32 R19, -RZ, R19.H0_H0 ;  /* 0x20000013ff137230 */ /* 0x000fe40000004100 */
[----:B------:R-:W-:Y:S01]  /*2570*/  FMUL.FTZ R17, R18, R17 ;  /* 0x0000001112117220 */ /* 0x000fe20000410000 */
[----:B------:R-:W-:Y:S02]  /*2580*/  HADD2.F32 R20, -RZ, R20.H0_H0 ;  /* 0x20000014ff147230 */ /* 0x000fe40000004100 */
[----:B------:R-:W-:Y:S01]  /*2590*/  FMUL.FTZ R18, R14, UR14 ;  /* 0x0000000e0e127c20 */ /* 0x000fe20008410000 */
[--C-:B------:R-:W-:Y:S01]  /*25a0*/  HADD2.F32 R13, -RZ, R15.reuse.H0_H0 ;  /* 0x2000000fff0d7230 */ /* 0x100fe20000004100 */
[----:B------:R-:W-:Y:S01]  /*25b0*/  F2FP.F16.F32.PACK_AB R21, RZ, R21 ;  /* 0x00000015ff15723e */ /* 0x000fe200000000ff */
[----:B------:R-:W-:Y:S01]  /*25c0*/  HADD2.F32 R15, -RZ, R15.H1_H1 ;  /* 0x3000000fff0f7230 */ /* 0x000fe20000004100 */
[----:B------:R-:W-:Y:S01]  /*25d0*/  FMNMX3.FTZ R16, R16, |R19|, |R20|, !PT ;  /* 0x4000001310107276 */ /* 0x000fe20007810414 */
[----:B------:R-:W-:-:S02]  /*25e0*/  HADD2.F32 R14, -RZ, R28.H0_H0 ;  /* 0x2000001cff0e7230 */ /* 0x000fc40000004100 */
[----:B------:R-:W-:Y:S01]  /*25f0*/  FMUL.FTZ R19, R13, UR14 ;  /* 0x0000000e0d137c20 */ /* 0x000fe20008410000 */
[----:B------:R-:W-:Y:S01]  /*2600*/  F2FP.F16.F32.PACK_AB R18, RZ, R18 ;  /* 0x00000012ff12723e */ /* 0x000fe200000000ff */
[----:B------:R-:W-:Y:S01]  /*2610*/  FMUL.FTZ R15, R15, UR14 ;  /* 0x0000000e0f0f7c20 */ /* 0x000fe20008410000 */
[----:B------:R-:W-:Y:S01]  /*2620*/  HADD2.F32 R21, -RZ, R21.H0_H0 ;  /* 0x20000015ff157230 */ /* 0x000fe20000004100 */
[----:B------:R-:W-:Y:S02]  /*2630*/  F2FP.F16.F32.PACK_AB R17, RZ, R17 ;  /* 0x00000011ff11723e */ /* 0x000fe400000000ff */
[----:B------:R-:W-:Y:S01]  /*2640*/  F2FP.F16.F32.PACK_AB R19, RZ, R19 ;  /* 0x00000013ff13723e */ /* 0x000fe200000000ff */
[----:B------:R-:W-:Y:S01]  /*2650*/  HADD2.F32 R18, -RZ, R18.H0_H0 ;  /* 0x20000012ff127230 */ /* 0x000fe20000004100 */
[----:B------:R-:W-:Y:S01]  /*2660*/  F2FP.F16.F32.PACK_AB R20, RZ, R15 ;  /* 0x0000000fff14723e */ /* 0x000fe200000000ff */
[----:B------:R-:W-:Y:S02]  /*2670*/  HADD2.F32 R15, -RZ, R28.H1_H1 ;  /* 0x3000001cff0f7230 */ /* 0x000fe40000004100 */
[----:B------:R-:W-:Y:S01]  /*2680*/  FMUL.FTZ R13, R21, R14 ;  /* 0x0000000e150d7220 */ /* 0x000fe20000410000 */
[----:B------:R-:W-:Y:S01]  /*2690*/  HADD2.F32 R14, -RZ, R29.H0_H0 ;  /* 0x2000001dff0e7230 */ /* 0x000fe20000004100 */
[----:B------:R-:W-:Y:S01]  /*26a0*/  F2FP.F16.F32.PACK_AB R12, RZ, R12 ;  /* 0x0000000cff0c723e */ /* 0x000fe200000000ff */
[----:B------:R-:W-:-:S02]  /*26b0*/  HADD2.F32 R19, -RZ, R19.H0_H0 ;  /* 0x20000013ff137230 */ /* 0x000fc40000004100 */
[----:B------:R-:W-:Y:S01]  /*26c0*/  FMUL.FTZ R15, R18, R15 ;  /* 0x0000000f120f7220 */ /* 0x000fe20000410000 */
[----:B------:R-:W-:Y:S01]  /*26d0*/  HADD2.F32 R20, -RZ, R20.H0_H0 ;  /* 0x20000014ff147230 */ /* 0x000fe20000004100 */
[----:B------:R-:W-:Y:S01]  /*26e0*/  F2FP.F16.F32.PACK_AB R13, RZ, R13 ;  /* 0x0000000dff0d723e */ /* 0x000fe200000000ff */
[----:B------:R-:W-:Y:S02]  /*26f0*/  HADD2.F32 R29, -RZ, R29.H1_H1 ;  /* 0x3000001dff1d7230 */ /* 0x000fe40000004100 */
[----:B------:R-:W-:Y:S01]  /*2700*/  FMUL.FTZ R14, R19, R14 ;  /* 0x0000000e130e7220 */ /* 0x000fe20000410000 */
[----:B------:R-:W-:Y:S01]  /*2710*/  F2FP.F16.F32.PACK_AB R15, RZ, R15 ;  /* 0x0000000fff0f723e */ /* 0x000fe200000000ff */
[----:B------:R-:W-:Y:S02]  /*2720*/  HADD2.F32 R17, -RZ, R17.H0_H0 ;  /* 0x20000011ff117230 */ /* 0x000fe40000004100 */
[----:B------:R-:W-:Y:S01]  /*2730*/  FMUL.FTZ R20, R20, R29 ;  /* 0x0000001d14147220 */ /* 0x000fe20000410000 */
[----:B------:R-:W-:Y:S01]  /*2740*/  HADD2.F32 R12, -RZ, R12.H0_H0 ;  /* 0x2000000cff0c7230 */ /* 0x000fe20000004100 */
[----:B------:R-:W-:Y:S01]  /*2750*/  F2FP.F16.F32.PACK_AB R14, RZ, R14 ;  /* 0x0000000eff0e723e */ /* 0x000fe200000000ff */
[----:B------:R-:W-:-:S02]  /*2760*/  HADD2.F32 R13, -RZ, R13.H0_H0 ;  /* 0x2000000dff0d7230 */ /* 0x000fc40000004100 */
[----:B------:R-:W-:Y:S01]  /*2770*/  F2FP.F16.F32.PACK_AB R20, RZ, R20 ;  /* 0x00000014ff14723e */ /* 0x000fe200000000ff */
[----:B------:R-:W-:Y:S01]  /*2780*/  HADD2.F32 R15, -RZ, R15.H0_H0 ;  /* 0x2000000fff0f7230 */ /* 0x000fe20000004100 */
[----:B------:R-:W-:Y:S01]  /*2790*/  FMNMX3.FTZ R12, R16, |R17|, |R12|, !PT ;  /* 0x40000011100c7276 */ /* 0x000fe2000781040c */
[----:B------:R-:W-:Y:S02]  /*27a0*/  HADD2.F32 R17, -RZ, R14.H0_H0 ;  /* 0x2000000eff117230 */ /* 0x000fe40000004100 */
[----:B------:R-:W-:Y:S01]  /*27b0*/  HADD2.F32 R20, -RZ, R20.H0_H0 ;  /* 0x20000014ff147230 */ /* 0x000fe20000004100 */
[----:B------:R-:W-:-:S04]  /*27c0*/  FMNMX3.FTZ R12, R12, |R13|, |R15|, !PT ;  /* 0x4000000d0c0c7276 */ /* 0x000fc8000781040f */
[----:B------:R-:W-:Y:S01]  /*27d0*/  FMNMX3.FTZ R34, R12, |R17|, |R20|, !PT ;  /* 0x400000110c227276 */ /* 0x000fe20007810414 */
[----:B------:R-:W-:Y:S06]  /*27e0*/  @!P0 BRA `(.L_x_1453) ;  /* 0xfffffff400648947 */ /* 0x000fec000383ffff */
.L_x_1446:
[----:B------:R-:W-:Y:S05]  /*27f0*/  BSYNC.RECONVERGENT B0 ;  /* 0x0000000000007941 */ /* 0x000fea0003800200 */
.L_x_1445:
        /* <DEDUP_REMOVED lines=12> */
[----:B-1----:R-:W-:Y:S02]  /*28c0*/  VIADD R12, R7, 0xffffffe ;  /* 0x0ffffffe070c7836 */ /* 0x002fe40000000000 */
[----:B------:R-:W-:-:S04]  /*28d0*/  IMAD.MOV R7, RZ, RZ, -R17 ;  /* 0x000000ffff077224 */ /* 0x000fc800078e0a11 */
[----:B------:R0:W1:Y:S02]  /*28e0*/  F2I.FTZ.U32.TRUNC.NTZ R13, R12 ;  /* 0x0000000c000d7305 */ /* 0x000064000021f000 */
[----:B0-----:R-:W-:Y:S01]  /*28f0*/  HFMA2 R12, -RZ, RZ, 0, 0 ;  /* 0x00000000ff0c7431 */ /* 0x001fe200000001ff */
[----:B-1----:R-:W-:-:S05]  /*2900*/  IADD3 R9, PT, PT, RZ, -R13, RZ ;  /* 0x8000000dff097210 */ /* 0x002fca0007ffe0ff */
[----:B------:R-:W-:-:S04]  /*2910*/  IMAD R9, R9, R16, RZ ;  /* 0x0000001009097224 */ /* 0x000fc800078e02ff */
[----:B------:R-:W-:-:S06]  /*2920*/  IMAD.HI.U32 R13, R13, R9, R12 ;  /* 0x000000090d0d7227 */ /* 0x000fcc00078e000c */
[----:B------:R-:W-:-:S04]  /*2930*/  IMAD.HI.U32 R9, R13, R18, RZ ;  /* 0x000000120d097227 */ /* 0x000fc800078e00ff */
[----:B------:R-:W-:-:S05]  /*2940*/  IMAD R7, R9, R7, R18 ;  /* 0x0000000709077224 */ /* 0x000fca00078e0212 */
[----:B------:R-:W-:-:S13]  /*2950*/  ISETP.GT.U32.AND P1, PT, R16, R7, PT ;  /* 0x000000071000720c */ /* 0x000fda0003f24070 */
[----:B------:R-:W-:Y:S01]  /*2960*/  @!P1 IMAD.IADD R7, R7, 0x1, -R16 ;  /* 0x0000000107079824 */ /* 0x000fe200078e0a10 */
[----:B------:R-:W-:Y:S02]  /*2970*/  @!P1 IADD3 R9, PT, PT, R9, 0x1, RZ ;  /* 0x0000000109099810 */ /* 0x000fe40007ffe0ff */
[----:B------:R-:W-:Y:S02]  /*2980*/  ISETP.NE.AND P1, PT, R15, RZ, PT ;  /* 0x000000ff0f00720c */ /* 0x000fe40003f25270 */
[----:B------:R-:W-:Y:S02]  /*2990*/  ISETP.GE.U32.AND P0, PT, R7, R16, PT ;  /* 0x000000100700720c */ /* 0x000fe40003f06070 */
[----:B------:R-:W-:-:S05]  /*29a0*/  LEA R7, R0, UR4, 0x2 ;  /* 0x0000000400077c11 */ /* 0x000fca000f8e10ff */
[----:B------:R0:W-:Y:S06]  /*29b0*/  STS [R7], R34 ;  /* 0x0000002207007388 */ /* 0x0001ec0000000800 */
[----:B------:R-:W-:-:S05]  /*29c0*/  @P0 VIADD R9, R9, 0x1 ;  /* 0x0000000109090836 */ /* 0x000fca0000000000 */
[----:B------:R-:W-:Y:S02]  /*29d0*/  @!P2 IADD3 R9, PT, PT, -R9, RZ, RZ ;  /* 0x000000ff0909a210 */ /* 0x000fe40007ffe1ff */
        /* <DEDUP_REMOVED lines=17> */
.L_x_1460:
[----:B0-----:R-:W-:Y:S01]  /*2af0*/  SHF.R.U32.HI R15, RZ, 0x5, R3 ;  /* 0x00000005ff0f7819 */ /* 0x001fe20000011603 */
[----:B------:R-:W-:Y:S01]  /*2b00*/  IMAD.MOV.U32 R13, RZ, RZ, RZ ;  /* 0x000000ffff0d7224 */ /* 0x000fe200078e00ff */
[----:B-1----:R-:W-:Y:S01]  /*2b10*/  MOV R12, R19 ;  /* 0x00000013000c7202 */ /* 0x002fe20000000f00 */
[----:B------:R-:W-:Y:S01]  /*2b20*/  BSSY.RECONVERGENT B0, `(.L_x_1455) ;  /* 0x000005b000007945 */ /* 0x000fe20003800200 */
[----:B------:R-:W-:-:S03]  /*2b30*/  SHF.R.S32.HI R14, RZ, 0x1f, R8 ;  /* 0x0000001fff0e7819 */ /* 0x000fc60000011408 */
[----:B------:R-:W-:Y:S01]  /*2b40*/  IMAD.WIDE.U32 R12, R15, UR4, R12 ;  /* 0x000000040f0c7c25 */ /* 0x000fe2000f8e000c */
[----:B------:R-:W-:-:S03]  /*2b50*/  UIADD3 UR4, UP0, UPT, UR4, 0x1, URZ ;  /* 0x0000000104047890 */ /* 0x000fc6000ff1e0ff */
[----:B------:R-:W-:Y:S01]  /*2b60*/  IMAD R15, R15, UR5, RZ ;  /* 0x000000050f0f7c24 */ /* 0x000fe2000f8e02ff */
[----:B------:R-:W-:Y:S01]  /*2b70*/  ISETP.GE.U32.AND P1, PT, R12, R8, PT ;  /* 0x000000080c00720c */ /* 0x000fe20003f26070 */
[----:B------:R-:W-:Y:S01]  /*2b80*/  UIADD3.X UR5, UPT, UPT, URZ, UR5, URZ, UP0, !UPT ;  /* 0x00000005ff057290 */ /* 0x000fe200087fe4ff */
[----:B------:R-:W-:Y:S02]  /*2b90*/  ISETP.LE.U32.AND P0, PT, R9, UR4, PT ;  /* 0x0000000409007c0c */ /* 0x000fe4000bf03070 */
[----:B------:R-:W-:-:S03]  /*2ba0*/  IADD3 R15, PT, PT, R13, R15, RZ ;  /* 0x0000000f0d0f7210 */ /* 0x000fc60007ffe0ff */
        /* <DEDUP_REMOVED lines=14> */
[----:B0-----:R-:W-:Y:S02]  /*2c90*/  ISETP.LT.U32.AND P1, PT, R27, UR10, PT ;  /* 0x0000000a1b007c0c */ /* 0x001fe4000bf21070 */
[----:B------:R-:W-:Y:S02]  /*2ca0*/  IADD3.X R30, PT, PT, RZ, RZ, RZ, P4, !PT ;  /* 0x000000ffff1e7210 */ /* 0x000fe400027fe4ff */
        /* <DEDUP_REMOVED lines=22> */
[----:B------:R-:W-:-:S03]  /*2e10*/  IMAD.MOV.U32 R30, RZ, RZ, R28 ;  /* 0x000000ffff1e7224 */ /* 0x000fc600078e001c */
[----:B------:R-:W-:-:S04]  /*2e20*/  LEA R12, R12, R31, 0x2 ;  /* 0x0000001f0c0c7211 */ /* 0x000fc800078e10ff */
[----:B0-----:R-:W-:-:S07]  /*2e30*/  IADD3 R12, PT, PT, R12, 0x80, RZ ;  /* 0x000000800c0c7810 */ /* 0x001fce0007ffe0ff */
.L_x_1459:
        /* <DEDUP_REMOVED lines=9> */
.L_x_1458:
[----:B------:R-:W-:Y:S05]  /*2ed0*/  BSYNC.RECONVERGENT B1 ;  /* 0x0000000000017941 */ /* 0x000fea0003800200 */
.L_x_1457:
        /* <DEDUP_REMOVED lines=31> */
.L_x_1456:
[----:B------:R-:W-:Y:S05]  /*30d0*/  BSYNC.RECONVERGENT B0 ;  /* 0x0000000000007941 */ /* 0x000fea0003800200 */
.L_x_1455:
[----:B------:R-:W-:Y:S05]  /*30e0*/  @!P0 BRA `(.L_x_1460) ;  /* 0xfffffff800808947 */ /* 0x000fea000383ffff */
.L_x_1454:
[----:B------:R-:W-:Y:S01]  /*30f0*/  SHF.L.U32 R9, R10, 0x4, RZ ;  /* 0x000000040a097819 */ /* 0x000fe200000006ff */
[----:B------:R-:W-:Y:S03]  /*3100*/  BAR.SYNC.DEFER_BLOCKING 0x0 ;  /* 0x0000000000007b1d */ /* 0x000fe60000010000 */
[----:B------:R-:W-:Y:S02]  /*3110*/  IADD3 R8, P0, PT, R4, R9, RZ ;  /* 0x0000000904087210 */ /* 0x000fe40007f1e0ff */
[----:B------:R-:W-:Y:S01]  /*3120*/  SHF.L.U64.HI R9, R10, 0x4, R11 ;  /* 0x000000040a097819 */ /* 0x000fe2000001020b */
[----:B------:R-:W2:Y:S01]  /*3130*/  LDCU.64 UR16, c[0x0][0x3c0] ;  /* 0x00007800ff1077ac */ /* 0x000ea20008000a00 */
[----:B------:R-:W-:Y:S01]  /*3140*/  ISETP.GE.U32.AND P1, PT, R8, R5, PT ;  /* 0x000000050800720c */ /* 0x000fe20003f26070 */
[----:B------:R-:W-:Y:S01]  /*3150*/  BSSY.RECONVERGENT B0, `(.L_x_1461) ;  /* 0x000003d000007945 */ /* 0x000fe20003800200 */
[----:B------:R-:W-:-:S02]  /*3160*/  IADD3.X R9, PT, PT, R2, R9, RZ, P0, !PT ;  /* 0x0000000902097210 */ /* 0x000fc400007fe4ff */
[----:B------:R-:W-:Y:S02]  /*3170*/  ISETP.NE.U32.AND P0, PT, R4, RZ, PT ;  /* 0x000000ff0400720c */ /* 0x000fe40003f05070 */
        /* <DEDUP_REMOVED lines=22> */
[----:B-1----:R-:W-:-:S06]  /*32e0*/  VIADD R6, R9, 0xffffffe ;  /* 0x0ffffffe09067836 */ /* 0x002fcc0000000000 */
[----:B------:R1:W2:Y:S02]  /*32f0*/  F2I.FTZ.U32.TRUNC.NTZ R7, R6 ;  /* 0x0000000600077305 */ /* 0x0002a4000021f000 */
[----:B-1----:R-:W-:Y:S01]  /*3300*/  HFMA2 R6, -RZ, RZ, 0, 0 ;  /* 0x00000000ff067431 */ /* 0x002fe200000001ff */
[----:B--2---:R-:W-:-:S05]  /*3310*/  IADD3 R13, PT, PT, RZ, -R7, RZ ;  /* 0x80000007ff0d7210 */ /* 0x004fca0007ffe0ff */
[----:B------:R-:W-:-:S04]  /*3320*/  IMAD R13, R13, R8, RZ ;  /* 0x000000080d0d7224 */ /* 0x000fc800078e02ff */
[----:B------:R-:W-:Y:S01]  /*3330*/  IMAD.HI.U32 R12, R7, R13, R6 ;  /* 0x0000000d070c7227 */ /* 0x000fe200078e0006 */
[----:B------:R-:W-:-:S05]  /*3340*/  MOV R7, RZ ;  /* 0x000000ff00077202 */ /* 0x000fca0000000f00 */
[----:B------:R-:W-:-:S04]  /*3350*/  IMAD.HI.U32 R12, R12, R5, RZ ;  /* 0x000000050c0c7227 */ /* 0x000fc800078e00ff */
[----:B------:R-:W-:-:S04]  /*3360*/  IMAD.MOV R12, RZ, RZ, -R12 ;  /* 0x000000ffff0c7224 */ /* 0x000fc800078e0a0c */
[----:B------:R-:W-:-:S05]  /*3370*/  IMAD R13, R8, R12, R5 ;  /* 0x0000000c080d7224 */ /* 0x000fca00078e0205 */
[----:B------:R-:W-:-:S13]  /*3380*/  ISETP.GE.U32.AND P0, PT, R13, R8, PT ;  /* 0x000000080d00720c */ /* 0x000fda0003f06070 */
[----:B------:R-:W-:-:S04]  /*3390*/  @P0 IADD3 R13, PT, PT, R13, -R8, RZ ;  /* 0x800000080d0d0210 */ /* 0x000fc80007ffe0ff */
[----:B------:R-:W-:-:S13]  /*33a0*/  ISETP.GE.U32.AND P0, PT, R13, R8, PT ;  /* 0x000000080d00720c */ /* 0x000fda0003f06070 */
[-C--:B------:R-:W-:Y:S02]  /*33b0*/  @P0 IADD3 R13, PT, PT, R13, -R8.reuse, RZ ;  /* 0x800000080d0d0210 */ /* 0x080fe40007ffe0ff */
[----:B------:R-:W-:-:S05]  /*33c0*/  @!P1 LOP3.LUT R13, RZ, R8, RZ, 0x33, !PT ;  /* 0x00000008ff0d9212 */ /* 0x000fca00078e33ff */
[----:B------:R-:W-:Y:S01]  /*33d0*/  IMAD.MOV.U32 R6, RZ, RZ, R13 ;  /* 0x000000ffff067224 */ /* 0x000fe200078e000d */
[----:B------:R-:W-:Y:S06]  /*33e0*/  BRA `(.L_x_1464) ;  /* 0x0000000000187947 */ /* 0x000fec0003800000 */
.L_x_1463:
[----:B------:R-:W-:Y:S01]  /*33f0*/  MOV R13, R5 ;  /* 0x00000005000d7202 */ /* 0x000fe20000000f00 */
[----:B------:R-:W-:Y:S01]  /*3400*/  IMAD.MOV.U32 R7, RZ, RZ, R4 ;  /* 0x000000ffff077224 */ /* 0x000fe200078e0004 */
[----:B------:R-:W-:-:S07]  /*3410*/  MOV R6, 0x3430 ;  /* 0x0000343000067802 */ /* 0x000fce0000000f00 */
[----:B0-----:R-:W-:Y:S05]  /*3420*/  CALL.REL.NOINC `($__internal_46_$__cuda_sm20_rem_s64) ;  /* 0x0000001c00347944 */ /* 0x001fea0003c00000 */
[----:B------:R-:W-:Y:S02]  /*3430*/  MOV R6, R8 ;  /* 0x0000000800067202 */ /* 0x000fe40000000f00 */
[----:B------:R-:W-:-:S07]  /*3440*/  MOV R7, R9 ;  /* 0x0000000900077202 */ /* 0x000fce0000000f00 */
.L_x_1464:
[----:B------:R-:W1:Y:S01]  /*3450*/  LDCU.64 UR10, c[0x0][0x388] ;  /* 0x00007100ff0a77ac */ /* 0x000e620008000a00 */
[----:B------:R-:W-:Y:S01]  /*3460*/  IADD3 R9, P0, PT, -R6, R5, RZ ;  /* 0x0000000506097210 */ /* 0x000fe20007f1e1ff */
[----:B------:R-:W-:Y:S01]  /*3470*/  UMOV UR4, UR9 ;  /* 0x0000000900047c82 */ /* 0x000fe20008000000 */
[----:B------:R-:W-:-:S03]  /*3480*/  UMOV UR5, URZ ;  /* 0x000000ff00057c82 */ /* 0x000fc60008000000 */
[----:B------:R-:W-:Y:S02]  /*3490*/  IMAD.X R7, R4, 0x1, ~R7, P0 ;  /* 0x0000000104077824 */ /* 0x000fe400000e0e07 */
[----:B------:R-:W-:-:S04]  /*34a0*/  IMAD.WIDE.U32 R4, R10, R9, UR4 ;  /* 0x000000040a047e25 */ /* 0x000fc8000f8e0009 */
[----:B------:R-:W-:-:S04]  /*34b0*/  IMAD R7, R7, R10, RZ ;  /* 0x0000000a07077224 */ /* 0x000fc800078e02ff */
[----:B------:R-:W-:Y:S01]  /*34c0*/  IMAD R7, R11, R9, R7 ;  /* 0x000000090b077224 */ /* 0x000fe200078e0207 */
[----:B-1----:R-:W-:-:S04]  /*34d0*/  LEA R6, P0, R4, UR10, 0x2 ;  /* 0x0000000a04067c11 */ /* 0x002fc8000f8010ff */
[----:B------:R-:W-:-:S04]  /*34e0*/  IADD3 R5, PT, PT, R5, R7, RZ ;  /* 0x0000000705057210 */ /* 0x000fc80007ffe0ff */
[----:B------:R-:W-:Y:S02]  /*34f0*/  LEA.HI.X R7, R4, UR11, R5, 0x2, P0 ;  /* 0x0000000b04077c11 */ /* 0x000fe400080f1405 */
[----:B------:R-:W-:-:S05]  /*3500*/  FMNMX.FTZ R5, R2, 1.1920928955078125e-07, !PT ;  /* 0x3400000002057809 */ /* 0x000fca0007810000 */
[----:B------:R2:W-:Y:S02]  /*3510*/  STG.E desc[UR12][R6.64], R5 ;  /* 0x0000000506007986 */ /* 0x0005e4000c10190c */
.L_x_1462:
[----:B------:R-:W-:Y:S05]  /*3520*/  BSYNC.RECONVERGENT B0 ;  /* 0x0000000000007941 */ /* 0x000fea0003800200 */
.L_x_1461:
        /* <DEDUP_REMOVED lines=10> */
[----:B------:R-:W-:Y:S01]  /*35d0*/  MOV R8, UR4 ;  /* 0x0000000400087c02 */ /* 0x000fe20008000f00 */
[----:B------:R-:W-:-:S04]  /*35e0*/  IMAD.U32 R9, RZ, RZ, UR5 ;  /* 0x00000005ff097e24 */ /* 0x000fc8000f8e00ff */
[----:B--2---:R-:W-:Y:S01]  /*35f0*/  MOV R5, UR8 ;  /* 0x0000000800057c02 */ /* 0x004fe20008000f00 */
[----:B------:R-:W-:Y:S06]  /*3600*/  @P0 EXIT ;  /* 0x000000000000094d */ /* 0x000fec0003800000 */
[----:B------:R-:W2:Y:S01]  /*3610*/  LDC.64 R6, c[0x0][0x3c0] ;  /* 0x0000f000ff067b82 */ /* 0x000ea20000000a00 */
[----:B------:R-:W2:Y:S01]  /*3620*/  LDCU UR4, c[0x0][0x370] ;  /* 0x00006e00ff0477ac */ /* 0x000ea20008000800 */
[----:B------:R-:W-:Y:S02]  /*3630*/  MOV R4, R8 ;  /* 0x0000000800047202 */ /* 0x000fe40000000f00 */
        /* <DEDUP_REMOVED lines=12> */
[----:B--2---:R-:W-:Y:S01]  /*3700*/  HFMA2 R8, -RZ, RZ, 0, 0 ;  /* 0x00000000ff087431 */ /* 0x004fe200000001ff */
[----:B---3--:R-:W-:-:S05]  /*3710*/  IADD3 R7, PT, PT, RZ, -R9, RZ ;  /* 0x80000009ff077210 */ /* 0x008fca0007ffe0ff */
        /* <DEDUP_REMOVED lines=8> */
[-C--:B------:R-:W-:Y:S02]  /*37a0*/  @P0 IADD3 R10, PT, PT, R10, -R6.reuse, RZ ;  /* 0x800000060a0a0210 */ /* 0x080fe40007ffe0ff */
[----:B------:R-:W-:Y:S01]  /*37b0*/  @!P1 LOP3.LUT R10, RZ, R6, RZ, 0x33, !PT ;  /* 0x00000006ff0a9212 */ /* 0x000fe200078e33ff */
[----:B------:R-:W-:Y:S06]  /*37c0*/  BRA `(.L_x_1466) ;  /* 0x0000000000147947 */ /* 0x000fec0003800000 */
.L_x_1465:
[----:B------:R-:W-:Y:S02]  /*37d0*/  MOV R7, R2 ;  /* 0x0000000200077202 */ /* 0x000fe40000000f00 */
[----:B------:R-:W-:-:S07]  /*37e0*/  MOV R6, 0x3800 ;  /* 0x0000380000067802 */ /* 0x000fce0000000f00 */
[----:B01----:R-:W-:Y:S05]  /*37f0*/  CALL.REL.NOINC `($__internal_46_$__cuda_sm20_rem_s64) ;  /* 0x0000001800407944 */ /* 0x003fea0003c00000 */
[----:B------:R-:W-:Y:S01]  /*3800*/  MOV R10, R8 ;  /* 0x00000008000a7202 */ /* 0x000fe20000000f00 */
[----:B------:R-:W-:-:S07]  /*3810*/  IMAD.MOV.U32 R11, RZ, RZ, R9 ;  /* 0x000000ffff0b7224 */ /* 0x000fce00078e0009 */
.L_x_1466:
[----:B------:R-:W2:Y:S01]  /*3820*/  LDC.64 R6, c[0x0][0x398] ;  /* 0x0000e600ff067b82 */ /* 0x000ea20000000a00 */
[----:B------:R-:W-:-:S04]  /*3830*/  IADD3 R13, P0, PT, -R10, R13, RZ ;  /* 0x0000000d0a0d7210 */ /* 0x000fc80007f1e1ff */
[----:B------:R-:W-:-:S03]  /*3840*/  IADD3.X R2, PT, PT, ~R11, R2, RZ, P0, !PT ;  /* 0x000000020b027210 */ /* 0x000fc600007fe5ff */
[----:B------:R-:W3:Y:S06]  /*3850*/  LDC.64 R8, c[0x0][0x388] ;  /* 0x0000e200ff087b82 */ /* 0x000eec0000000a00 */
.L_x_1467:
[----:B0-----:R-:W-:Y:S01]  /*3860*/  HFMA2 R15, -RZ, RZ, 0, 4.76837158203125e-07 ;  /* 0x00000008ff0f7431 */ /* 0x001fe200000001ff */
[----:B------:R-:W-:Y:S01]  /*3870*/  SHF.R.U32.HI R11, RZ, 0x4, R0 ;  /* 0x00000004ff0b7819 */ /* 0x000fe20000011600 */
[----:B------:R-:W-:-:S03]  /*3880*/  IMAD.U32 R10, RZ, RZ, UR9 ;  /* 0x00000009ff0a7e24 */ /* 0x000fc6000f8e00ff */
[----:B------:R-:W-:Y:S01]  /*3890*/  LOP3.LUT R19, R11, 0x3ffffff, RZ, 0xc0, !PT ;  /* 0x03ffffff0b137812 */ /* 0x000fe200078ec0ff */
[----:B------:R-:W-:Y:S01]  /*38a0*/  IMAD.WIDE.U32 R14, R0, R15, UR6 ;  /* 0x00000006000e7e25 */ /* 0x000fe2000f8e000f */
[----:B------:R-:W-:-:S05]  /*38b0*/  MOV R11, RZ ;  /* 0x000000ff000b7202 */ /* 0x000fca0000000f00 */
[----:B------:R-:W4:Y:S01]  /*38c0*/  LDG.E.64.CONSTANT R14, desc[UR12][R14.64] ;  /* 0x0000000c0e0e7981 */ /* 0x000f22000c1e9b00 */
[----:B------:R-:W-:Y:S02]  /*38d0*/  IMAD R17, R2, R19, RZ ;  /* 0x0000001302117224 */ /* 0x000fe400078e02ff */
[----:B------:R-:W-:-:S05]  /*38e0*/  IMAD.WIDE.U32 R18, R19, R13, R10 ;  /* 0x0000000d13127225 */ /* 0x000fca00078e000a */
[----:B-1----:R-:W-:Y:S01]  /*38f0*/  IADD3 R12, PT, PT, R19, R17, RZ ;  /* 0x00000011130c7210 */ /* 0x002fe20007ffe0ff */
[----:B--2---:R-:W-:Y:S01]  /*3900*/  IMAD.WIDE.U32 R16, R0, 0x8, R6 ;  /* 0x0000000800107825 */ /* 0x004fe200078e0006 */
[----:B---3--:R-:W-:-:S04]  /*3910*/  LEA R20, P0, R18, R8, 0x2 ;  /* 0x0000000812147211 */ /* 0x008fc800078010ff */
[----:B------:R-:W-:Y:S01]  /*3920*/  LEA.HI.X R21, R18, R9, R12, 0x2, P0 ;  /* 0x0000000912157211 */ /* 0x000fe200000f140c */
[----:B------:R-:W2:Y:S04]  /*3930*/  LDG.E.64.CONSTANT R16, desc[UR12][R16.64] ;  /* 0x0000000c10107981 */ /* 0x000ea8000c1e9b00 */
[----:B------:R0:W3:Y:S01]  /*3940*/  LDG.E R20, desc[UR12][R20.64] ;  /* 0x0000000c14147981 */ /* 0x0000e2000c1e1900 */
[--C-:B----4-:R-:W-:Y:S02]  /*3950*/  HADD2.F32 R12, -RZ, R14.reuse.H0_H0 ;  /* 0x2000000eff0c7230 */ /* 0x110fe40000004100 */
[----:B------:R-:W-:-:S03]  /*3960*/  HADD2.F32 R14, -RZ, R14.H1_H1 ;  /* 0x3000000eff0e7230 */ /* 0x000fc60000004100 */
[----:B------:R-:W-:Y:S02]  /*3970*/  FMUL.FTZ R12, R12, UR14 ;  /* 0x0000000e0c0c7c20 */ /* 0x000fe40008410000 */
[----:B------:R-:W-:-:S03]  /*3980*/  FMUL.FTZ R18, R14, UR14 ;  /* 0x0000000e0e127c20 */ /* 0x000fc60008410000 */
[----:B------:R-:W-:Y:S01]  /*3990*/  F2FP.F16.F32.PACK_AB R14, RZ, R12 ;  /* 0x0000000cff0e723e */ /* 0x000fe200000000ff */
[--C-:B------:R-:W-:Y:S01]  /*39a0*/  HADD2.F32 R12, -RZ, R15.reuse.H0_H0 ;  /* 0x2000000fff0c7230 */ /* 0x100fe20000004100 */
[----:B------:R-:W-:Y:S01]  /*39b0*/  F2FP.F16.F32.PACK_AB R18, RZ, R18 ;  /* 0x00000012ff12723e */ /* 0x000fe200000000ff */
[----:B------:R-:W-:Y:S02]  /*39c0*/  HADD2.F32 R15, -RZ, R15.H1_H1 ;  /* 0x3000000fff0f7230 */ /* 0x000fe40000004100 */
[----:B------:R-:W-:Y:S02]  /*39d0*/  HADD2.F32 R14, -RZ, R14.H0_H0 ;  /* 0x2000000eff0e7230 */ /* 0x000fe40000004100 */
[----:B0-----:R-:W-:Y:S01]  /*39e0*/  FMUL.FTZ R21, R12, UR14 ;  /* 0x0000000e0c157c20 */ /* 0x001fe20008410000 */
[----:B------:R-:W-:Y:S02]  /*39f0*/  HADD2.F32 R18, -RZ, R18.H0_H0 ;  /* 0x20000012ff127230 */ /* 0x000fe40000004100 */
[----:B------:R-:W-:Y:S01]  /*3a00*/  FMUL.FTZ R22, R15, UR14 ;  /* 0x0000000e0f167c20 */ /* 0x000fe20008410000 */
[--C-:B--2---:R-:W-:Y:S01]  /*3a10*/  HADD2.F32 R19, -RZ, R16.reuse.H0_H0 ;  /* 0x20000010ff137230 */ /* 0x104fe20000004100 */
[----:B---3--:R-:W0:Y:S01]  /*3a20*/  MUFU.RCP R12, R20 ;  /* 0x00000014000c7308 */ /* 0x008e220000001000 */
[----:B------:R-:W-:Y:S01]  /*3a30*/  HADD2.F32 R15, -RZ, R16.H1_H1 ;  /* 0x30000010ff0f7230 */ /* 0x000fe20000004100 */
[----:B------:R-:W-:Y:S01]  /*3a40*/  F2FP.F16.F32.PACK_AB R21, RZ, R21 ;  /* 0x00000015ff15723e */ /* 0x000fe200000000ff */
[----:B------:R-:W-:Y:S01]  /*3a50*/  HADD2.F32 R16, -RZ, R17.H0_H0 ;  /* 0x20000011ff107230 */ /* 0x000fe20000004100 */
[----:B------:R-:W-:Y:S01]  /*3a60*/  F2FP.F16.F32.PACK_AB R22, RZ, R22 ;  /* 0x00000016ff16723e */ /* 0x000fe200000000ff */
[----:B------:R-:W-:Y:S01]  /*3a70*/  FMUL.FTZ R14, R14, R19 ;  /* 0x000000130e0e7220 */ /* 0x000fe20000410000 */
[----:B------:R-:W-:Y:S01]  /*3a80*/  FMUL.FTZ R18, R18, R15 ;  /* 0x0000000f12127220 */ /* 0x000fe20000410000 */
[----:B------:R-:W-:-:S02]  /*3a90*/  HADD2.F32 R21, -RZ, R21.H0_H0 ;  /* 0x20000015ff157230 */ /* 0x000fc40000004100 */
[----:B------:R-:W-:Y:S01]  /*3aa0*/  HADD2.F32 R22, -RZ, R22.H0_H0 ;  /* 0x20000016ff167230 */ /* 0x000fe20000004100 */
[----:B------:R-:W-:Y:S01]  /*3ab0*/  F2FP.F16.F32.PACK_AB R14, RZ, R14 ;  /* 0x0000000eff0e723e */ /* 0x000fe200000000ff */
[----:B------:R-:W-:Y:S01]  /*3ac0*/  HADD2.F32 R17, -RZ, R17.H1_H1 ;  /* 0x30000011ff117230 */ /* 0x000fe20000004100 */
[----:B------:R-:W-:Y:S01]  /*3ad0*/  F2FP.F16.F32.PACK_AB R18, RZ, R18 ;  /* 0x00000012ff12723e */ /* 0x000fe200000000ff */
[----:B------:R-:W-:Y:S02]  /*3ae0*/  FMUL.FTZ R16, R21, R16 ;  /* 0x0000001015107220 */ /* 0x000fe40000410000 */
[----:B------:R-:W-:Y:S02]  /*3af0*/  HADD2.F32 R15, -RZ, R14.H0_H0 ;  /* 0x2000000eff0f7230 */ /* 0x000fe40000004100 */
[----:B------:R-:W-:Y:S01]  /*3b00*/  FMUL.FTZ R22, R22, R17 ;  /* 0x0000001116167220 */ /* 0x000fe20000410000 */
[----:B------:R-:W-:Y:S01]  /*3b10*/  HADD2.F32 R17, -RZ, R18.H0_H0 ;  /* 0x20000012ff117230 */ /* 0x000fe20000004100 */
[----:B------:R-:W-:Y:S01]  /*3b20*/  F2FP.F16.F32.PACK_AB R16, RZ, R16 ;  /* 0x00000010ff10723e */ /* 0x000fe200000000ff */
[----:B0-----:R-:W-:-:S02]  /*3b30*/  FMUL.FTZ R15, R12, R15 ;  /* 0x0000000f0c0f7220 */ /* 0x001fc40000410000 */
[----:B------:R-:W-:Y:S01]  /*3b40*/  F2FP.F16.F32.PACK_AB R22, RZ, R22 ;  /* 0x00000016ff16723e */ /* 0x000fe200000000ff */
[----:B------:R-:W-:Y:S01]  /*3b50*/  FMUL.FTZ R14, R12, R17 ;  /* 0x000000110c0e7220 */ /* 0x000fe20000410000 */
[----:B------:R-:W-:-:S03]  /*3b60*/  HADD2.F32 R17, -RZ, R16.H0_H0 ;  /* 0x20000010ff117230 */ /* 0x000fc60000004100 */
[----:B------:R-:W-:Y:S01]  /*3b70*/  HADD2.F32 R19, -RZ, R22.H0_H0 ;  /* 0x20000016ff137230 */ /* 0x000fe20000004100 */
[----:B------:R-:W-:Y:S01]  /*3b80*/  F2I.S8.NTZ R15, R15 ;  /* 0x0000000f000f7305 */ /* 0x000fe20000202100 */
[----:B------:R-:W-:Y:S01]  /*3b90*/  FMUL.FTZ R18, R12, R17 ;  /* 0x000000110c127220 */ /* 0x000fe20000410000 */
[----:B------:R-:W-:-:S04]  /*3ba0*/  IMAD.WIDE.U32 R16, R0, 0x4, R4 ;  /* 0x0000000400107825 */ /* 0x000fc800078e0004 */
[----:B------:R-:W-:Y:S02]  /*3bb0*/  FMUL.FTZ R19, R12, R19 ;  /* 0x000000130c137220 */ /* 0x000fe40000410000 */
        /* <DEDUP_REMOVED lines=10> */
[----:B0-----:R-:W-:Y:S02]  /*3c60*/  MOV R16, 0x8 ;  /* 0x0000000800107802 */ /* 0x001fe40000000f00 */
[----:B------:R-:W-:-:S03]  /*3c70*/  SHF.R.U32.HI R0, RZ, 0x4, R15 ;  /* 0x00000004ff007819 */ /* 0x000fc6000001160f */
[----:B------:R-:W-:Y:S01]  /*3c80*/  IMAD.WIDE.U32 R16, R15, R16, UR6 ;  /* 0x000000060f107e25 */ /* 0x000fe2000f8e0010 */
[----:B------:R-:W-:-:S05]  /*3c90*/  LOP3.LUT R21, R0, 0x3ffffff, RZ, 0xc0, !PT ;  /* 0x03ffffff00157812 */ /* 0x000fca00078ec0ff */
[----:B------:R-:W2:Y:S01]  /*3ca0*/  LDG.E.64.CONSTANT R16, desc[UR12][R16.64] ;  /* 0x0000000c10107981 */ /* 0x000ea2000c1e9b00 */
[----:B------:R-:W-:Y:S02]  /*3cb0*/  IMAD R19, R2, R21, RZ ;  /* 0x0000001502137224 */ /* 0x000fe400078e02ff */
[----:B------:R-:W-:-:S05]  /*3cc0*/  IMAD.WIDE.U32 R20, R21, R13, R10 ;  /* 0x0000000d15147225 */ /* 0x000fca00078e000a */
[----:B------:R-:W-:Y:S01]  /*3cd0*/  IADD3 R0, PT, PT, R21, R19, RZ ;  /* 0x0000001315007210 */ /* 0x000fe20007ffe0ff */
[----:B------:R-:W-:Y:S01]  /*3ce0*/  IMAD.WIDE.U32 R18, R15, 0x8, R6 ;  /* 0x000000080f127825 */ /* 0x000fe200078e0006 */
[----:B------:R-:W-:-:S04]  /*3cf0*/  LEA R22, P0, R20, R8, 0x2 ;  /* 0x0000000814167211 */ /* 0x000fc800078010ff */
[----:B------:R-:W-:Y:S01]  /*3d00*/  LEA.HI.X R23, R20, R9, R0, 0x2, P0 ;  /* 0x0000000914177211 */ /* 0x000fe200000f1400 */
[----:B------:R-:W3:Y:S04]  /*3d10*/  LDG.E.64.CONSTANT R18, desc[UR12][R18.64] ;  /* 0x0000000c12127981 */ /* 0x000ee8000c1e9b00 */
[----:B------:R-:W4:Y:S01]  /*3d20*/  LDG.E R22, desc[UR12][R22.64] ;  /* 0x0000000c16167981 */ /* 0x000f22000c1e1900 */
[--C-:B--2---:R-:W-:Y:S02]  /*3d30*/  HADD2.F32 R0, -RZ, R16.reuse.H0_H0 ;  /* 0x20000010ff007230 */ /* 0x104fe40000004100 */
        /* <DEDUP_REMOVED lines=8> */
[----:B------:R-:W-:Y:S01]  /*3dc0*/  FMUL.FTZ R16, R0, UR14 ;  /* 0x0000000e00107c20 */ /* 0x000fe20008410000 */
[----:B---3--:R-:W-:Y:S02]  /*3dd0*/  HADD2.F32 R21, -RZ, R18.H0_H0 ;  /* 0x20000012ff157230 */ /* 0x008fe40000004100 */
[----:B------:R-:W-:Y:S01]  /*3de0*/  FMUL.FTZ R20, R17, UR14 ;  /* 0x0000000e11147c20 */ /* 0x000fe20008410000 */
[----:B------:R-:W-:Y:S01]  /*3df0*/  HADD2.F32 R14, -RZ, R14.H0_H0 ;  /* 0x2000000eff0e7230 */ /* 0x000fe20000004100 */
[----:B----4-:R-:W0:Y:S01]  /*3e00*/  MUFU.RCP R0, R22 ;  /* 0x0000001600007308 */ /* 0x010e220000001000 */
[----:B------:R-:W-:Y:S01]  /*3e10*/  HADD2.F32 R17, -RZ, R18.H1_H1 ;  /* 0x30000012ff117230 */ /* 0x000fe20000004100 */
[----:B------:R-:W-:Y:S01]  /*3e20*/  F2FP.F16.F32.PACK_AB R16, RZ, R16 ;  /* 0x00000010ff10723e */ /* 0x000fe200000000ff */
[----:B------:R-:W-:Y:S01]  /*3e30*/  FMUL.FTZ R12, R12, R21 ;  /* 0x000000150c0c7220 */ /* 0x000fe20000410000 */
[----:B------:R-:W-:Y:S01]  /*3e40*/  F2FP.F16.F32.PACK_AB R20, RZ, R20 ;  /* 0x00000014ff14723e */ /* 0x000fe200000000ff */
[----:B------:R-:W-:-:S02]  /*3e50*/  HADD2.F32 R21, -RZ, R19.H0_H0 ;  /* 0x20000013ff157230 */ /* 0x000fc40000004100 */
[----:B------:R-:W-:Y:S01]  /*3e60*/  FMUL.FTZ R14, R14, R17 ;  /* 0x000000110e0e7220 */ /* 0x000fe20000410000 */
[----:B------:R-:W-:Y:S01]  /*3e70*/  HADD2.F32 R16, -RZ, R16.H0_H0 ;  /* 0x20000010ff107230 */ /* 0x000fe20000004100 */
[----:B------:R-:W-:Y:S01]  /*3e80*/  F2FP.F16.F32.PACK_AB R12, RZ, R12 ;  /* 0x0000000cff0c723e */ /* 0x000fe200000000ff */
[----:B------:R-:W-:Y:S02]  /*3e90*/  HADD2.F32 R20, -RZ, R20.H0_H0 ;  /* 0x20000014ff147230 */ /* 0x000fe40000004100 */
[----:B------:R-:W-:Y:S01]  /*3ea0*/  HADD2.F32 R19, -RZ, R19.H1_H1 ;  /* 0x30000013ff137230 */ /* 0x000fe20000004100 */
[----:B------:R-:W-:Y:S01]  /*3eb0*/  F2FP.F16.F32.PACK_AB R14, RZ, R14 ;  /* 0x0000000eff0e723e */ /* 0x000fe200000000ff */
[----:B------:R-:W-:Y:S01]  /*3ec0*/  FMUL.FTZ R16, R16, R21 ;  /* 0x0000001510107220 */ /* 0x000fe20000410000 */
[----:B------:R-:W-:Y:S02]  /*3ed0*/  HADD2.F32 R17, -RZ, R12.H0_H0 ;  /* 0x2000000cff117230 */ /* 0x000fe40000004100 */
[----:B------:R-:W-:Y:S01]  /*3ee0*/  FMUL.FTZ R20, R20, R19 ;  /* 0x0000001314147220 */ /* 0x000fe20000410000 */
[----:B------:R-:W-:Y:S01]  /*3ef0*/  HADD2.F32 R19, -RZ, R14.H0_H0 ;  /* 0x2000000eff137230 */ /* 0x000fe20000004100 */
[----:B------:R-:W-:Y:S01]  /*3f00*/  F2FP.F16.F32.PACK_AB R16, RZ, R16 ;  /* 0x00000010ff10723e */ /* 0x000fe200000000ff */
[----:B0-----:R-:W-:-:S02]  /*3f10*/  FMUL.FTZ R17, R0, R17 ;  /* 0x0000001100117220 */ /* 0x001fc40000410000 */
[----:B------:R-:W-:Y:S01]  /*3f20*/  F2FP.F16.F32.PACK_AB R20, RZ, R20 ;  /* 0x00000014ff14723e */ /* 0x000fe200000000ff */
[C---:B------:R-:W-:Y:S01]  /*3f30*/  FMUL.FTZ R19, R0.reuse, R19 ;  /* 0x0000001300137220 */ /* 0x040fe20000410000 */
[----:B------:R-:W-:Y:S02]  /*3f40*/  HADD2.F32 R21, -RZ, R16.H0_H0 ;  /* 0x20000010ff157230 */ /* 0x000fe40000004100 */
[----:B------:R-:W-:Y:S01]  /*3f50*/  F2I.S8.NTZ R17, R17 ;  /* 0x0000001100117305 */ /* 0x000fe20000202100 */
[----:B------:R-:W-:Y:S02]  /*3f60*/  HADD2.F32 R23, -RZ, R20.H0_H0 ;  /* 0x20000014ff177230 */ /* 0x000fe40000004100 */
        /* <DEDUP_REMOVED lines=13> */
[----:B0-----:R-:W-:Y:S01]  /*4040*/  HFMA2 R14, -RZ, RZ, 0, 4.76837158203125e-07 ;  /* 0x00000008ff0e7431 */ /* 0x001fe200000001ff */
[----:B------:R-:W-:-:S04]  /*4050*/  SHF.R.U32.HI R0, RZ, 0x4, R17 ;  /* 0x00000004ff007819 */ /* 0x000fc80000011611 */
[----:B------:R-:W-:Y:S01]  /*4060*/  LOP3.LUT R21, R0, 0x3ffffff, RZ, 0xc0, !PT ;  /* 0x03ffffff00157812 */ /* 0x000fe200078ec0ff */
[----:B------:R-:W-:-:S06]  /*4070*/  IMAD.WIDE.U32 R14, R17, R14, UR6 ;  /* 0x00000006110e7e25 */ /* 0x000fcc000f8e000e */
        /* <DEDUP_REMOVED lines=23> */
[----:B------:R-:W-:-:S02]  /*41f0*/  HADD2.F32 R15, -RZ, R18.H1_H1 ;  /* 0x30000012ff0f7230 */ /* 0x000fc40000004100 */
[----:B------:R-:W-:Y:S01]  /*4200*/  FMUL.FTZ R12, R12, R21 ;  /* 0x000000150c0c7220 */ /* 0x000fe20000410000 */
[----:B------:R-:W-:Y:S01]  /*4210*/  F2FP.F16.F32.PACK_AB R16, RZ, R16 ;  /* 0x00000010ff10723e */ /* 0x000fe200000000ff */
[--C-:B------:R-:W-:Y:S01]  /*4220*/  HADD2.F32 R21, -RZ, R19.reuse.H0_H0 ;  /* 0x20000013ff157230 */ /* 0x100fe20000004100 */
[----:B------:R-:W-:Y:S01]  /*4230*/  F2FP.F16.F32.PACK_AB R20, RZ, R20 ;  /* 0x00000014ff14723e */ /* 0x000fe200000000ff */
[----:B------:R-:W-:Y:S01]  /*4240*/  FMUL.FTZ R14, R14, R15 ;  /* 0x0000000f0e0e7220 */ /* 0x000fe20000410000 */
[----:B------:R-:W-:Y:S01]  /*4250*/  F2FP.F16.F32.PACK_AB R12, RZ, R12 ;  /* 0x0000000cff0c723e */ /* 0x000fe200000000ff */
[----:B------:R-:W-:Y:S02]  /*4260*/  HADD2.F32 R16, -RZ, R16.H0_H0 ;  /* 0x20000010ff107230 */ /* 0x000fe40000004100 */
[----:B------:R-:W-:Y:S01]  /*4270*/  HADD2.F32 R20, -RZ, R20.H0_H0 ;  /* 0x20000014ff147230 */ /* 0x000fe20000004100 */
[----:B------:R-:W-:Y:S01]  /*4280*/  F2FP.F16.F32.PACK_AB R14, RZ, R14 ;  /* 0x0000000eff0e723e */ /* 0x000fe200000000ff */
[----:B------:R-:W-:-:S02]  /*4290*/  HADD2.F32 R19, -RZ, R19.H1_H1 ;  /* 0x30000013ff137230 */ /* 0x000fc40000004100 */
[----:B------:R-:W-:Y:S01]  /*42a0*/  FMUL.FTZ R16, R16, R21 ;  /* 0x0000001510107220 */ /* 0x000fe20000410000 */
[----:B------:R-:W-:Y:S02]  /*42b0*/  HADD2.F32 R15, -RZ, R12.H0_H0 ;  /* 0x2000000cff0f7230 */ /* 0x000fe40000004100 */
[----:B------:R-:W-:Y:S01]  /*42c0*/  FMUL.FTZ R20, R20, R19 ;  /* 0x0000001314147220 */ /* 0x000fe20000410000 */
[----:B------:R-:W-:Y:S02]  /*42d0*/  HADD2.F32 R19, -RZ, R14.H0_H0 ;  /* 0x2000000eff137230 */ /* 0x000fe40000004100 */
[C---:B0-----:R-:W-:Y:S01]  /*42e0*/  FMUL.FTZ R15, R0.reuse, R15 ;  /* 0x0000000f000f7220 */ /* 0x041fe20000410000 */
[----:B------:R-:W-:Y:S02]  /*42f0*/  F2FP.F16.F32.PACK_AB R16, RZ, R16 ;  /* 0x00000010ff10723e */ /* 0x000fe400000000ff */
[----:B------:R-:W-:Y:S01]  /*4300*/  F2FP.F16.F32.PACK_AB R20, RZ, R20 ;  /* 0x00000014ff14723e */ /* 0x000fe200000000ff */
[----:B------:R-:W-:-:S02]  /*4310*/  FMUL.FTZ R19, R0, R19 ;  /* 0x0000001300137220 */ /* 0x000fc40000410000 */
[----:B------:R-:W-:Y:S01]  /*4320*/  HADD2.F32 R21, -RZ, R16.H0_H0 ;  /* 0x20000010ff157230 */ /* 0x000fe20000004100 */
[----:B------:R-:W-:Y:S01]  /*4330*/  F2I.S8.NTZ R15, R15 ;  /* 0x0000000f000f7305 */ /* 0x000fe20000202100 */
[----:B------:R-:W-:-:S03]  /*4340*/  HADD2.F32 R23, -RZ, R20.H0_H0 ;  /* 0x20000014ff177230 */ /* 0x000fc60000004100 */
[C---:B------:R-:W-:Y:S02]  /*4350*/  FMUL.FTZ R21, R0.reuse, R21 ;  /* 0x0000001500157220 */ /* 0x040fe40000410000 */
[----:B------:R-:W-:Y:S02]  /*4360*/  FMUL.FTZ R23, R0, R23 ;  /* 0x0000001700177220 */ /* 0x000fe40000410000 */
        /* <DEDUP_REMOVED lines=16> */
[----:B------:R-:W-:-:S04]  /*4470*/  IMAD.WIDE.U32 R18, R21, R13, R10 ;  /* 0x0000000d15127225 */ /* 0x000fc800078e000a */
[----:B------:R-:W-:Y:S01]  /*4480*/  IMAD.WIDE.U32 R10, R17, 0x8, R6 ;  /* 0x00000008110a7825 */ /* 0x000fe200078e0006 */
[----:B------:R-:W-:-:S03]  /*4490*/  LEA R20, P0, R18, R8, 0x2 ;  /* 0x0000000812147211 */ /* 0x000fc600078010ff */
[----:B------:R-:W-:Y:S02]  /*44a0*/  IMAD R21, R2, R21, RZ ;  /* 0x0000001502157224 */ /* 0x000fe400078e02ff */
[----:B------:R-:W3:Y:S03]  /*44b0*/  LDG.E.64.CONSTANT R10, desc[UR12][R10.64] ;  /* 0x0000000c0a0a7981 */ /* 0x000ee6000c1e9b00 */
[----:B------:R-:W-:-:S04]  /*44c0*/  IADD3 R0, PT, PT, R19, R21, RZ ;  /* 0x0000001513007210 */ /* 0x000fc80007ffe0ff */
[----:B------:R-:W-:-:S05]  /*44d0*/  LEA.HI.X R21, R18, R9, R0, 0x2, P0 ;  /* 0x0000000912157211 */ /* 0x000fca00000f1400 */
[----:B------:R-:W4:Y:S01]  /*44e0*/  LDG.E R20, desc[UR12][R20.64] ;  /* 0x0000000c14147981 */ /* 0x000f22000c1e1900 */
        /* <DEDUP_REMOVED lines=12> */
[----:B------:R-:W-:Y:S01]  /*45b0*/  F2FP.F16.F32.PACK_AB R16, RZ, R16 ;  /* 0x00000010ff10723e */ /* 0x000fe200000000ff */
[----:B------:R-:W-:Y:S01]  /*45c0*/  HADD2.F32 R12, -RZ, R12.H0_H0 ;  /* 0x2000000cff0c7230 */ /* 0x000fe20000004100 */
[----:B------:R-:W-:Y:S01]  /*45d0*/  F2FP.F16.F32.PACK_AB R18, RZ, R18 ;  /* 0x00000012ff12723e */ /* 0x000fe200000000ff */
[----:B------:R-:W-:-:S02]  /*45e0*/  HADD2.F32 R19, -RZ, R10.H0_H0 ;  /* 0x2000000aff137230 */ /* 0x000fc40000004100 */
[----:B------:R-:W-:Y:S01]  /*45f0*/  FMUL.FTZ R14, R14, R15 ;  /* 0x0000000f0e0e7220 */ /* 0x000fe20000410000 */
[----:B------:R-:W-:Y:S02]  /*4600*/  HADD2.F32 R16, -RZ, R16.H0_H0 ;  /* 0x20000010ff107230 */ /* 0x000fe40000004100 */
[--C-:B------:R-:W-:Y:S02]  /*4610*/  HADD2.F32 R15, -RZ, R11.reuse.H0_H0 ;  /* 0x2000000bff0f7230 */ /* 0x100fe40000004100 */
[----:B------:R-:W-:Y:S01]  /*4620*/  FMUL.FTZ R12, R12, R19 ;  /* 0x000000130c0c7220 */ /* 0x000fe20000410000 */
[----:B------:R-:W-:Y:S01]  /*4630*/  HADD2.F32 R18, -RZ, R18.H0_H0 ;  /* 0x20000012ff127230 */ /* 0x000fe20000004100 */
[----:B----4-:R-:W0:Y:S01]  /*4640*/  MUFU.RCP R0, R20 ;  /* 0x0000001400007308 */ /* 0x010e220000001000 */
[----:B------:R-:W-:Y:S02]  /*4650*/  HADD2.F32 R19, -RZ, R11.H1_H1 ;  /* 0x3000000bff137230 */ /* 0x000fe40000004100 */
[----:B------:R-:W-:Y:S01]  /*4660*/  FMUL.FTZ R16, R16, R15 ;  /* 0x0000000f10107220 */ /* 0x000fe20000410000 */
[----:B------:R-:W-:-:S02]  /*4670*/  F2FP.F16.F32.PACK_AB R12, RZ, R12 ;  /* 0x0000000cff0c723e */ /* 0x000fc400000000ff */
[----:B------:R-:W-:Y:S02]  /*4680*/  FMUL.FTZ R18, R18, R19 ;  /* 0x0000001312127220 */ /* 0x000fe40000410000 */
[----:B------:R-:W-:Y:S02]  /*4690*/  F2FP.F16.F32.PACK_AB R16, RZ, R16 ;  /* 0x00000010ff10723e */ /* 0x000fe400000000ff */
[----:B------:R-:W-:Y:S02]  /*46a0*/  F2FP.F16.F32.PACK_AB R14, RZ, R14 ;  /* 0x0000000eff0e723e */ /* 0x000fe400000000ff */
[----:B------:R-:W-:Y:S01]  /*46b0*/  F2FP.F16.F32.PACK_AB R18, RZ, R18 ;  /* 0x00000012ff12723e */ /* 0x000fe200000000ff */
[----:B------:R-:W-:Y:S02]  /*46c0*/  HADD2.F32 R11, -RZ, R12.H0_H0 ;  /* 0x2000000cff0b7230 */ /* 0x000fe40000004100 */
[----:B------:R-:W-:Y:S02]  /*46d0*/  HADD2.F32 R19, -RZ, R16.H0_H0 ;  /* 0x20000010ff137230 */ /* 0x000fe40000004100 */
[----:B------:R-:W-:-:S02]  /*46e0*/  HADD2.F32 R15, -RZ, R14.H0_H0 ;  /* 0x2000000eff0f7230 */ /* 0x000fc40000004100 */
[----:B------:R-:W-:Y:S02]  /*46f0*/  HADD2.F32 R21, -RZ, R18.H0_H0 ;  /* 0x20000012ff157230 */ /* 0x000fe40000004100 */
[C---:B0-----:R-:W-:Y:S01]  /*4700*/  FMUL.FTZ R11, R0.reuse, R11 ;  /* 0x0000000b000b7220 */ /* 0x041fe20000410000 */
[C---:B------:R-:W-:Y:S01]  /*4710*/  FMUL.FTZ R19, R0.reuse, R19 ;  /* 0x0000001300137220 */ /* 0x040fe20000410000 */
[C---:B------:R-:W-:Y:S01]  /*4720*/  FMUL.FTZ R15, R0.reuse, R15 ;  /* 0x0000000f000f7220 */ /* 0x040fe20000410000 */
[----:B------:R-:W-:-:S03]  /*4730*/  FMUL.FTZ R21, R0, R21 ;  /* 0x0000001500157220 */ /* 0x000fc60000410000 */
[----:B------:R-:W-:Y:S08]  /*4740*/  F2I.S8.NTZ R11, R11 ;  /* 0x0000000b000b7305 */ /* 0x000ff00000202100 */
[----:B------:R-:W0:Y:S08]  /*4750*/  F2I.S8.NTZ R10, R15 ;  /* 0x0000000f000a7305 */ /* 0x000e300000202100 */
[----:B------:R-:W-:Y:S08]  /*4760*/  F2I.S8.NTZ R19, R19 ;  /* 0x0000001300137305 */ /* 0x000ff00000202100 */
        /* <DEDUP_REMOVED lines=8> */
[----:B----4-:R-:W-:Y:S05]  /*47f0*/  @!P0 BRA `(.L_x_1467) ;  /* 0xfffffff000188947 */ /* 0x010fea000383ffff */
[----:B------:R-:W-:Y:S05]  /*4800*/  EXIT ;  /* 0x000000000000794d */ /* 0x000fea0003800000 */
        .weak           $__internal_44_$__cuda_sm20_div_s64
        .type           $__internal_44_$__cuda_sm20_div_s64,@function
        .size           $__internal_44_$__cuda_sm20_div_s64,($__internal_45_$__cuda_sm20_div_u64 - $__internal_44_$__cuda_sm20_div_s64)
$__internal_44_$__cuda_sm20_div_s64:
[-C--:B------:R-:W-:Y:S02]  /*4810*/  IADD3 R5, P0, PT, RZ, -R2.reuse, RZ ;  /* 0x80000002ff057210 */ /* 0x080fe40007f1e0ff */
[----:B------:R-:W-:Y:S02]  /*4820*/  ISETP.LE.AND P1, PT, RZ, UR16, PT ;  /* 0x00000010ff007c0c */ /* 0x000fe4000bf23270 */
[----:B------:R-:W-:Y:S02]  /*4830*/  IADD3.X R7, PT, PT, RZ, ~UR16, RZ, P0, !PT ;  /* 0x80000010ff077c10 */ /* 0x000fe400087fe4ff */
[----:B------:R-:W-:Y:S02]  /*4840*/  SEL R4, R5, R2, !P1 ;  /* 0x0000000205047207 */ /* 0x000fe40004800000 */
        /* <DEDUP_REMOVED lines=44> */
[CC--:B------:R-:W-:Y:S02]  /*4b10*/  ISETP.GE.U32.AND P0, PT, R17.reuse, R4.reuse, PT ;  /* 0x000000041100720c */ /* 0x0c0fe40003f06070 */
[----:B------:R-:W-:Y:S02]  /*4b20*/  IADD3.X R10, PT, PT, RZ, R7, RZ, P3, !PT ;  /* 0x00000007ff0a7210 */ /* 0x000fe40001ffe4ff */
[----:B------:R-:W-:Y:S02]  /*4b30*/  IADD3.X R9, PT, PT, RZ, ~R9, RZ, P2, !PT ;  /* 0x80000009ff097210 */ /* 0x000fe400017fe4ff */
[----:B------:R-:W-:-:S02]  /*4b40*/  IADD3 R13, P2, PT, R17, -R4, RZ ;  /* 0x80000004110d7210 */ /* 0x000fc40007f5e0ff */
[----:B------:R-:W-:-:S03]  /*4b50*/  ISETP.GE.U32.AND.EX P0, PT, R9, R5, PT, P0 ;  /* 0x000000050900720c */ /* 0x000fc60003f06100 */
[----:B------:R-:W-:Y:S01]  /*4b60*/  IMAD.X R15, R9, 0x1, ~R5, P2 ;  /* 0x00000001090f7824 */ /* 0x000fe200010e0e05 */
[----:B------:R-:W-:-:S04]  /*4b70*/  SEL R13, R13, R17, P0 ;  /* 0x000000110d0d7207 */ /* 0x000fc80000000000 */
[----:B------:R-:W-:Y:S02]  /*4b80*/  SEL R15, R15, R9, P0 ;  /* 0x000000090f0f7207 */ /* 0x000fe40000000000 */
[----:B------:R-:W-:Y:S02]  /*4b90*/  SEL R9, R8, R11, P0 ;  /* 0x0000000b08097207 */ /* 0x000fe40000000000 */
[----:B------:R-:W-:Y:S02]  /*4ba0*/  ISETP.GE.U32.AND P2, PT, R13, R4, PT ;  /* 0x000000040d00720c */ /* 0x000fe40003f46070 */
[----:B------:R-:W-:Y:S02]  /*4bb0*/  SEL R4, R10, R7, P0 ;  /* 0x000000070a047207 */ /* 0x000fe40000000000 */
[----:B------:R-:W-:Y:S02]  /*4bc0*/  IADD3 R10, P3, PT, R9, 0x1, RZ ;  /* 0x00000001090a7810 */ /* 0x000fe40007f7e0ff */
[----:B------:R-:W-:-:S02]  /*4bd0*/  ISETP.GE.U32.AND.EX P0, PT, R15, R5, PT, P2 ;  /* 0x000000050f00720c */ /* 0x000fc40003f06120 */
[-C--:B------:R-:W-:Y:S02]  /*4be0*/  IADD3.X R11, PT, PT, RZ, R4.reuse, RZ, P3, !PT ;  /* 0x00000004ff0b7210 */ /* 0x080fe40001ffe4ff */
[----:B------:R-:W-:Y:S02]  /*4bf0*/  SEL R10, R10, R9, P0 ;  /* 0x000000090a0a7207 */ /* 0x000fe40000000000 */
[----:B------:R-:W-:Y:S02]  /*4c00*/  SEL R11, R11, R4, P0 ;  /* 0x000000040b0b7207 */ /* 0x000fe40000000000 */
[----:B------:R-:W-:Y:S02]  /*4c10*/  IADD3 R5, P2, PT, RZ, -R10, RZ ;  /* 0x8000000aff057210 */ /* 0x000fe40007f5e0ff */
[----:B------:R-:W-:Y:S02]  /*4c20*/  ISETP.NE.U32.AND P0, PT, R2, RZ, PT ;  /* 0x000000ff0200720c */ /* 0x000fe40003f05070 */
[----:B------:R-:W-:Y:S01]  /*4c30*/  MOV R7, 0x0 ;  /* 0x0000000000077802 */ /* 0x000fe20000000f00 */
[----:B------:R-:W-:Y:S01]  /*4c40*/  IMAD.X R2, RZ, RZ, ~R11, P2 ;  /* 0x000000ffff027224 */ /* 0x000fe200010e0e0b */
[----:B------:R-:W-:-:S02]  /*4c50*/  ISETP.NE.AND.EX P0, PT, RZ, UR16, PT, P0 ;  /* 0x00000010ff007c0c */ /* 0x000fc4000bf05300 */
[----:B------:R-:W-:Y:S02]  /*4c60*/  SEL R10, R5, R10, !P1 ;  /* 0x0000000a050a7207 */ /* 0x000fe40004800000 */
[----:B------:R-:W-:Y:S02]  /*4c70*/  SEL R11, R2, R11, !P1 ;  /* 0x0000000b020b7207 */ /* 0x000fe40004800000 */
[----:B------:R-:W-:Y:S02]  /*4c80*/  SEL R10, R10, 0xffffffff, P0 ;  /* 0xffffffff0a0a7807 */ /* 0x000fe40000000000 */
[----:B------:R-:W-:Y:S01]  /*4c90*/  SEL R11, R11, 0xffffffff, P0 ;  /* 0xffffffff0b0b7807 */ /* 0x000fe20000000000 */
[----:B------:R-:W-:Y:S06]  /*4ca0*/  RET.REL.NODEC R6 `(_ZN4vllm31rms_norm_per_block_quant_kernelIN3c104HalfEaLb0ELb1ELi64EEEvPT0_PfPKT_S8_PKffiiPS6_l) ;  /* 0xffffffb006d47950 */ /* 0x000fec0003c3ffff */
        .weak           $__internal_45_$__cuda_sm20_div_u64
        .type           $__internal_45_$__cuda_sm20_div_u64,@function
        .size           $__internal_45_$__cuda_sm20_div_u64,($__internal_46_$__cuda_sm20_rem_s64 - $__internal_45_$__cuda_sm20_div_u64)
$__internal_45_$__cuda_sm20_div_u64:
[----:B------:R-:W-:Y:S01]  /*4cb0*/  MOV R21, UR16 ;  /* 0x0000001000157c02 */ /* 0x000fe20008000f00 */
[----:B------:R-:W-:-:S04]  /*4cc0*/  IMAD.MOV.U32 R20, RZ, RZ, R17 ;  /* 0x000000ffff147224 */ /* 0x000fc800078e0011 */
        /* <DEDUP_REMOVED lines=46> */
[----:B------:R-:W-:Y:S02]  /*4fb0*/  IADD3 R12, P1, PT, -R17, R20, RZ ;  /* 0x00000014110c7210 */ /* 0x000fe40007f3e1ff */
[----:B------:R-:W-:Y:S02]  /*4fc0*/  IADD3 R9, P2, PT, R18, 0x1, RZ ;  /* 0x0000000112097810 */ /* 0x000fe40007f5e0ff */
[C---:B------:R-:W-:Y:S02]  /*4fd0*/  ISETP.GE.U32.AND.EX P0, PT, R22.reuse, UR16, PT, P0 ;  /* 0x0000001016007c0c */ /* 0x040fe4000bf06100 */
[----:B------:R-:W-:Y:S02]  /*4fe0*/  IADD3.X R15, PT, PT, R22, ~UR16, RZ, P1, !PT ;  /* 0x80000010160f7c10 */ /* 0x000fe40008ffe4ff */
[----:B------:R-:W-:-:S02]  /*4ff0*/  IADD3.X R13, PT, PT, RZ, R16, RZ, P2, !PT ;  /* 0x00000010ff0d7210 */ /* 0x000fc400017fe4ff */
[----:B------:R-:W-:Y:S02]  /*5000*/  SEL R12, R12, R20, P0 ;  /* 0x000000140c0c7207 */ /* 0x000fe40000000000 */
[----:B------:R-:W-:Y:S02]  /*5010*/  SEL R9, R9, R18, P0 ;  /* 0x0000001209097207 */ /* 0x000fe40000000000 */
[----:B------:R-:W-:Y:S02]  /*5020*/  SEL R15, R15, R22, P0 ;  /* 0x000000160f0f7207 */ /* 0x000fe40000000000 */
[----:B------:R-:W-:Y:S02]  /*5030*/  SEL R16, R13, R16, P0 ;  /* 0x000000100d107207 */ /* 0x000fe40000000000 */
[----:B------:R-:W-:Y:S02]  /*5040*/  ISETP.GE.U32.AND P0, PT, R12, R17, PT ;  /* 0x000000110c00720c */ /* 0x000fe40003f06070 */
[----:B------:R-:W-:-:S02]  /*5050*/  IADD3 R12, P2, PT, R9, 0x1, RZ ;  /* 0x00000001090c7810 */ /* 0x000fc40007f5e0ff */
[----:B------:R-:W-:Y:S02]  /*5060*/  ISETP.NE.U32.AND P1, PT, R17, RZ, PT ;  /* 0x000000ff1100720c */ /* 0x000fe40003f25070 */
[----:B------:R-:W-:Y:S01]  /*5070*/  ISETP.GE.U32.AND.EX P0, PT, R15, UR16, PT, P0 ;  /* 0x000000100f007c0c */ /* 0x000fe2000bf06100 */
[----:B------:R-:W-:Y:S01]  /*5080*/  IMAD.X R13, RZ, RZ, R16, P2 ;  /* 0x000000ffff0d7224 */ /* 0x000fe200010e0610 */
[----:B------:R-:W-:Y:S02]  /*5090*/  MOV R15, 0x0 ;  /* 0x00000000000f7802 */ /* 0x000fe40000000f00 */
[----:B------:R-:W-:Y:S02]  /*50a0*/  ISETP.NE.AND.EX P1, PT, RZ, UR16, PT, P1 ;  /* 0x00000010ff007c0c */ /* 0x000fe4000bf25310 */
[----:B------:R-:W-:Y:S02]  /*50b0*/  SEL R12, R12, R9, P0 ;  /* 0x000000090c0c7207 */ /* 0x000fe40000000000 */
[----:B------:R-:W-:-:S02]  /*50c0*/  SEL R13, R13, R16, P0 ;  /* 0x000000100d0d7207 */ /* 0x000fc40000000000 */
[----:B------:R-:W-:Y:S02]  /*50d0*/  SEL R12, R12, 0xffffffff, P1 ;  /* 0xffffffff0c0c7807 */ /* 0x000fe40000800000 */
[----:B------:R-:W-:Y:S01]  /*50e0*/  SEL R13, R13, 0xffffffff, P1 ;  /* 0xffffffff0d0d7807 */ /* 0x000fe20000800000 */
[----:B------:R-:W-:Y:S06]  /*50f0*/  RET.REL.NODEC R14 `(_ZN4vllm31rms_norm_per_block_quant_kernelIN3c104HalfEaLb0ELb1ELi64EEEvPT0_PfPKT_S8_PKffiiPS6_l) ;  /* 0xffffffac0ec07950 */ /* 0x000fec0003c3ffff */
        .weak           $__internal_46_$__cuda_sm20_rem_s64
        .type           $__internal_46_$__cuda_sm20_rem_s64,@function
        .size           $__internal_46_$__cuda_sm20_rem_s64,(.L_x_2897 - $__internal_46_$__cuda_sm20_rem_s64)
$__internal_46_$__cuda_sm20_rem_s64:
        /* <DEDUP_REMOVED lines=23> */
[----:B------:R-:W-:Y:S01]  /*5270*/  IMAD.WIDE.U32 R8, R15, UR4, RZ ;  /* 0x000000040f087c25 */ /* 0x000fe2000f8e00ff */
[----:B------:R-:W-:-:S03]  /*5280*/  ISETP.GE.AND P1, PT, R7, RZ, PT ;  /* 0x000000ff0700720c */ /* 0x000fc60003f26270 */
[----:B------:R-:W-:Y:S01]  /*5290*/  IMAD R12, R15, UR5, R9 ;  /* 0x000000050f0c7c24 */ /* 0x000fe2000f8e0209 */
[----:B------:R-:W-:Y:S02]  /*52a0*/  IADD3 R9, P0, PT, RZ, -R8, RZ ;  /* 0x80000008ff097210 */ /* 0x000fe40007f1e0ff */
[----:B------:R-:W-:Y:S01]  /*52b0*/  IADD3 R8, P4, PT, RZ, -R13, RZ ;  /* 0x8000000dff087210 */ /* 0x000fe20007f9e0ff */
[----:B------:R-:W-:Y:S02]  /*52c0*/  IMAD R12, R17, UR4, R12 ;  /* 0x00000004110c7c24 */ /* 0x000fe4000f8e020c */
[----:B------:R-:W-:-:S04]  /*52d0*/  IMAD.HI.U32 R14, R15, R9, RZ ;  /* 0x000000090f0e7227 */ /* 0x000fc800078e00ff */
[----:B------:R-:W-:-:S04]  /*52e0*/  IMAD.X R12, RZ, RZ, ~R12, P0 ;  /* 0x000000ffff0c7224 */ /* 0x000fc800000e0e0c */
[----:B------:R-:W-:-:S04]  /*52f0*/  IMAD.WIDE.U32 R14, P0, R15, R12, R14 ;  /* 0x0000000c0f0e7225 */ /* 0x000fc8000780000e */
[C---:B------:R-:W-:Y:S02]  /*5300*/  IMAD R16, R17.reuse, R12, RZ ;  /* 0x0000000c11107224 */ /* 0x040fe400078e02ff */
[----:B------:R-:W-:Y:S01]  /*5310*/  IMAD.HI.U32 R15, P2, R17, R9, R14 ;  /* 0x00000009110f7227 */ /* 0x000fe2000784000e */
[----:B------:R-:W-:-:S03]  /*5320*/  SEL R14, R8, R13, !P1 ;  /* 0x0000000d080e7207 */ /* 0x000fc60004800000 */
[----:B------:R-:W-:Y:S01]  /*5330*/  IMAD.HI.U32 R12, R17, R12, RZ ;  /* 0x0000000c110c7227 */ /* 0x000fe200078e00ff */
[----:B------:R-:W-:Y:S02]  /*5340*/  IADD3 R15, P3, PT, R16, R15, RZ ;  /* 0x0000000f100f7210 */ /* 0x000fe40007f7e0ff */
[----:B------:R-:W-:Y:S01]  /*5350*/  IADD3.X R16, PT, PT, RZ, ~R7, RZ, P4, !PT ;  /* 0x80000007ff107210 */ /* 0x000fe200027fe4ff */
[----:B------:R-:W-:Y:S01]  /*5360*/  IMAD.MOV.U32 R9, RZ, RZ, RZ ;  /* 0x000000ffff097224 */ /* 0x000fe200078e00ff */
[----:B------:R-:W-:Y:S01]  /*5370*/  IADD3.X R17, PT, PT, R12, R17, RZ, P0, !PT ;  /* 0x000000110c117210 */ /* 0x000fe200007fe4ff */
[----:B------:R-:W-:Y:S01]  /*5380*/  IMAD.HI.U32 R8, R15, R14, RZ ;  /* 0x0000000e0f087227 */ /* 0x000fe200078e00ff */
[----:B------:R-:W-:Y:S02]  /*5390*/  SEL R16, R16, R7, !P1 ;  /* 0x0000000710107207 */ /* 0x000fe40004800000 */
[----:B------:R-:W-:-:S03]  /*53a0*/  IADD3.X R17, PT, PT, RZ, RZ, R17, P3, P2 ;  /* 0x000000ffff117210 */ /* 0x000fc60001fe4411 */
[----:B------:R-:W-:-:S04]  /*53b0*/  IMAD.WIDE.U32 R8, R15, R16, R8 ;  /* 0x000000100f087225 */ /* 0x000fc800078e0008 */
[C---:B------:R-:W-:Y:S02]  /*53c0*/  IMAD R15, R17.reuse, R16, RZ ;  /* 0x00000010110f7224 */ /* 0x040fe400078e02ff */
[----:B------:R-:W-:-:S04]  /*53d0*/  IMAD.HI.U32 R8, P0, R17, R14, R8 ;  /* 0x0000000e11087227 */ /* 0x000fc80007800008 */
[----:B------:R-:W-:Y:S01]  /*53e0*/  IMAD.HI.U32 R7, R17, R16, RZ ;  /* 0x0000001011077227 */ /* 0x000fe200078e00ff */
[----:B------:R-:W-:-:S04]  /*53f0*/  IADD3 R15, P2, PT, R15, R8, RZ ;  /* 0x000000080f0f7210 */ /* 0x000fc80007f5e0ff */
[----:B------:R-:W-:Y:S01]  /*5400*/  IADD3.X R7, PT, PT, R7, RZ, RZ, P0, !PT ;  /* 0x000000ff07077210 */ /* 0x000fe200007fe4ff */
[----:B------:R-:W-:-:S03]  /*5410*/  IMAD.WIDE.U32 R8, R15, UR4, RZ ;  /* 0x000000040f087c25 */ /* 0x000fc6000f8e00ff */
[----:B------:R-:W-:Y:S01]  /*5420*/  IADD3.X R7, PT, PT, RZ, R7, RZ, P2, !PT ;  /* 0x00000007ff077210 */ /* 0x000fe200017fe4ff */
        /* <DEDUP_REMOVED lines=19> */
[----:B------:R-:W-:Y:S01]  /*5560*/  HFMA2 R7, -RZ, RZ, 0, 0 ;  /* 0x00000000ff077431 */ /* 0x000fe200000001ff */
[-C--:B------:R-:W-:Y:S02]  /*5570*/  IADD3.X R12, PT, PT, RZ, ~R9.reuse, RZ, P2, !PT ;  /* 0x80000009ff0c7210 */ /* 0x080fe400017fe4ff */
[----:B------:R-:W-:Y:S02]  /*5580*/  ISETP.NE.AND.EX P0, PT, RZ, UR17, PT, P0 ;  /* 0x00000011ff007c0c */ /* 0x000fe4000bf05300 */
[----:B------:R-:W-:Y:S02]  /*5590*/  SEL R9, R12, R9, !P1 ;  /* 0x000000090c097207 */ /* 0x000fe40004800000 */
[----:B------:R-:W-:Y:S02]  /*55a0*/  SEL R8, R8, 0xffffffff, P0 ;  /* 0xffffffff08087807 */ /* 0x000fe40000000000 */
[----:B------:R-:W-:Y:S01]  /*55b0*/  SEL R9, R9, 0xffffffff, P0 ;  /* 0xffffffff09097807 */ /* 0x000fe20000000000 */
[----:B------:R-:W-:Y:S06]  /*55c0*/  RET.REL.NODEC R6 `(_ZN4vllm31rms_norm_per_block_quant_kernelIN3c104HalfEaLb0ELb1ELi64EEEvPT0_PfPKT_S8_PKffiiPS6_l) ;  /* 0xffffffa8068c7950 */ /* 0x000fec0003c3ffff */
.L_x_1468:
        /* <DEDUP_REMOVED lines=11> */
.L_x_2897:


//--------------------- .text._ZN4vllm31rms_norm_per_block_quant_kernelIN3c104HalfENS1_13Float8_e4m3fnELb0ELb1ELi64EEEvPT0_PfPKT_S9_PKffiiPS7_l --------------------------
	.section	.text._ZN4vllm31rms_norm_per_block_quant_kernelIN3c104HalfENS1_13Float8_e4m3fnELb0ELb1ELi64EEEvPT0_PfPKT_S9_PKffiiPS7_l,"ax",@progbits
	.align	128
        .global         _ZN4vllm31rms_norm_per_block_quant_kernelIN3c104HalfENS1_13Float8_e4m3fnELb0ELb1ELi64EEEvPT0_PfPKT_S9_PKffiiPS7_l
        .type           _ZN4vllm31rms_norm_per_block_quant_kernelIN3c104HalfENS1_13Float8_e4m3fnELb0ELb1ELi64EEEvPT0_PfPKT_S9_PKffiiPS7_l,@function
        .size           _ZN4vllm31rms_norm_per_block_quant_kernelIN3c104HalfENS1_13Float8_e4m3fnELb0ELb1ELi64EEEvPT0_PfPKT_S9_PKffiiPS7_l,(.L_x_2900 - _ZN4vllm31rms_norm_per_block_quant_kernelIN3c104HalfENS1_13Float8_e4m3fnELb0ELb1ELi64EEEvPT0_PfPKT_S9_PKffiiPS7_l)
        .other          _ZN4vllm31rms_norm_per_block_quant_kernelIN3c104HalfENS1_13Float8_e4m3fnELb0ELb1ELi64EEEvPT0_PfPKT_S9_PKffiiPS7_l,@"STO_CUDA_ENTRY STV_DEFAULT"
_ZN4vllm31rms_norm_per_block_quant_kernelIN3c104HalfENS1_13Float8_e4m3fnELb0ELb1ELi64EEEvPT0_PfPKT_S9_PKffiiPS7_l:
.text._ZN4vllm31rms_norm_per_block_quant_kernelIN3c104HalfENS1_13Float8_e4m3fnELb0ELb1ELi64EEEvPT0_PfPKT_S9_PKffiiPS7_l:
        /* <DEDUP_REMOVED lines=21> */
.L_x_1471:
[----:B------:R-:W-:-:S04]  /*0150*/  IMAD.MOV.U32 R6, RZ, RZ, 0x8 ;  /* 0x00000008ff067424 */ /* 0x000fc800078e00ff */
[----:B------:R-:W-:-:S06]  /*0160*/  IMAD.WIDE.U32 R6, R3, R6, UR6 ;  /* 0x0000000603067e25 */ /* 0x000fcc000f8e0006 */
[----:B------:R-:W2:Y:S01]  /*0170*/  LDG.E.64.CONSTANT R6, desc[UR12][R6.64] ;  /* 0x0000000c06067981 */ /* 0x000ea2000c1e9b00 */
[----:B0-----:R-:W-:-:S05]  /*0180*/  IMAD.IADD R9, R2, 0x1, R3 ;  /* 0x0000000102097824 */ /* 0x001fca00078e0203 */
        /* <DEDUP_REMOVED lines=10> */
[----:B------:R-:W-:-:S05]  /*0230*/  HFMA2 R6, -RZ, RZ, 0, 4.76837158203125e-07 ;  /* 0x00000008ff067431 */ /* 0x000fca00000001ff */
        /* <DEDUP_REMOVED lines=41> */
.L_x_1470:
[----:B------:R-:W-:Y:S05]  /*04d0*/  BSYNC.RECONVERGENT B0 ;  /* 0x0000000000007941 */ /* 0x000fea0003800200 */
.L_x_1469:
        /* <DEDUP_REMOVED lines=71> */
.L_x_1473:
[----:B------:R-:W-:Y:S01]  /*0950*/  LOP3.LUT R2, R0, 0x3e0, RZ, 0xc0, !PT ;  /* 0x000003e000027812 */ /* 0x000fe200078ec0ff */
[----:B------:R-:W0:Y:S04]  /*0960*/  S2R R9, SR_LANEID ;  /* 0x0000000000097919 */ /* 0x000e280000000000 */
[----:B------:R-:W-:Y:S01]  /*0970*/  VIADD R6, R2, 0x20 ;  /* 0x0000002002067836 */ /* 0x000fe20000000000 */
[----:B------:R-:W-:-:S04]  /*0980*/  LOP3.LUT R2, RZ, R2, RZ, 0x33, !PT ;  /* 0x00000002ff027212 */ /* 0x000fc800078e33ff */
[-C--:B------:R-:W-:Y:S02]  /*0990*/  ISETP.GT.U32.AND P0, PT, R6, R3.reuse, PT ;  /* 0x000000030600720c */ /* 0x080fe40003f04070 */
[----:B------:R-:W-:-:S04]  /*09a0*/  IADD3 R2, PT, PT, R2, R3, RZ ;  /* 0x0000000302027210 */ /* 0x000fc80007ffe0ff */
        /* <DEDUP_REMOVED lines=97> */
.L_x_1475:
[----:B------:R-:W0:Y:S02]  /*0fc0*/  LDCU.64 UR4, c[0x0][0x3a8] ;  /* 0x00007500ff0477ac */ /* 0x000e240008000a00 */
[----:B0-----:R-:W-:-:S04]  /*0fd0*/  I2FP.F32.S32 R4, UR5 ;  /* 0x0000000500047c45 */ /* 0x001fc80008201400 */
[----:B------:R-:W0:Y:S02]  /*0fe0*/  MUFU.RCP R5, R4 ;  /* 0x0000000400057308 */ /* 0x000e240000001000 */
[----:B0-----:R-:W-:-:S06]  /*0ff0*/  FFMA.FTZ R20, R5, R20, UR4 ;  /* 0x0000000405147e23 */ /* 0x001fcc0008010014 */
[----:B------:R-:W0:Y:S02]  /*1000*/  MUFU.RSQ R5, R20 ;  /* 0x0000001400057308 */ /* 0x000e240000001400 */
[----:B0-----:R2:W-:Y:S02]  /*1010*/  STS [R2+0x10a4], R5 ;  /* 0x0010a40502007388 */ /* 0x0015e40000000800 */
.L_x_1474:
[----:B------:R-:W-:Y:S05]  /*1020*/  BSYNC.RECONVERGENT B0 ;  /* 0x0000000000007941 */ /* 0x000fea0003800200 */
.L_x_1472:
        /* <DEDUP_REMOVED lines=65> */
.L_x_1476:
[----:B------:R-:W-:Y:S01]  /*1440*/  IMAD.U32 R2, RZ, RZ, UR15 ;  /* 0x0000000fff027e24 */ /* 0x000fe2000f8e00ff */
[----:B------:R-:W-:-:S07]  /*1450*/  MOV R6, 0x1470 ;  /* 0x0000147000067802 */ /* 0x000fce0000000f00 */
[----:B------:R-:W-:Y:S05]  /*1460*/  CALL.REL.NOINC `($__internal_47_$__cuda_sm20_div_s64) ;  /* 0x0000004000a87944 */ /* 0x000fea0003c00000 */
[----:B------:R-:W-:Y:S01]  /*1470*/  IADD3 R7, P0, PT, RZ, -R10, RZ ;  /* 0x8000000aff077210 */ /* 0x000fe20007f1e0ff */
[----:B------:R-:W-:Y:S02]  /*1480*/  IMAD.MOV.U32 R4, RZ, RZ, R0 ;  /* 0x000000ffff047224 */ /* 0x000fe400078e0000 */
[----:B------:R-:W-:Y:S01]  /*1490*/  IMAD.MOV.U32 R5, RZ, RZ, RZ ;  /* 0x000000ffff057224 */ /* 0x000fe200078e00ff */
[----:B------:R-:W-:Y:S01]  /*14a0*/  IADD3.X R2, PT, PT, RZ, ~R11, RZ, P0, !PT ;  /* 0x8000000bff027210 */ /* 0x000fe200007fe4ff */
[----:B------:R-:W-:-:S04]  /*14b0*/  IMAD.WIDE.U32 R4, R7, UR15, R4 ;  /* 0x0000000f07047c25 */ /* 0x000fc8000f8e0004 */
[----:B------:R-:W-:-:S04]  /*14c0*/  IMAD R2, R2, UR15, RZ ;  /* 0x0000000f02027c24 */ /* 0x000fc8000f8e02ff */
[----:B------:R-:W-:-:S04]  /*14d0*/  IMAD R7, R7, UR16, R2 ;  /* 0x0000001007077c24 */ /* 0x000fc8000f8e0202 */
[----:B------:R-:W-:-:S07]  /*14e0*/  IMAD.IADD R2, R5, 0x1, R7 ;  /* 0x0000000105027824 */ /* 0x000fce00078e0207 */
.L_x_1477:
        /* <DEDUP_REMOVED lines=9> */
[----:B------:R-:W-:Y:S02]  /*1580*/  ISETP.LT.U32.AND P0, PT, R5, UR8, PT ;  /* 0x0000000805007c0c */ /* 0x000fe4000bf01070 */
[----:B------:R-:W-:-:S02]  /*1590*/  IADD3.X R6, PT, PT, RZ, R33, RZ, P1, !PT ;  /* 0x00000021ff067210 */ /* 0x000fc40000ffe4ff */
[----:B------:R-:W-:Y:S02]  /*15a0*/  IADD3 R32, P1, PT, R4, R7, RZ ;  /* 0x0000000704207210 */ /* 0x000fe40007f3e0ff */
[----:B------:R-:W-:-:S03]  /*15b0*/  ISETP.LT.AND.EX P0, PT, R6, UR4, PT, P0 ;  /* 0x0000000406007c0c */ /* 0x000fc6000bf01300 */
[----:B------:R-:W-:Y:S01]  /*15c0*/  IMAD.X R33, R2, 0x1, R33, P1 ;  /* 0x0000000102217824 */ /* 0x000fe200008e0621 */
        /* <DEDUP_REMOVED lines=25> */
[----:B------:R-:W-:Y:S02]  /*1760*/  MOV R12, RZ ;  /* 0x000000ff000c7202 */ /* 0x000fe40000000f00 */
[----:B------:R-:W-:-:S04]  /*1770*/  ISETP.NE.U32.AND P2, PT, RZ, UR15, PT ;  /* 0x0000000fff007c0c */ /* 0x000fc8000bf45070 */
        /* <DEDUP_REMOVED lines=16> */
.L_x_1481:
[----:B------:R-:W-:Y:S01]  /*1880*/  IMAD.U32 R17, RZ, RZ, UR15 ;  /* 0x0000000fff117e24 */ /* 0x000fe2000f8e00ff */
[----:B------:R-:W-:-:S07]  /*1890*/  MOV R14, 0x18b0 ;  /* 0x000018b0000e7802 */ /* 0x000fce0000000f00 */
[----:B------:R-:W-:Y:S05]  /*18a0*/  CALL.REL.NOINC `($__internal_48_$__cuda_sm20_div_u64) ;  /* 0x0000004000c07944 */ /* 0x000fea0003c00000 */
.L_x_1482:
[----:B------:R-:W-:Y:S05]  /*18b0*/  BSYNC.RECONVERGENT B1 ;  /* 0x0000000000017941 */ /* 0x000fea0003800200 */
.L_x_1480:
        /* <DEDUP_REMOVED lines=11> */
[----:B------:R-:W-:Y:S01]  /*1970*/  MOV R16, RZ ;  /* 0x000000ff00107202 */ /* 0x000fe20000000f00 */
[----:B------:R-:W-:Y:S02]  /*1980*/  IMAD.MOV.U32 R20, RZ, RZ, RZ ;  /* 0x000000ffff147224 */ /* 0x000fe400078e00ff */
[----:B------:R-:W-:Y:S01]  /*1990*/  IMAD.MOV.U32 R34, RZ, RZ, RZ ;  /* 0x000000ffff227224 */ /* 0x000fe200078e00ff */
[----:B------:R-:W-:-:S07]  /*19a0*/  LOP3.LUT R7, R7, 0x3, RZ, 0xc0, !PT ;  /* 0x0000000307077812 */ /* 0x000fce00078ec0ff */
.L_x_1485:
        /* <DEDUP_REMOVED lines=15> */
[--C-:B------:R-:W-:Y:S02]  /*1aa0*/  HADD2.F32 R18, -RZ, R13.reuse.H1_H1 ;  /* 0x3000000dff127230 */ /* 0x100fe40000004100 */
[----:B------:R-:W-:-:S02]  /*1ab0*/  HADD2.F32 R17, -RZ, R13.H0_H0 ;  /* 0x2000000dff117230 */ /* 0x000fc40000004100 */
        /* <DEDUP_REMOVED lines=16> */
[--C-:B------:R-:W-:Y:S02]  /*1bc0*/  HADD2.F32 R18, -RZ, R15.reuse.H0_H0 ;  /* 0x2000000fff127230 */ /* 0x100fe40000004100 */
[----:B------:R-:W-:Y:S01]  /*1bd0*/  FMUL.FTZ R14, R9, R14 ;  /* 0x0000000e090e7220 */ /* 0x000fe20000410000 */
[----:B------:R-:W-:Y:S01]  /*1be0*/  HADD2.F32 R22, -RZ, R15.H1_H1 ;  /* 0x3000000fff167230 */ /* 0x000fe20000004100 */
[----:B------:R-:W-:Y:S01]  /*1bf0*/  F2FP.F16.F32.PACK_AB R12, RZ, R12 ;  /* 0x0000000cff0c723e */ /* 0x000fe200000000ff */
[----:B------:R-:W-:-:S02]  /*1c00*/  FMUL.FTZ R17, R17, R18 ;  /* 0x0000001211117220 */ /* 0x000fc40000410000 */
[----:B------:R-:W-:Y:S01]  /*1c10*/  F2FP.F16.F32.PACK_AB R14, RZ, R14 ;  /* 0x0000000eff0e723e */ /* 0x000fe200000000ff */
[----:B------:R-:W-:Y:S01]  /*1c20*/  FMUL.FTZ R13, R13, R22 ;  /* 0x000000160d0d7220 */ /* 0x000fe20000410000 */
[----:B------:R-:W-:Y:S01]  /*1c30*/  HADD2.F32 R9, -RZ, R12.H0_H0 ;  /* 0x2000000cff097230 */ /* 0x000fe20000004100 */
[----:B------:R-:W-:Y:S02]  /*1c40*/  F2FP.F16.F32.PACK_AB R17, RZ, R17 ;  /* 0x00000011ff11723e */ /* 0x000fe400000000ff */
[----:B------:R-:W-:Y:S01]  /*1c50*/  HADD2.F32 R14, -RZ, R14.H0_H0 ;  /* 0x2000000eff0e7230 */ /* 0x000fe20000004100 */
[----:B------:R-:W-:Y:S02]  /*1c60*/  F2FP.F16.F32.PACK_AB R13, RZ, R13 ;  /* 0x0000000dff0d723e */ /* 0x000fe400000000ff */
[----:B------:R-:W-:Y:S02]  /*1c70*/  HADD2.F32 R12, -RZ, R17.H0_H0 ;  /* 0x20000011ff0c7230 */ /* 0x000fe40000004100 */
[----:B------:R-:W-:Y:S01]  /*1c80*/  FMNMX3.FTZ R9, R34, |R9|, |R14|, !PT ;  /* 0x4000000922097276 */ /* 0x000fe2000781040e */
[----:B------:R-:W-:-:S05]  /*1c90*/  HADD2.F32 R13, -RZ, R13.H0_H0 ;  /* 0x2000000dff0d7230 */ /* 0x000fca0000004100 */
[----:B------:R-:W-:Y:S01]  /*1ca0*/  FMNMX3.FTZ R34, R9, |R12|, |R13|, !PT ;  /* 0x4000000c09227276 */ /* 0x000fe2000781040d */
[----:B------:R-:W-:Y:S06]  /*1cb0*/  @P1 BRA `(.L_x_1485) ;  /* 0xfffffffc003c1947 */ /* 0x000fec000383ffff */
.L_x_1484:
[----:B------:R-:W-:Y:S05]  /*1cc0*/  BSYNC.RECONVERGENT B1 ;  /* 0x0000000000017941 */ /* 0x000fea0003800200 */
.L_x_1483:
        /* <DEDUP_REMOVED lines=11> */
.L_x_1486:
        /* <DEDUP_REMOVED lines=9> */
[----:B------:R-:W-:-:S05]  /*1e10*/  IMAD.X R15, R9, 0x1, R19, P0 ;  /* 0x00000001090f7824 */ /* 0x000fca00000e0613 */
[----:B------:R0:W4:Y:S01]  /*1e20*/  LDG.E.64.CONSTANT R16, desc[UR12][R14.64] ;  /* 0x0000000c0e107981 */ /* 0x000122000c1e9b00 */
[----:B------:R-:W-:-:S04]  /*1e30*/  IADD3 R28, P0, PT, R31, R12, RZ ;  /* 0x0000000c1f1c7210 */ /* 0x000fc80007f1e0ff */
[----:B------:R-:W-:-:S05]  /*1e40*/  IADD3.X R29, PT, PT, R9, R13, RZ, P0, !PT ;  /* 0x0000000d091d7210 */ /* 0x000fca00007fe4ff */
[----:B------:R1:W5:Y:S01]  /*1e50*/  LDG.E.64.CONSTANT R22, desc[UR12][R28.64] ;  /* 0x0000000c1c167981 */ /* 0x000362000c1e9b00 */
[----:B------:R-:W-:-:S05]  /*1e60*/  IADD3 R36, P0, PT, R14, R31, RZ ;  /* 0x0000001f0e247210 */ /* 0x000fca0007f1e0ff */
[----:B------:R-:W-:-:S05]  /*1e70*/  IMAD.X R37, R15, 0x1, R9, P0 ;  /* 0x000000010f257824 */ /* 0x000fca00000e0609 */
[----:B------:R-:W5:Y:S01]  /*1e80*/  LDG.E.64.CONSTANT R18, desc[UR12][R36.64] ;  /* 0x0000000c24127981 */ /* 0x000f62000c1e9b00 */
[----:B------:R-:W-:-:S05]  /*1e90*/  IADD3 R26, P0, PT, R28, R31, RZ ;  /* 0x0000001f1c1a7210 */ /* 0x000fca0007f1e0ff */
[----:B------:R-:W-:Y:S01]  /*1ea0*/  IMAD.X R27, R29, 0x1, R9, P0 ;  /* 0x000000011d1b7824 */ /* 0x000fe200000e0609 */
[----:B0-----:R-:W-:-:S04]  /*1eb0*/  IADD3 R14, P0, PT, R36, R31, RZ ;  /* 0x0000001f240e7210 */ /* 0x001fc80007f1e0ff */
[----:B------:R0:W5:Y:S01]  /*1ec0*/  LDG.E.64.CONSTANT R12, desc[UR12][R26.64] ;  /* 0x0000000c1a0c7981 */ /* 0x000162000c1e9b00 */
[----:B------:R-:W-:Y:S01]  /*1ed0*/  IMAD.X R15, R37, 0x1, R9, P0 ;  /* 0x00000001250f7824 */ /* 0x000fe200000e0609 */
[----:B-1----:R-:W-:-:S05]  /*1ee0*/  IADD3 R28, P0, PT, R26, R31, RZ ;  /* 0x0000001f1a1c7210 */ /* 0x002fca0007f1e0ff */
        /* <DEDUP_REMOVED lines=144> */
.L_x_1479:
[----:B------:R-:W-:Y:S05]  /*27f0*/  BSYNC.RECONVERGENT B0 ;  /* 0x0000000000007941 */ /* 0x000fea0003800200 */
.L_x_1478:
        /* <DEDUP_REMOVED lines=22> */
[-C--:B------:R-:W-:Y:S01]  /*2960*/  @!P1 IADD3 R7, PT, PT, R7, -R16.reuse, RZ ;  /* 0x8000001007079210 */ /* 0x080fe20007ffe0ff */
        /* <DEDUP_REMOVED lines=24> */
.L_x_1493:
        /* <DEDUP_REMOVED lines=12> */
[----:B------:R-:W-:Y:S02]  /*2bb0*/  MOV R27, UR5 ;  /* 0x00000005001b7c02 */ /* 0x000fe40008000f00 */
[----:B------:R-:W-:Y:S02]  /*2bc0*/  ISETP.GE.AND.EX P1, PT, R15, R14, PT, P1 ;  /* 0x0000000e0f00720c */ /* 0x000fe40003f26310 */
[----:B------:R-:W-:-:S11]  /*2bd0*/  ISETP.GE.AND.EX P0, PT, R27, R20, PT, P0 ;  /* 0x000000141b00720c */ /* 0x000fd60003f06300 */
        /* <DEDUP_REMOVED lines=36> */
[----:B------:R-:W-:-:S05]  /*2e20*/  LEA R12, R12, R31, 0x2 ;  /* 0x0000001f0c0c7211 */ /* 0x000fca00078e10ff */
[----:B0-----:R-:W-:-:S07]  /*2e30*/  VIADD R12, R12, 0x80 ;  /* 0x000000800c0c7836 */ /* 0x001fce0000000000 */
.L_x_1492:
        /* <DEDUP_REMOVED lines=9> */
.L_x_1491:
[----:B------:R-:W-:Y:S05]  /*2ed0*/  BSYNC.RECONVERGENT B1 ;  /* 0x0000000000017941 */ /* 0x000fea0003800200 */
.L_x_1490:
        /* <DEDUP_REMOVED lines=31> */
.L_x_1489:
[----:B------:R-:W-:Y:S05]  /*30d0*/  BSYNC.RECONVERGENT B0 ;  /* 0x0000000000007941 */ /* 0x000fea0003800200 */
.L_x_1488:
[----:B------:R-:W-:Y:S05]  /*30e0*/  @!P0 BRA `(.L_x_1493) ;  /* 0xfffffff800808947 */ /* 0x000fea000383ffff */
.L_x_1487:
        /* <DEDUP_REMOVED lines=33> */
[----:B-1----:R-:W-:Y:S02]  /*3300*/  HFMA2 R6, -RZ, RZ, 0, 0 ;  /* 0x00000000ff067431 */ /* 0x002fe400000001ff */
[----:B--2---:R-:W-:-:S04]  /*3310*/  IMAD.MOV R13, RZ, RZ, -R7 ;  /* 0x000000ffff0d7224 */ /* 0x004fc800078e0a07 */
[----:B------:R-:W-:-:S04]  /*3320*/  IMAD R13, R13, R8, RZ ;  /* 0x000000080d0d7224 */ /* 0x000fc800078e02ff */
[----:B------:R-:W-:Y:S01]  /*3330*/  IMAD.HI.U32 R12, R7, R13, R6 ;  /* 0x0000000d070c7227 */ /* 0x000fe200078e0006 */
[----:B------:R-:W-:-:S05]  /*3340*/  MOV R7, RZ ;  /* 0x000000ff00077202 */ /* 0x000fca0000000f00 */
[----:B------:R-:W-:-:S04]  /*3350*/  IMAD.HI.U32 R12, R12, R5, RZ ;  /* 0x000000050c0c7227 */ /* 0x000fc800078e00ff */
[----:B------:R-:W-:-:S04]  /*3360*/  IMAD.MOV R12, RZ, RZ, -R12 ;  /* 0x000000ffff0c7224 */ /* 0x000fc800078e0a0c */
        /* <DEDUP_REMOVED lines=8> */
.L_x_1496:
[----:B------:R-:W-:Y:S01]  /*33f0*/  IMAD.MOV.U32 R13, RZ, RZ, R5 ;  /* 0x000000ffff0d7224 */ /* 0x000fe200078e0005 */
[----:B------:R-:W-:Y:S01]  /*3400*/  MOV R6, 0x3430 ;  /* 0x0000343000067802 */ /* 0x000fe20000000f00 */
[----:B------:R-:W-:-:S07]  /*3410*/  IMAD.MOV.U32 R7, RZ, RZ, R4 ;  /* 0x000000ffff077224 */ /* 0x000fce00078e0004 */
[----:B0-----:R-:W-:Y:S05]  /*3420*/  CALL.REL.NOINC `($__internal_49_$__cuda_sm20_rem_s64) ;  /* 0x0000002800f47944 */ /* 0x001fea0003c00000 */
[----:B------:R-:W-:Y:S02]  /*3430*/  IMAD.MOV.U32 R6, RZ, RZ, R8 ;  /* 0x000000ffff067224 */ /* 0x000fe400078e0008 */
[----:B------:R-:W-:-:S07]  /*3440*/  IMAD.MOV.U32 R7, RZ, RZ, R9 ;  /* 0x000000ffff077224 */ /* 0x000fce00078e0009 */
.L_x_1497:
        /* <DEDUP_REMOVED lines=13> */
.L_x_1495:
[----:B------:R-:W-:Y:S05]  /*3520*/  BSYNC.RECONVERGENT B0 ;  /* 0x0000000000007941 */ /* 0x000fea0003800200 */
.L_x_1494:
        /* <DEDUP_REMOVED lines=10> */
[----:B------:R-:W-:Y:S02]  /*35d0*/  IMAD.U32 R8, RZ, RZ, UR4 ;  /* 0x00000004ff087e24 */ /* 0x000fe4000f8e00ff */
[----:B------:R-:W-:-:S03]  /*35e0*/  IMAD.U32 R9, RZ, RZ, UR5 ;  /* 0x00000005ff097e24 */ /* 0x000fc6000f8e00ff */
[----:B--2---:R-:W-:Y:S01]  /*35f0*/  IMAD.U32 R5, RZ, RZ, UR8 ;  /* 0x00000008ff057e24 */ /* 0x004fe2000f8e00ff */
        /* <DEDUP_REMOVED lines=16> */
[----:B--2---:R-:W-:Y:S02]  /*3700*/  IMAD.MOV.U32 R8, RZ, RZ, RZ ;  /* 0x000000ffff087224 */ /* 0x004fe400078e00ff */
[----:B---3--:R-:W-:-:S04]  /*3710*/  IMAD.MOV R7, RZ, RZ, -R9 ;  /* 0x000000ffff077224 */ /* 0x008fc800078e0a09 */
        /* <DEDUP_REMOVED lines=9> */
[----:B------:R-:W-:Y:S01]  /*37b0*/  @!P1 LOP3.LUT R10, RZ, R6, RZ, 0x33, !PT ;  /* 0x00000006ff0a9212 */ /* 0x000fe200078e33ff */
[----:B------:R-:W-:Y:S06]  /*37c0*/  BRA `(.L_x_1499) ;  /* 0x0000000000147947 */ /* 0x000fec0003800000 */
.L_x_1498:
[----:B------:R-:W-:Y:S01]  /*37d0*/  IMAD.MOV.U32 R7, RZ, RZ, R2 ;  /* 0x000000ffff077224 */ /* 0x000fe200078e0002 */
[----:B------:R-:W-:-:S07]  /*37e0*/  MOV R6, 0x3800 ;  /* 0x0000380000067802 */ /* 0x000fce0000000f00 */
[----:B01----:R-:W-:Y:S05]  /*37f0*/  CALL.REL.NOINC `($__internal_49_$__cuda_sm20_rem_s64) ;  /* 0x0000002800007944 */ /* 0x003fea0003c00000 */
[----:B------:R-:W-:Y:S01]  /*3800*/  IMAD.MOV.U32 R10, RZ, RZ, R8 ;  /* 0x000000ffff0a7224 */ /* 0x000fe200078e0008 */
[----:B------:R-:W-:-:S07]  /*3810*/  MOV R11, R9 ;  /* 0x00000009000b7202 */ /* 0x000fce0000000f00 */
.L_x_1499:
[----:B------:R-:W2:Y:S01]  /*3820*/  LDC.64 R8, c[0x0][0x398] ;  /* 0x0000e600ff087b82 */ /* 0x000ea20000000a00 */
[----:B------:R-:W-:-:S05]  /*3830*/  IADD3 R13, P0, PT, -R10, R13, RZ ;  /* 0x0000000d0a0d7210 */ /* 0x000fca0007f1e1ff */
[----:B------:R-:W-:Y:S02]  /*3840*/  IMAD.X R2, R2, 0x1, ~R11, P0 ;  /* 0x0000000102027824 */ /* 0x000fe400000e0e0b */
[----:B------:R-:W3:Y:S06]  /*3850*/  LDC.64 R6, c[0x0][0x388] ;  /* 0x0000e200ff067b82 */ /* 0x000eec0000000a00 */
.L_x_1532:
[----:B------:R-:W-:Y:S01]  /*3860*/  IMAD.MOV.U32 R17, RZ, RZ, 0x8 ;  /* 0x00000008ff117424 */ /* 0x000fe200078e00ff */
[----:B------:R-:W-:Y:S01]  /*3870*/  SHF.R.U32.HI R11, RZ, 0x4, R0 ;  /* 0x00000004ff0b7819 */ /* 0x000fe20000011600 */
[----:B------:R-:W-:Y:S02]  /*3880*/  IMAD.U32 R10, RZ, RZ, UR9 ;  /* 0x00000009ff0a7e24 */ /* 0x000fe4000f8e00ff */
[----:B------:R-:W-:Y:S01]  /*3890*/  IMAD.WIDE.U32 R16, R0, R17, UR6 ;  /* 0x0000000600107e25 */ /* 0x000fe2000f8e0011 */
[----:B------:R-:W-:-:S03]  /*38a0*/  LOP3.LUT R19, R11, 0x3ffffff, RZ, 0xc0, !PT ;  /* 0x03ffffff0b137812 */ /* 0x000fc600078ec0ff */
[----:B------:R-:W-:Y:S02]  /*38b0*/  IMAD.MOV.U32 R11, RZ, RZ, RZ ;  /* 0x000000ffff0b7224 */ /* 0x000fe400078e00ff */
[----:B------:R-:W4:Y:S01]  /*38c0*/  LDG.E.64.CONSTANT R16, desc[UR12][R16.64] ;  /* 0x0000000c10107981 */ /* 0x000f22000c1e9b00 */
[----:B0-----:R-:W-:Y:S02]  /*38d0*/  IMAD R15, R2, R19, RZ ;  /* 0x00000013020f7224 */ /* 0x001fe400078e02ff */
[----:B------:R-:W-:-:S05]  /*38e0*/  IMAD.WIDE.U32 R18, R19, R13, R10 ;  /* 0x0000000d13127225 */ /* 0x000fca00078e000a */
[----:B-1----:R-:W-:Y:S01]  /*38f0*/  IADD3 R12, PT, PT, R19, R15, RZ ;  /* 0x0000000f130c7210 */ /* 0x002fe20007ffe0ff */
[----:B--2---:R-:W-:Y:S01]  /*3900*/  IMAD.WIDE.U32 R14, R0, 0x8, R8 ;  /* 0x00000008000e7825 */ /* 0x004fe200078e0008 */
[----:B---3--:R-:W-:-:S04]  /*3910*/  LEA R20, P0, R18, R6, 0x2 ;  /* 0x0000000612147211 */ /* 0x008fc800078010ff */
[----:B------:R-:W-:Y:S01]  /*3920*/  LEA.HI.X R21, R18, R7, R12, 0x2, P0 ;  /* 0x0000000712157211 */ /* 0x000fe200000f140c */
[----:B------:R-:W2:Y:S04]  /*3930*/  LDG.E.64.CONSTANT R14, desc[UR12][R14.64] ;  /* 0x0000000c0e0e7981 */ /* 0x000ea8000c1e9b00 */
[----:B------:R-:W3:Y:S01]  /*3940*/  LDG.E R23, desc[UR12][R20.64] ;  /* 0x0000000c14177981 */ /* 0x000ee2000c1e1900 */
[----:B------:R-:W-:Y:S01]  /*3950*/  BSSY.RECONVERGENT B0, `(.L_x_1500) ;  /* 0x000003f000007945 */ /* 0x000fe20003800200 */
[--C-:B----4-:R-:W-:Y:S02]  /*3960*/  HADD2.F32 R18, -RZ, R17.reuse.H0_H0 ;  /* 0x20000011ff127230 */ /* 0x110fe40000004100 */
[----:B------:R-:W-:Y:S02]  /*3970*/  HADD2.F32 R12, -RZ, R16.H0_H0 ;  /* 0x20000010ff0c7230 */ /* 0x000fe40000004100 */
[----:B------:R-:W-:-:S02]  /*3980*/  HADD2.F32 R19, -RZ, R17.H1_H1 ;  /* 0x30000011ff137230 */ /* 0x000fc40000004100 */
[----:B------:R-:W-:Y:S01]  /*3990*/  FMUL.FTZ R17, R18, UR14 ;  /* 0x0000000e12117c20 */ /* 0x000fe20008410000 */
[----:B------:R-:W-:Y:S02]  /*39a0*/  HADD2.F32 R16, -RZ, R16.H1_H1 ;  /* 0x30000010ff107230 */ /* 0x000fe40000004100 */
[----:B------:R-:W-:Y:S01]  /*39b0*/  FMUL.FTZ R12, R12, UR14 ;  /* 0x0000000e0c0c7c20 */ /* 0x000fe20008410000 */
[----:B------:R-:W-:Y:S01]  /*39c0*/  FMUL.FTZ R18, R19, UR14 ;  /* 0x0000000e13127c20 */ /* 0x000fe20008410000 */
[----:B------:R-:W-:Y:S01]  /*39d0*/  F2FP.F16.F32.PACK_AB R17, RZ, R17 ;  /* 0x00000011ff11723e */ /* 0x000fe200000000ff */
[----:B------:R-:W-:Y:S02]  /*39e0*/  FMUL.FTZ R16, R16, UR14 ;  /* 0x0000000e10107c20 */ /* 0x000fe40008410000 */
[----:B------:R-:W-:Y:S02]  /*39f0*/  F2FP.F16.F32.PACK_AB R12, RZ, R12 ;  /* 0x0000000cff0c723e */ /* 0x000fe400000000ff */
[----:B------:R-:W-:Y:S01]  /*3a00*/  F2FP.F16.F32.PACK_AB R19, RZ, R18 ;  /* 0x00000012ff13723e */ /* 0x000fe200000000ff */
[----:B------:R-:W-:Y:S01]  /*3a10*/  HADD2.F32 R18, -RZ, R17.H0_H0 ;  /* 0x20000011ff127230 */ /* 0x000fe20000004100 */
[----:B------:R-:W-:Y:S01]  /*3a20*/  F2FP.F16.F32.PACK_AB R16, RZ, R16 ;  /* 0x00000010ff10723e */ /* 0x000fe200000000ff */
[----:B------:R-:W-:-:S02]  /*3a30*/  HADD2.F32 R12, -RZ, R12.H0_H0 ;  /* 0x2000000cff0c7230 */ /* 0x000fc40000004100 */
[----:B--2---:R-:W-:Y:S01]  /*3a40*/  HADD2.F32 R17, -RZ, R14.H0_H0 ;  /* 0x2000000eff117230 */ /* 0x004fe20000004100 */
[----:B---3--:R-:W0:Y:S01]  /*3a50*/  MUFU.RCP R23, R23 ;  /* 0x0000001700177308 */ /* 0x008e220000001000 */
[----:B------:R-:W-:Y:S02]  /*3a60*/  HADD2.F32 R20, -RZ, R19.H0_H0 ;  /* 0x20000013ff147230 */ /* 0x000fe40000004100 */
[----:B------:R-:W-:Y:S02]  /*3a70*/  HADD2.F32 R16, -RZ, R16.H0_H0 ;  /* 0x20000010ff107230 */ /* 0x000fe40000004100 */
[----:B------:R-:W-:Y:S01]  /*3a80*/  FMUL.FTZ R12, R12, R17 ;  /* 0x000000110c0c7220 */ /* 0x000fe20000410000 */
[----:B------:R-:W-:Y:S02]  /*3a90*/  HADD2.F32 R19, -RZ, R14.H1_H1 ;  /* 0x3000000eff137230 */ /* 0x000fe40000004100 */
[--C-:B------:R-:W-:Y:S02]  /*3aa0*/  HADD2.F32 R21, -RZ, R15.reuse.H0_H0 ;  /* 0x2000000fff157230 */ /* 0x100fe40000004100 */
[----:B------:R-:W-:Y:S01]  /*3ab0*/  F2FP.F16.F32.PACK_AB R12, RZ, R12 ;  /* 0x0000000cff0c723e */ /* 0x000fe200000000ff */
[----:B------:R-:W-:Y:S01]  /*3ac0*/  FMUL.FTZ R16, R16, R19 ;  /* 0x0000001310107220 */ /* 0x000fe20000410000 */
[----:B------:R-:W-:-:S02]  /*3ad0*/  HADD2.F32 R15, -RZ, R15.H1_H1 ;  /* 0x3000000fff0f7230 */ /* 0x000fc40000004100 */
[----:B------:R-:W-:Y:S01]  /*3ae0*/  FMUL.FTZ R18, R18, R21 ;  /* 0x0000001512127220 */ /* 0x000fe20000410000 */
[----:B------:R-:W-:Y:S01]  /*3af0*/  IMAD.MOV.U32 R14, RZ, RZ, 0x7f ;  /* 0x0000007fff0e7424 */ /* 0x000fe200078e00ff */
[----:B------:R-:W-:Y:S01]  /*3b00*/  F2FP.F16.F32.PACK_AB R16, RZ, R16 ;  /* 0x00000010ff10723e */ /* 0x000fe200000000ff */
[----:B------:R-:W-:Y:S02]  /*3b10*/  HADD2.F32 R12, -RZ, R12.H0_H0 ;  /* 0x2000000cff0c7230 */ /* 0x000fe40000004100 */
[----:B------:R-:W-:Y:S01]  /*3b20*/  FMUL.FTZ R15, R20, R15 ;  /* 0x0000000f140f7220 */ /* 0x000fe20000410000 */
[----:B------:R-:W-:Y:S01]  /*3b30*/  F2FP.F16.F32.PACK_AB R18, RZ, R18 ;  /* 0x00000012ff12723e */ /* 0x000fe200000000ff */
[----:B------:R-:W-:Y:S02]  /*3b40*/  HADD2.F32 R16, -RZ, R16.H0_H0 ;  /* 0x20000010ff107230 */ /* 0x000fe40000004100 */
[----:B0-----:R-:W-:Y:S01]  /*3b50*/  FMUL.FTZ R12, R12, R23 ;  /* 0x000000170c0c7220 */ /* 0x001fe20000410000 */
[----:B------:R-:W-:Y:S01]  /*3b60*/  F2FP.F16.F32.PACK_AB R15, RZ, R15 ;  /* 0x0000000fff0f723e */ /* 0x000fe200000000ff */
[----:B------:R-:W-:-:S02]  /*3b70*/  HADD2.F32 R18, -RZ, R18.H0_H0 ;  /* 0x20000012ff127230 */ /* 0x000fc40000004100 */
[-C--:B------:R-:W-:Y:S01]  /*3b80*/  FMUL.FTZ R16, R16, R23.reuse ;  /* 0x0000001710107220 */ /* 0x080fe20000410000 */
[----:B------:R-:W-:Y:S01]  /*3b90*/  FMNMX.FTZ R12, R12, 448, PT ;  /* 0x43e000000c0c7809 */ /* 0x000fe20003810000 */
[----:B------:R-:W-:Y:S02]  /*3ba0*/  HADD2.F32 R15, -RZ, R15.H0_H0 ;  /* 0x2000000fff0f7230 */ /* 0x000fe40000004100 */
[-C--:B------:R-:W-:Y:S01]  /*3bb0*/  FMUL.FTZ R18, R18, R23.reuse ;  /* 0x0000001712127220 */ /* 0x080fe20000410000 */
[----:B------:R-:W-:Y:S02]  /*3bc0*/  FMNMX.FTZ R16, R16, 448, PT ;  /* 0x43e0000010107809 */ /* 0x000fe40003810000 */
[----:B------:R-:W-:Y:S01]  /*3bd0*/  FMNMX.FTZ R20, R12, -448, !PT ;  /* 0xc3e000000c147809 */ /* 0x000fe20007810000 */
[----:B------:R-:W-:Y:S01]  /*3be0*/  FMUL.FTZ R15, R15, R23 ;  /* 0x000000170f0f7220 */ /* 0x000fe20000410000 */
[----:B------:R-:W-:Y:S02]  /*3bf0*/  FMNMX.FTZ R19, R16, -448, !PT ;  /* 0xc3e0000010137809 */ /* 0x000fe40007810000 */
[----:B------:R-:W-:-:S02]  /*3c00*/  LOP3.LUT R16, R20, 0x7fffffff, RZ, 0xc0, !PT ;  /* 0x7fffffff14107812 */ /* 0x000fc400078ec0ff */
[----:B------:R-:W-:Y:S02]  /*3c10*/  FMNMX.FTZ R18, R18, 448, PT ;  /* 0x43e0000012127809 */ /* 0x000fe40003810000 */
[----:B------:R-:W-:Y:S02]  /*3c20*/  ISETP.GT.U32.AND P2, PT, R16, 0x43efffff, PT ;  /* 0x43efffff1000780c */ /* 0x000fe40003f44070 */
[----:B------:R-:W-:Y:S02]  /*3c30*/  FMNMX.FTZ R15, R15, 448, PT ;  /* 0x43e000000f0f7809 */ /* 0x000fe40003810000 */
        /* <DEDUP_REMOVED lines=16> */
.L_x_1501:
[----:B------:R-:W-:Y:S05]  /*3d40*/  BSYNC.RECONVERGENT B0 ;  /* 0x0000000000007941 */ /* 0x000fea0003800200 */
.L_x_1500:
        /* <DEDUP_REMOVED lines=11> */
.L_x_1503:
[----:B------:R-:W-:Y:S05]  /*3e00*/  BSYNC.RECONVERGENT B0 ;  /* 0x0000000000007941 */ /* 0x000fea0003800200 */
.L_x_1502:
        /* <DEDUP_REMOVED lines=11> */
.L_x_1505:
[----:B------:R-:W-:Y:S05]  /*3ec0*/  BSYNC.RECONVERGENT B0 ;  /* 0x0000000000007941 */ /* 0x000fea0003800200 */
.L_x_1504:
        /* <DEDUP_REMOVED lines=11> */
.L_x_1507:
[----:B------:R-:W-:Y:S05]  /*3f80*/  BSYNC.RECONVERGENT B0 ;  /* 0x0000000000007941 */ /* 0x000fea0003800200 */
.L_x_1506:
        /* <DEDUP_REMOVED lines=9> */
[----:B------:R-:W-:Y:S01]  /*4020*/  IMAD.MOV.U32 R18, RZ, RZ, 0x8 ;  /* 0x00000008ff127424 */ /* 0x000fe200078e00ff */
[----:B------:R-:W-:-:S03]  /*4030*/  SHF.R.U32.HI R0, RZ, 0x4, R15 ;  /* 0x00000004ff007819 */ /* 0x000fc6000001160f */
[----:B0-----:R-:W-:Y:S01]  /*4040*/  IMAD.WIDE.U32 R18, R15, R18, UR6 ;  /* 0x000000060f127e25 */ /* 0x001fe2000f8e0012 */
[----:B------:R-:W-:-:S05]  /*4050*/  LOP3.LUT R21, R0, 0x3ffffff, RZ, 0xc0, !PT ;  /* 0x03ffffff00157812 */ /* 0x000fca00078ec0ff */
[----:B------:R-:W2:Y:S01]  /*4060*/  LDG.E.64.CONSTANT R18, desc[UR12][R18.64] ;  /* 0x0000000c12127981 */ /* 0x000ea2000c1e9b00 */
[----:B------:R-:W-:Y:S02]  /*4070*/  IMAD R17, R2, R21, RZ ;  /* 0x0000001502117224 */ /* 0x000fe400078e02ff */
[----:B------:R-:W-:-:S04]  /*4080*/  IMAD.WIDE.U32 R20, R21, R13, R10 ;  /* 0x0000000d15147225 */ /* 0x000fc800078e000a */
[----:B------:R-:W-:Y:S01]  /*4090*/  IMAD.IADD R0, R21, 0x1, R17 ;  /* 0x0000000115007824 */ /* 0x000fe200078e0211 */
[----:B------:R-:W-:Y:S01]  /*40a0*/  LEA R22, P0, R20, R6, 0x2 ;  /* 0x0000000614167211 */ /* 0x000fe200078010ff */
[----:B------:R-:W-:-:S03]  /*40b0*/  IMAD.WIDE.U32 R16, R15, 0x8, R8 ;  /* 0x000000080f107825 */ /* 0x000fc600078e0008 */
[----:B------:R-:W-:-:S03]  /*40c0*/  LEA.HI.X R23, R20, R7, R0, 0x2, P0 ;  /* 0x0000000714177211 */ /* 0x000fc600000f1400 */
[----:B------:R-:W3:Y:S04]  /*40d0*/  LDG.E.64.CONSTANT R16, desc[UR12][R16.64] ;  /* 0x0000000c10107981 */ /* 0x000ee8000c1e9b00 */
[----:B------:R-:W4:Y:S01]  /*40e0*/  LDG.E R22, desc[UR12][R22.64] ;  /* 0x0000000c16167981 */ /* 0x000f22000c1e1900 */
[----:B------:R-:W-:Y:S01]  /*40f0*/  BSSY.RECONVERGENT B0, `(.L_x_1508) ;  /* 0x000003f000007945 */ /* 0x000fe20003800200 */
[--C-:B--2---:R-:W-:Y:S02]  /*4100*/  HADD2.F32 R0, -RZ, R18.reuse.H0_H0 ;  /* 0x20000012ff007230 */ /* 0x104fe40000004100 */
        /* <DEDUP_REMOVED lines=12> */
[----:B---3--:R-:W-:-:S02]  /*41d0*/  HADD2.F32 R19, -RZ, R16.H0_H0 ;  /* 0x20000010ff137230 */ /* 0x008fc40000004100 */
[----:B------:R-:W-:Y:S01]  /*41e0*/  HADD2.F32 R14, -RZ, R14.H0_H0 ;  /* 0x2000000eff0e7230 */ /* 0x000fe20000004100 */
[----:B----4-:R-:W0:Y:S01]  /*41f0*/  MUFU.RCP R25, R22 ;  /* 0x0000001600197308 */ /* 0x010e220000001000 */
[----:B------:R-:W-:Y:S02]  /*4200*/  HADD2.F32 R23, -RZ, R17.H0_H0 ;  /* 0x20000011ff177230 */ /* 0x000fe40000004100 */
[----:B------:R-:W-:Y:S01]  /*4210*/  FMUL.FTZ R0, R0, R19 ;  /* 0x0000001300007220 */ /* 0x000fe20000410000 */
[----:B------:R-:W-:Y:S02]  /*4220*/  HADD2.F32 R12, -RZ, R12.H0_H0 ;  /* 0x2000000cff0c7230 */ /* 0x000fe40000004100 */
[----:B------:R-:W-:Y:S02]  /*4230*/  HADD2.F32 R18, -RZ, R18.H0_H0 ;  /* 0x20000012ff127230 */ /* 0x000fe40000004100 */
[----:B------:R-:W-:Y:S01]  /*4240*/  FMUL.FTZ R14, R14, R23 ;  /* 0x000000170e0e7220 */ /* 0x000fe20000410000 */
[----:B------:R-:W-:Y:S01]  /*4250*/  F2FP.F16.F32.PACK_AB R0, RZ, R0 ;  /* 0x00000000ff00723e */ /* 0x000fe200000000ff */
[----:B------:R-:W-:-:S02]  /*4260*/  HADD2.F32 R21, -RZ, R16.H1_H1 ;  /* 0x30000010ff157230 */ /* 0x000fc40000004100 */
[----:B------:R-:W-:Y:S01]  /*4270*/  HADD2.F32 R17, -RZ, R17.H1_H1 ;  /* 0x30000011ff117230 */ /* 0x000fe20000004100 */
[----:B------:R-:W-:Y:S01]  /*4280*/  F2FP.F16.F32.PACK_AB R14, RZ, R14 ;  /* 0x0000000eff0e723e */ /* 0x000fe200000000ff */
[----:B------:R-:W-:Y:S02]  /*4290*/  HADD2.F32 R0, -RZ, R0.H0_H0 ;  /* 0x20000000ff007230 */ /* 0x000fe40000004100 */
[----:B------:R-:W-:Y:S01]  /*42a0*/  FMUL.FTZ R12, R12, R21 ;  /* 0x000000150c0c7220 */ /* 0x000fe20000410000 */
[----:B------:R-:W-:Y:S01]  /*42b0*/  FMUL.FTZ R17, R18, R17 ;  /* 0x0000001112117220 */ /* 0x000fe20000410000 */
[----:B------:R-:W-:Y:S02]  /*42c0*/  HADD2.F32 R14, -RZ, R14.H0_H0 ;  /* 0x2000000eff0e7230 */ /* 0x000fe40000004100 */
[----:B0-----:R-:W-:Y:S01]  /*42d0*/  FMUL.FTZ R0, R0, R25 ;  /* 0x0000001900007220 */ /* 0x001fe20000410000 */
[----:B------:R-:W-:Y:S02]  /*42e0*/  F2FP.F16.F32.PACK_AB R12, RZ, R12 ;  /* 0x0000000cff0c723e */ /* 0x000fe400000000ff */
[----:B------:R-:W-:Y:S01]  /*42f0*/  F2FP.F16.F32.PACK_AB R17, RZ, R17 ;  /* 0x00000011ff11723e */ /* 0x000fe200000000ff */
[----:B------:R-:W-:Y:S01]  /*4300*/  FMUL.FTZ R14, R14, R25 ;  /* 0x000000190e0e7220 */ /* 0x000fe20000410000 */
[----:B------:R-:W-:Y:S01]  /*4310*/  FMNMX.FTZ R0, R0, 448, PT ;  /* 0x43e0000000007809 */ /* 0x000fe20003810000 */
[----:B------:R-:W-:-:S02]  /*4320*/  HADD2.F32 R12, -RZ, R12.H0_H0 ;  /* 0x2000000cff0c7230 */ /* 0x000fc40000004100 */
[----:B------:R-:W-:Y:S01]  /*4330*/  HADD2.F32 R17, -RZ, R17.H0_H0 ;  /* 0x20000011ff117230 */ /* 0x000fe20000004100 */
[----:B------:R-:W-:Y:S02]  /*4340*/  FMNMX.FTZ R14, R14, 448, PT ;  /* 0x43e000000e0e7809 */ /* 0x000fe40003810000 */
[----:B------:R-:W-:Y:S01]  /*4350*/  FMNMX.FTZ R19, R0, -448, !PT ;  /* 0xc3e0000000137809 */ /* 0x000fe20007810000 */
[-C--:B------:R-:W-:Y:S01]  /*4360*/  FMUL.FTZ R12, R12, R25.reuse ;  /* 0x000000190c0c7220 */ /* 0x080fe20000410000 */
[----:B------:R-:W-:Y:S01]  /*4370*/  FMNMX.FTZ R23, R14, -448, !PT ;  /* 0xc3e000000e177809 */ /* 0x000fe20007810000 */
[----:B------:R-:W-:Y:S01]  /*4380*/  FMUL.FTZ R17, R17, R25 ;  /* 0x0000001911117220 */ /* 0x000fe20000410000 */
[----:B------:R-:W-:Y:S02]  /*4390*/  LOP3.LUT R14, R19, 0x7fffffff, RZ, 0xc0, !PT ;  /* 0x7fffffff130e7812 */ /* 0x000fe400078ec0ff */
[----:B------:R-:W-:Y:S02]  /*43a0*/  FMNMX.FTZ R12, R12, 448, PT ;  /* 0x43e000000c0c7809 */ /* 0x000fe40003810000 */
[----:B------:R-:W-:-:S02]  /*43b0*/  ISETP.GT.U32.AND P2, PT, R14, 0x43efffff, PT ;  /* 0x43efffff0e00780c */ /* 0x000fc40003f44070 */
[----:B------:R-:W-:Y:S02]  /*43c0*/  FMNMX.FTZ R17, R17, 448, PT ;  /* 0x43e0000011117809 */ /* 0x000fe40003810000 */
[----:B------:R-:W-:Y:S01]  /*43d0*/  FMNMX.FTZ R21, R12, -448, !PT ;  /* 0xc3e000000c157809 */ /* 0x000fe20007810000 */
[----:B------:R-:W-:Y:S01]  /*43e0*/  IMAD.MOV.U32 R12, RZ, RZ, 0x7f ;  /* 0x0000007fff0c7424 */ /* 0x000fe200078e00ff */
        /* <DEDUP_REMOVED lines=15> */
.L_x_1509:
[----:B------:R-:W-:Y:S05]  /*44e0*/  BSYNC.RECONVERGENT B0 ;  /* 0x0000000000007941 */ /* 0x000fea0003800200 */
.L_x_1508:
        /* <DEDUP_REMOVED lines=11> */
.L_x_1511:
[----:B------:R-:W-:Y:S05]  /*45a0*/  BSYNC.RECONVERGENT B0 ;  /* 0x0000000000007941 */ /* 0x000fea0003800200 */
.L_x_1510:
        /* <DEDUP_REMOVED lines=11> */
.L_x_1513:
[----:B------:R-:W-:Y:S05]  /*4660*/  BSYNC.RECONVERGENT B0 ;  /* 0x0000000000007941 */ /* 0x000fea0003800200 */
.L_x_1512:
        /* <DEDUP_REMOVED lines=11> */
.L_x_1515:
[----:B------:R-:W-:Y:S05]  /*4720*/  BSYNC.RECONVERGENT B0 ;  /* 0x0000000000007941 */ /* 0x000fea0003800200 */
.L_x_1514:
        /* <DEDUP_REMOVED lines=24> */
[----:B------:R-:W-:Y:S02]  /*48b0*/  HADD2.F32 R12, -RZ, R18.H1_H1 ;  /* 0x30000012ff0c7230 */ /* 0x000fe40000004100 */
[----:B------:R-:W-:-:S02]  /*48c0*/  HADD2.F32 R16, -RZ, R19.H0_H0 ;  /* 0x20000013ff107230 */ /* 0x000fc40000004100 */
        /* <DEDUP_REMOVED lines=10> */
[----:B---3--:R-:W-:Y:S01]  /*4970*/  HADD2.F32 R19, -RZ, R14.H0_H0 ;  /* 0x2000000eff137230 */ /* 0x008fe20000004100 */
[----:B----4-:R-:W0:Y:S01]  /*4980*/  MUFU.RCP R25, R22 ;  /* 0x0000001600197308 */ /* 0x010e220000001000 */
[----:B------:R-:W-:-:S03]  /*4990*/  HADD2.F32 R23, -RZ, R15.H0_H0 ;  /* 0x2000000fff177230 */ /* 0x000fc60000004100 */
[----:B------:R-:W-:Y:S01]  /*49a0*/  FMUL.FTZ R0, R0, R19 ;  /* 0x0000001300007220 */ /* 0x000fe20000410000 */
[----:B------:R-:W-:Y:S02]  /*49b0*/  HADD2.F32 R12, -RZ, R12.H0_H0 ;  /* 0x2000000cff0c7230 */ /* 0x000fe40000004100 */
[----:B------:R-:W-:Y:S02]  /*49c0*/  HADD2.F32 R16, -RZ, R16.H0_H0 ;  /* 0x20000010ff107230 */ /* 0x000fe40000004100 */
[----:B------:R-:W-:Y:S01]  /*49d0*/  F2FP.F16.F32.PACK_AB R0, RZ, R0 ;  /* 0x00000000ff00723e */ /* 0x000fe200000000ff */
[----:B------:R-:W-:Y:S02]  /*49e0*/  HADD2.F32 R18, -RZ, R18.H0_H0 ;  /* 0x20000012ff127230 */ /* 0x000fe40000004100 */
[----:B------:R-:W-:Y:S02]  /*49f0*/  HADD2.F32 R21, -RZ, R14.H1_H1 ;  /* 0x3000000eff157230 */ /* 0x000fe40000004100 */
[----:B------:R-:W-:Y:S01]  /*4a00*/  FMUL.FTZ R16, R16, R23 ;  /* 0x0000001710107220 */ /* 0x000fe20000410000 */
[----:B------:R-:W-:-:S02]  /*4a10*/  HADD2.F32 R15, -RZ, R15.H1_H1 ;  /* 0x3000000fff0f7230 */ /* 0x000fc40000004100 */
[----:B------:R-:W-:Y:S02]  /*4a20*/  HADD2.F32 R0, -RZ, R0.H0_H0 ;  /* 0x20000000ff007230 */ /* 0x000fe40000004100 */
[----:B------:R-:W-:Y:S01]  /*4a30*/  FMUL.FTZ R12, R12, R21 ;  /* 0x000000150c0c7220 */ /* 0x000fe20000410000 */
[----:B------:R-:W-:Y:S01]  /*4a40*/  F2FP.F16.F32.PACK_AB R16, RZ, R16 ;  /* 0x00000010ff10723e */ /* 0x000fe200000000ff */
[----:B------:R-:W-:Y:S01]  /*4a50*/  FMUL.FTZ R15, R18, R15 ;  /* 0x0000000f120f7220 */ /* 0x000fe20000410000 */
[----:B0-----:R-:W-:Y:S02]  /*4a60*/  FMUL.FTZ R0, R0, R25 ;  /* 0x0000001900007220 */ /* 0x001fe40000410000 */
[----:B------:R-:W-:Y:S01]  /*4a70*/  F2FP.F16.F32.PACK_AB R12, RZ, R12 ;  /* 0x0000000cff0c723e */ /* 0x000fe200000000ff */
[----:B------:R-:W-:Y:S01]  /*4a80*/  HADD2.F32 R16, -RZ, R16.H0_H0 ;  /* 0x20000010ff107230 */ /* 0x000fe20000004100 */
[----:B------:R-:W-:Y:S02]  /*4a90*/  F2FP.F16.F32.PACK_AB R15, RZ, R15 ;  /* 0x0000000fff0f723e */ /* 0x000fe400000000ff */
[----:B------:R-:W-:Y:S01]  /*4aa0*/  FMNMX.FTZ R0, R0, 448, PT ;  /* 0x43e0000000007809 */ /* 0x000fe20003810000 */
[----:B------:R-:W-:-:S02]  /*4ab0*/  HADD2.F32 R12, -RZ, R12.H0_H0 ;  /* 0x2000000cff0c7230 */ /* 0x000fc40000004100 */
[-C--:B------:R-:W-:Y:S01]  /*4ac0*/  FMUL.FTZ R16, R16, R25.reuse ;  /* 0x0000001910107220 */ /* 0x080fe20000410000 */
[----:B------:R-:W-:Y:S01]  /*4ad0*/  HADD2.F32 R15, -RZ, R15.H0_H0 ;  /* 0x2000000fff0f7230 */ /* 0x000fe20000004100 */
[----:B------:R-:W-:Y:S01]  /*4ae0*/  FMNMX.FTZ R19, R0, -448, !PT ;  /* 0xc3e0000000137809 */ /* 0x000fe20007810000 */
[-C--:B------:R-:W-:Y:S02]  /*4af0*/  FMUL.FTZ R12, R12, R25.reuse ;  /* 0x000000190c0c7220 */ /* 0x080fe40000410000 */
[----:B------:R-:W-:Y:S01]  /*4b00*/  FMNMX.FTZ R16, R16, 448, PT ;  /* 0x43e0000010107809 */ /* 0x000fe20003810000 */
[----:B------:R-:W-:Y:S01]  /*4b10*/  FMUL.FTZ R15, R15, R25 ;  /* 0x000000190f0f7220 */ /* 0x000fe20000410000 */
[----:B------:R-:W-:Y:S02]  /*4b20*/  LOP3.LUT R14, R19, 0x7fffffff, RZ, 0xc0, !PT ;  /* 0x7fffffff130e7812 */ /* 0x000fe400078ec0ff */
[----:B------:R-:W-:Y:S02]  /*4b30*/  FMNMX.FTZ R12, R12, 448, PT ;  /* 0x43e000000c0c7809 */ /* 0x000fe40003810000 */
[----:B------:R-:W-:-:S02]  /*4b40*/  ISETP.GT.U32.AND P2, PT, R14, 0x43efffff, PT ;  /* 0x43efffff0e00780c */ /* 0x000fc40003f44070 */
[----:B------:R-:W-:Y:S02]  /*4b50*/  FMNMX.FTZ R15, R15, 448, PT ;  /* 0x43e000000f0f7809 */ /* 0x000fe40003810000 */
        /* <DEDUP_REMOVED lines=18> */
.L_x_1517:
[----:B------:R-:W-:Y:S05]  /*4c80*/  BSYNC.RECONVERGENT B0 ;  /* 0x0000000000007941 */ /* 0x000fea0003800200 */
.L_x_1516:
        /* <DEDUP_REMOVED lines=11> */
.L_x_1519:
[----:B------:R-:W-:Y:S05]  /*4d40*/  BSYNC.RECONVERGENT B0 ;  /* 0x0000000000007941 */ /* 0x000fea0003800200 */
.L_x_1518:
        /* <DEDUP_REMOVED lines=11> */
.L_x_1521:
[----:B------:R-:W-:Y:S05]  /*4e00*/  BSYNC.RECONVERGENT B0 ;  /* 0x0000000000007941 */ /* 0x000fea0003800200 */
.L_x_1520:
        /* <DEDUP_REMOVED lines=11> */
.L_x_1523:
[----:B------:R-:W-:Y:S05]  /*4ec0*/  BSYNC.RECONVERGENT B0 ;  /* 0x0000000000007941 */ /* 0x000fea0003800200 */
.L_x_1522:
        /* <DEDUP_REMOVED lines=14> */
[----:B------:R-:W-:-:S04]  /*4fb0*/  IMAD.WIDE.U32 R18, R21, R13, R10 ;  /* 0x0000000d15127225 */ /* 0x000fc800078e000a */
[----:B------:R-:W-:Y:S01]  /*4fc0*/  IMAD R21, R2, R21, RZ ;  /* 0x0000001502157224 */ /* 0x000fe200078e02ff */
[----:B------:R-:W-:Y:S01]  /*4fd0*/  LEA R20, P0, R18, R6, 0x2 ;  /* 0x0000000612147211 */ /* 0x000fe200078010ff */
[----:B------:R-:W-:-:S04]  /*4fe0*/  IMAD.WIDE.U32 R10, R15, 0x8, R8 ;  /* 0x000000080f0a7825 */ /* 0x000fc800078e0008 */
[----:B------:R-:W-:Y:S02]  /*4ff0*/  IMAD.IADD R0, R19, 0x1, R21 ;  /* 0x0000000113007824 */ /* 0x000fe400078e0215 */
[----:B------:R-:W3:Y:S03]  /*5000*/  LDG.E.64.CONSTANT R10, desc[UR12][R10.64] ;  /* 0x0000000c0a0a7981 */ /* 0x000ee6000c1e9b00 */
[----:B------:R-:W-:-:S05]  /*5010*/  LEA.HI.X R21, R18, R7, R0, 0x2, P0 ;  /* 0x0000000712157211 */ /* 0x000fca00000f1400 */
[----:B------:R-:W4:Y:S01]  /*5020*/  LDG.E R20, desc[UR12][R20.64] ;  /* 0x0000000c14147981 */ /* 0x000f22000c1e1900 */
[----:B------:R-:W-:Y:S01]  /*5030*/  BSSY.RECONVERGENT B0, `(.L_x_1524) ;  /* 0x000003f000007945 */ /* 0x000fe20003800200 */
        /* <DEDUP_REMOVED lines=9> */
[----:B---3--:R-:W-:Y:S02]  /*50d0*/  HADD2.F32 R17, -RZ, R10.H0_H0 ;  /* 0x2000000aff117230 */ /* 0x008fe40000004100 */
[----:B------:R-:W-:Y:S02]  /*50e0*/  HADD2.F32 R12, -RZ, R12.H0_H0 ;  /* 0x2000000cff0c7230 */ /* 0x000fe40000004100 */
[----:B------:R-:W-:Y:S01]  /*50f0*/  HADD2.F32 R19, -RZ, R10.H1_H1 ;  /* 0x3000000aff137230 */ /* 0x000fe20000004100 */
[----:B----4-:R-:W0:Y:S01]  /*5100*/  MUFU.RCP R23, R20 ;  /* 0x0000001400177308 */ /* 0x010e220000001000 */
[----:B------:R-:W-:Y:S01]  /*5110*/  FMUL.FTZ R14, R14, UR14 ;  /* 0x0000000e0e0e7c20 */ /* 0x000fe20008410000 */
[----:B------:R-:W-:Y:S01]  /*5120*/  FMUL.FTZ R16, R16, UR14 ;  /* 0x0000000e10107c20 */ /* 0x000fe20008410000 */
[----:B------:R-:W-:Y:S01]  /*5130*/  FMUL.FTZ R0, R0, R17 ;  /* 0x0000001100007220 */ /* 0x000fe20000410000 */
[----:B------:R-:W-:-:S02]  /*5140*/  FMUL.FTZ R12, R12, R19 ;  /* 0x000000130c0c7220 */ /* 0x000fc40000410000 */
[----:B------:R-:W-:Y:S02]  /*5150*/  F2FP.F16.F32.PACK_AB R14, RZ, R14 ;  /* 0x0000000eff0e723e */ /* 0x000fe400000000ff */
[----:B------:R-:W-:Y:S02]  /*5160*/  F2FP.F16.F32.PACK_AB R16, RZ, R16 ;  /* 0x00000010ff10723e */ /* 0x000fe400000000ff */
[----:B------:R-:W-:Y:S01]  /*5170*/  F2FP.F16.F32.PACK_AB R0, RZ, R0 ;  /* 0x00000000ff00723e */ /* 0x000fe200000000ff */
[--C-:B------:R-:W-:Y:S01]  /*5180*/  HADD2.F32 R21, -RZ, R11.reuse.H0_H0 ;  /* 0x2000000bff157230 */ /* 0x100fe20000004100 */
[----:B------:R-:W-:Y:S01]  /*5190*/  F2FP.F16.F32.PACK_AB R12, RZ, R12 ;  /* 0x0000000cff0c723e */ /* 0x000fe200000000ff */
[----:B------:R-:W-:Y:S02]  /*51a0*/  HADD2.F32 R14, -RZ, R14.H0_H0 ;  /* 0x2000000eff0e7230 */ /* 0x000fe40000004100 */
[----:B------:R-:W-:Y:S02]  /*51b0*/  HADD2.F32 R16, -RZ, R16.H0_H0 ;  /* 0x20000010ff107230 */ /* 0x000fe40000004100 */
[----:B------:R-:W-:-:S02]  /*51c0*/  HADD2.F32 R11, -RZ, R11.H1_H1 ;  /* 0x3000000bff0b7230 */ /* 0x000fc40000004100 */
[----:B------:R-:W-:Y:S02]  /*51d0*/  HADD2.F32 R0, -RZ, R0.H0_H0 ;  /* 0x20000000ff007230 */ /* 0x000fe40000004100 */
[----:B------:R-:W-:Y:S02]  /*51e0*/  HADD2.F32 R12, -RZ, R12.H0_H0 ;  /* 0x2000000cff0c7230 */ /* 0x000fe40000004100 */
[----:B------:R-:W-:Y:S01]  /*51f0*/  FMUL.FTZ R14, R14, R21 ;  /* 0x000000150e0e7220 */ /* 0x000fe20000410000 */
[----:B------:R-:W-:Y:S01]  /*5200*/  FMUL.FTZ R11, R16, R11 ;  /* 0x0000000b100b7220 */ /* 0x000fe20000410000 */
[-C--:B0-----:R-:W-:Y:S01]  /*5210*/  FMUL.FTZ R0, R0, R23.reuse ;  /* 0x0000001700007220 */ /* 0x081fe20000410000 */
[----:B------:R-:W-:Y:S02]  /*5220*/  FMUL.FTZ R12, R12, R23 ;  /* 0x000000170c0c7220 */ /* 0x000fe40000410000 */
[----:B------:R-:W-:Y:S02]  /*5230*/  F2FP.F16.F32.PACK_AB R14, RZ, R14 ;  /* 0x0000000eff0e723e */ /* 0x000fe400000000ff */
[----:B------:R-:W-:-:S02]  /*5240*/  F2FP.F16.F32.PACK_AB R11, RZ, R11 ;  /* 0x0000000bff0b723e */ /* 0x000fc400000000ff */
[----:B------:R-:W-:Y:S02]  /*5250*/  FMNMX.FTZ R0, R0, 448, PT ;  /* 0x43e0000000007809 */ /* 0x000fe40003810000 */
[----:B------:R-:W-:Y:S01]  /*5260*/  FMNMX.FTZ R12, R12, 448, PT ;  /* 0x43e000000c0c7809 */ /* 0x000fe20003810000 */
[----:B------:R-:W-:Y:S01]  /*5270*/  HADD2.F32 R14, -RZ, R14.H0_H0 ;  /* 0x2000000eff0e7230 */ /* 0x000fe20000004100 */
[----:B------:R-:W-:Y:S01]  /*5280*/  FMNMX.FTZ R17, R0, -448, !PT ;  /* 0xc3e0000000117809 */ /* 0x000fe20007810000 */
[----:B------:R-:W-:Y:S01]  /*5290*/  HADD2.F32 R11, -RZ, R11.H0_H0 ;  /* 0x2000000bff0b7230 */ /* 0x000fe20000004100 */
[----:B------:R-:W-:Y:S02]  /*52a0*/  FMNMX.FTZ R19, R12, -448, !PT ;  /* 0xc3e000000c137809 */ /* 0x000fe40007810000 */
[----:B------:R-:W-:Y:S01]  /*52b0*/  LOP3.LUT R12, R17, 0x7fffffff, RZ, 0xc0, !PT ;  /* 0x7fffffff110c7812 */ /* 0x000fe200078ec0ff */
[-C--:B------:R-:W-:Y:S01]  /*52c0*/  FMUL.FTZ R14, R14, R23.reuse ;  /* 0x000000170e0e7220 */ /* 0x080fe20000410000 */
[----:B------:R-:W-:-:S02]  /*52d0*/  FMUL.FTZ R11, R11, R23 ;  /* 0x000000170b0b7220 */ /* 0x000fc40000410000 */
[----:B------:R-:W-:Y:S02]  /*52e0*/  ISETP.GT.U32.AND P2, PT, R12, 0x43efffff, PT ;  /* 0x43efffff0c00780c */ /* 0x000fe40003f44070 */
[----:B------:R-:W-:Y:S02]  /*52f0*/  FMNMX.FTZ R14, R14, 448, PT ;  /* 0x43e000000e0e7809 */ /* 0x000fe40003810000 */
[----:B------:R-:W-:Y:S02]  /*5300*/  FMNMX.FTZ R11, R11, 448, PT ;  /* 0x43e000000b0b7809 */ /* 0x000fe40003810000 */
        /* <DEDUP_REMOVED lines=17> */
.L_x_1525:
[----:B------:R-:W-:Y:S05]  /*5420*/  BSYNC.RECONVERGENT B0 ;  /* 0x0000000000007941 */ /* 0x000fea0003800200 */
.L_x_1524:
        /* <DEDUP_REMOVED lines=11> */
.L_x_1527:
[----:B------:R-:W-:Y:S05]  /*54e0*/  BSYNC.RECONVERGENT B0 ;  /* 0x0000000000007941 */ /* 0x000fea0003800200 */
.L_x_1526:
        /* <DEDUP_REMOVED lines=11> */
.L_x_1529:
[----:B------:R-:W-:Y:S05]  /*55a0*/  BSYNC.RECONVERGENT B0 ;  /* 0x0000000000007941 */ /* 0x000fea0003800200 */
.L_x_1528:
        /* <DEDUP_REMOVED lines=10> */
.L_x_1531:
[----:B------:R-:W-:Y:S05]  /*5650*/  BSYNC.RECONVERGENT B0 ;  /* 0x0000000000007941 */ /* 0x000fea0003800200 */
.L_x_1530:
        /* <DEDUP_REMOVED lines=11> */
        .weak           $__internal_47_$__cuda_sm20_div_s64
        .type           $__internal_47_$__cuda_sm20_div_s64,@function
        .size           $__internal_47_$__cuda_sm20_div_s64,($__internal_48_$__cuda_sm20_div_u64 - $__internal_47_$__cuda_sm20_div_s64)
$__internal_47_$__cuda_sm20_div_s64:
        /* <DEDUP_REMOVED lines=61> */
[----:B------:R-:W-:Y:S02]  /*5ae0*/  ISETP.GE.U32.AND.EX P0, PT, R15, R5, PT, P2 ;  /* 0x000000050f00720c */ /* 0x000fe40003f06120 */
[-C--:B------:R-:W-:Y:S02]  /*5af0*/  IADD3.X R11, PT, PT, RZ, R4.reuse, RZ, P3, !PT ;  /* 0x00000004ff0b7210 */ /* 0x080fe40001ffe4ff */
[----:B------:R-:W-:Y:S02]  /*5b00*/  SEL R10, R10, R9, P0 ;  /* 0x000000090a0a7207 */ /* 0x000fe40000000000 */
[----:B------:R-:W-:Y:S02]  /*5b10*/  SEL R11, R11, R4, P0 ;  /* 0x000000040b0b7207 */ /* 0x000fe40000000000 */
[----:B------:R-:W-:Y:S02]  /*5b20*/  IADD3 R5, P2, PT, RZ, -R10, RZ ;  /* 0x8000000aff057210 */ /* 0x000fe40007f5e0ff */
[----:B------:R-:W-:-:S02]  /*5b30*/  ISETP.NE.U32.AND P0, PT, R2, RZ, PT ;  /* 0x000000ff0200720c */ /* 0x000fc40003f05070 */
[----:B------:R-:W-:Y:S01]  /*5b40*/  SEL R10, R5, R10, !P1 ;  /* 0x0000000a050a7207 */ /* 0x000fe20004800000 */
[----:B------:R-:W-:Y:S01]  /*5b50*/  IMAD.X R2, RZ, RZ, ~R11, P2 ;  /* 0x000000ffff027224 */ /* 0x000fe200010e0e0b */
[----:B------:R-:W-:-:S04]  /*5b60*/  ISETP.NE.AND.EX P0, PT, RZ, UR16, PT, P0 ;  /* 0x00000010ff007c0c */ /* 0x000fc8000bf05300 */
[----:B------:R-:W-:Y:S02]  /*5b70*/  SEL R11, R2, R11, !P1 ;  /* 0x0000000b020b7207 */ /* 0x000fe40004800000 */
[----:B------:R-:W-:Y:S02]  /*5b80*/  SEL R10, R10, 0xffffffff, P0 ;  /* 0xffffffff0a0a7807 */ /* 0x000fe40000000000 */
[----:B------:R-:W-:Y:S01]  /*5b90*/  SEL R11, R11, 0xffffffff, P0 ;  /* 0xffffffff0b0b7807 */ /* 0x000fe20000000000 */
[----:B------:R-:W-:Y:S06]  /*5ba0*/  RET.REL.NODEC R6 `(_ZN4vllm31rms_norm_per_block_quant_kernelIN3c104HalfENS1_13Float8_e4m3fnELb0ELb1ELi64EEEvPT0_PfPKT_S9_PKffiiPS7_l) ;  /* 0xffffffa406147950 */ /* 0x000fec0003c3ffff */
        .weak           $__internal_48_$__cuda_sm20_div_u64
        .type           $__internal_48_$__cuda_sm20_div_u64,@function
        .size           $__internal_48_$__cuda_sm20_div_u64,($__internal_49_$__cuda_sm20_rem_s64 - $__internal_48_$__cuda_sm20_div_u64)
$__internal_48_$__cuda_sm20_div_u64:
[----:B------:R-:W-:Y:S02]  /*5bb0*/  IMAD.U32 R21, RZ, RZ, UR16 ;  /* 0x00000010ff157e24 */ /* 0x000fe4000f8e00ff */
        /* <DEDUP_REMOVED lines=45> */
[----:B------:R-:W-:-:S04]  /*5e90*/  IMAD R12, R16, R17, R13 ;  /* 0x00000011100c7224 */ /* 0x000fc800078e020d */
[----:B------:R-:W-:Y:S01]  /*5ea0*/  IMAD.X R22, R9, 0x1, ~R12, P1 ;  /* 0x0000000109167824 */ /* 0x000fe200008e0e0c */
[----:B------:R-:W-:Y:S02]  /*5eb0*/  IADD3 R12, P1, PT, -R17, R20, RZ ;  /* 0x00000014110c7210 */ /* 0x000fe40007f3e1ff */
[----:B------:R-:W-:Y:S02]  /*5ec0*/  IADD3 R9, P2, PT, R18, 0x1, RZ ;  /* 0x0000000112097810 */ /* 0x000fe40007f5e0ff */
[C---:B------:R-:W-:Y:S02]  /*5ed0*/  ISETP.GE.U32.AND.EX P0, PT, R22.reuse, UR16, PT, P0 ;  /* 0x0000001016007c0c */ /* 0x040fe4000bf06100 */
[----:B------:R-:W-:Y:S02]  /*5ee0*/  IADD3.X R15, PT, PT, R22, ~UR16, RZ, P1, !PT ;  /* 0x80000010160f7c10 */ /* 0x000fe40008ffe4ff */
[----:B------:R-:W-:Y:S02]  /*5ef0*/  IADD3.X R13, PT, PT, RZ, R16, RZ, P2, !PT ;  /* 0x00000010ff0d7210 */ /* 0x000fe400017fe4ff */
[----:B------:R-:W-:-:S02]  /*5f00*/  SEL R12, R12, R20, P0 ;  /* 0x000000140c0c7207 */ /* 0x000fc40000000000 */
[----:B------:R-:W-:Y:S02]  /*5f10*/  SEL R9, R9, R18, P0 ;  /* 0x0000001209097207 */ /* 0x000fe40000000000 */
[----:B------:R-:W-:Y:S02]  /*5f20*/  SEL R15, R15, R22, P0 ;  /* 0x000000160f0f7207 */ /* 0x000fe40000000000 */
[----:B------:R-:W-:Y:S02]  /*5f30*/  SEL R16, R13, R16, P0 ;  /* 0x000000100d107207 */ /* 0x000fe40000000000 */
[----:B------:R-:W-:Y:S02]  /*5f40*/  ISETP.GE.U32.AND P0, PT, R12, R17, PT ;  /* 0x000000110c00720c */ /* 0x000fe40003f06070 */
[----:B------:R-:W-:Y:S02]  /*5f50*/  IADD3 R12, P2, PT, R9, 0x1, RZ ;  /* 0x00000001090c7810 */ /* 0x000fe40007f5e0ff */
[----:B------:R-:W-:-:S02]  /*5f60*/  ISETP.NE.U32.AND P1, PT, R17, RZ, PT ;  /* 0x000000ff1100720c */ /* 0x000fc40003f25070 */
[----:B------:R-:W-:Y:S01]  /*5f70*/  ISETP.GE.U32.AND.EX P0, PT, R15, UR16, PT, P0 ;  /* 0x000000100f007c0c */ /* 0x000fe2000bf06100 */
[----:B------:R-:W-:Y:S01]  /*5f80*/  IMAD.X R13, RZ, RZ, R16, P2 ;  /* 0x000000ffff0d7224 */ /* 0x000fe200010e0610 */
[----:B------:R-:W-:Y:S01]  /*5f90*/  ISETP.NE.AND.EX P1, PT, RZ, UR16, PT, P1 ;  /* 0x00000010ff007c0c */ /* 0x000fe2000bf25310 */
[----:B------:R-:W-:Y:S01]  /*5fa0*/  IMAD.MOV.U32 R15, RZ, RZ, 0x0 ;  /* 0x00000000ff0f7424 */ /* 0x000fe200078e00ff */
[----:B------:R-:W-:Y:S02]  /*5fb0*/  SEL R12, R12, R9, P0 ;  /* 0x000000090c0c7207 */ /* 0x000fe40000000000 */
[----:B------:R-:W-:Y:S02]  /*5fc0*/  SEL R13, R13, R16, P0 ;  /* 0x000000100d0d7207 */ /* 0x000fe40000000000 */
[----:B------:R-:W-:Y:S02]  /*5fd0*/  SEL R12, R12, 0xffffffff, P1 ;  /* 0xffffffff0c0c7807 */ /* 0x000fe40000800000 */
[----:B------:R-:W-:Y:S01]  /*5fe0*/  SEL R13, R13, 0xffffffff, P1 ;  /* 0xffffffff0d0d7807 */ /* 0x000fe20000800000 */
[----:B------:R-:W-:Y:S06]  /*5ff0*/  RET.REL.NODEC R14 `(_ZN4vllm31rms_norm_per_block_quant_kernelIN3c104HalfENS1_13Float8_e4m3fnELb0ELb1ELi64EEEvPT0_PfPKT_S9_PKffiiPS7_l) ;  /* 0xffffffa00e007950 */ /* 0x000fec0003c3ffff */
        .weak           $__internal_49_$__cuda_sm20_rem_s64
        .type           $__internal_49_$__cuda_sm20_rem_s64,@function
        .size           $__internal_49_$__cuda_sm20_rem_s64,(.L_x_2900 - $__internal_49_$__cuda_sm20_rem_s64)
$__internal_49_$__cuda_sm20_rem_s64:
        /* <DEDUP_REMOVED lines=36> */
[----:B------:R-:W-:-:S03]  /*6240*/  IADD3 R15, P3, PT, R16, R15, RZ ;  /* 0x0000000f100f7210 */ /* 0x000fc60007f7e0ff */
[----:B------:R-:W-:Y:S01]  /*6250*/  IMAD.X R16, RZ, RZ, ~R7, P4 ;  /* 0x000000ffff107224 */ /* 0x000fe200020e0e07 */
[----:B------:R-:W-:Y:S01]  /*6260*/  IADD3.X R17, PT, PT, R12, R17, RZ, P0, !PT ;  /* 0x000000110c117210 */ /* 0x000fe200007fe4ff */
[----:B------:R-:W-:-:S03]  /*6270*/  IMAD.HI.U32 R8, R15, R14, RZ ;  /* 0x0000000e0f087227 */ /* 0x000fc600078e00ff */
[----:B------:R-:W-:Y:S01]  /*6280*/  SEL R16, R16, R7, !P1 ;  /* 0x0000000710107207 */ /* 0x000fe20004800000 */
[----:B------:R-:W-:Y:S01]  /*6290*/  IMAD.MOV.U32 R9, RZ, RZ, RZ ;  /* 0x000000ffff097224 */ /* 0x000fe200078e00ff */
[----:B------:R-:W-:-:S03]  /*62a0*/  IADD3.X R17, PT, PT, RZ, RZ, R17, P3, P2 ;  /* 0x000000ffff117210 */ /* 0x000fc60001fe4411 */
[----:B------:R-:W-:-:S04]  /*62b0*/  IMAD.WIDE.U32 R8, R15, R16, R8 ;  /* 0x000000100f087225 */ /* 0x000fc800078e0008 */
[C---:B------:R-:W-:Y:S02]  /*62c0*/  IMAD R15, R17.reuse, R16, RZ ;  /* 0x00000010110f7224 */ /* 0x040fe400078e02ff */
[----:B------:R-:W-:-:S04]  /*62d0*/  IMAD.HI.U32 R8, P0, R17, R14, R8 ;  /* 0x0000000e11087227 */ /* 0x000fc80007800008 */
[----:B------:R-:W-:Y:S01]  /*62e0*/  IMAD.HI.U32 R7, R17, R16, RZ ;  /* 0x0000001011077227 */ /* 0x000fe200078e00ff */
[----:B------:R-:W-:-:S03]  /*62f0*/  IADD3 R15, P2, PT, R15, R8, RZ ;  /* 0x000000080f0f7210 */ /* 0x000fc60007f5e0ff */
[----:B------:R-:W-:Y:S02]  /*6300*/  IMAD.X R7, RZ, RZ, R7, P0 ;  /* 0x000000ffff077224 */ /* 0x000fe400000e0607 */
        /* <DEDUP_REMOVED lines=21> */
[----:B------:R-:W-:Y:S01]  /*6460*/  IMAD.X R12, RZ, RZ, ~R9, P2 ;  /* 0x000000ffff0c7224 */ /* 0x000fe200010e0e09 */
[----:B------:R-:W-:Y:S01]  /*6470*/  ISETP.NE.AND.EX P0, PT, RZ, UR17, PT, P0 ;  /* 0x00000011ff007c0c */ /* 0x000fe2000bf05300 */
[----:B------:R-:W-:-:S03]  /*6480*/  IMAD.MOV.U32 R7, RZ, RZ, 0x0 ;  /* 0x00000000ff077424 */ /* 0x000fc600078e00ff */
[----:B------:R-:W-:Y:S02]  /*6490*/  SEL R9, R12, R9, !P1 ;  /* 0x000000090c097207 */ /* 0x000fe40004800000 */
[----:B------:R-:W-:Y:S02]  /*64a0*/  SEL R8, R8, 0xffffffff, P0 ;  /* 0xffffffff08087807 */ /* 0x000fe40000000000 */
[----:B------:R-:W-:Y:S01]  /*64b0*/  SEL R9, R9, 0xffffffff, P0 ;  /* 0xffffffff09097807 */ /* 0x000fe20000000000 */
[----:B------:R-:W-:Y:S06]  /*64c0*/  RET.REL.NODEC R6 `(_ZN4vllm31rms_norm_per_block_quant_kernelIN3c104HalfENS1_13Float8_e4m3fnELb0ELb1ELi64EEEvPT0_PfPKT_S9_PKffiiPS7_l) ;  /* 0xffffff9806cc7950 */ /* 0x000fec0003c3ffff */
.L_x_1533:
        /* <DEDUP_REMOVED lines=11> */
.L_x_2900:


//--------------------- .text._ZN4vllm31rms_norm_per_block_quant_kernelIN3c104HalfEaLb1ELb0ELi64EEEvPT0_PfPKT_S8_PKffiiPS6_l --------------------------
	.section	.text._ZN4vllm31rms_norm_per_block_quant_kernelIN3c104HalfEaLb1ELb0ELi64EEEvPT0_PfPKT_S8_PKffiiPS6_l,"ax",@progbits
	.align	128
        .global         _ZN4vllm31rms_norm_per_block_quant_kernelIN3c104HalfEaLb1ELb0ELi64EEEvPT0_PfPKT_S8_PKffiiPS6_l
        .type           _ZN4vllm31rms_norm_per_block_quant_kernelIN3c104HalfEaLb1ELb0ELi64EEEvPT0_PfPKT_S8_PKffiiPS6_l,@function
        .size           _ZN4vllm31rms_norm_per_block_quant_kernelIN3c104HalfEaLb1ELb0ELi64EEEvPT0_PfPKT_S8_PKffiiPS6_l,(.L_x_2902 - _ZN4vllm31rms_norm_per_block_quant_kernelIN3c104HalfEaLb1ELb0ELi64EEEvPT0_PfPKT_S8_PKffiiPS6_l)
        .other          _ZN4vllm31rms_norm_per_block_quant_kernelIN3c104HalfEaLb1ELb0ELi64EEEvPT0_PfPKT_S8_PKffiiPS6_l,@"STO_CUDA_ENTRY STV_DEFAULT"
_ZN4vllm31rms_norm_per_block_quant_kernelIN3c104HalfEaLb1ELb0ELi64EEEvPT0_PfPKT_S8_PKffiiPS6_l:
.text._ZN4vllm31rms_norm_per_block_quant_kernelIN3c104HalfEaLb1ELb0ELi64EEEvPT0_PfPKT_S8_PKffiiPS6_l:
[----:B------:R-:W-:Y:S01]  /*0000*/  LDC R1, c[0x0][0x37c] ;  /* 0x0000df00ff017b82 */ /* 0x000fe20000000800 */
[----:B------:R-:W0:Y:S07]  /*0010*/  S2R R0, SR_TID.X ;  /* 0x0000000000007919 */ /* 0x000e2e0000002100 */
[----:B------:R-:W1:Y:S01]  /*0020*/  S2UR UR18, SR_CTAID.X ;  /* 0x00000000001279c3 */ /* 0x000e620000002500 */
[----:B------:R-:W2:Y:S01]  /*0030*/  LDCU UR10, c[0x0][0x3ac] ;  /* 0x00007580ff0a77ac */ /* 0x000ea20008000800 */
[----:B------:R-:W-:Y:S01]  /*0040*/  BSSY.RECONVERGENT B0, `(.L_x_1534) ;  /* 0x000007c000007945 */ /* 0x000fe20003800200 */
[----:B------:R-:W-:Y:S01]  /*0050*/  HFMA2 R4, -RZ, RZ, 0, 0 ;  /* 0x00000000ff047431 */ /* 0x000fe200000001ff */
        /* <DEDUP_REMOVED lines=20> */
[----:B------:R-:W-:Y:S02]  /*01a0*/  MOV R4, RZ ;  /* 0x000000ff00047202 */ /* 0x000fe40000000f00 */
[----:B------:R-:W-:-:S07]  /*01b0*/  MOV R3, R0 ;  /* 0x0000000000037202 */ /* 0x000fce0000000f00 */
.L_x_1536:
[----:B------:R-:W-:Y:S01]  /*01c0*/  HFMA2 R8, -RZ, RZ, 0, 4.76837158203125e-07 ;  /* 0x00000008ff087431 */ /* 0x000fe200000001ff */
[----:B------:R-:W-:-:S05]  /*01d0*/  MOV R6, 0x8 ;  /* 0x0000000800067802 */ /* 0x000fca0000000f00 */
[----:B------:R-:W-:-:S04]  /*01e0*/  IMAD.WIDE.U32 R6, R3, R6, UR8 ;  /* 0x0000000803067e25 */ /* 0x000fc8000f8e0006 */
[----:B------:R-:W-:Y:S02]  /*01f0*/  IMAD.WIDE.U32 R8, R3, R8, UR6 ;  /* 0x0000000603087e25 */ /* 0x000fe4000f8e0008 */
[----:B------:R-:W2:Y:S04]  /*0200*/  LDG.E.64.CONSTANT R6, desc[UR16][R6.64] ;  /* 0x0000001006067981 */ /* 0x000ea8000c1e9b00 */
[----:B------:R-:W3:Y:S01]  /*0210*/  LDG.E.64 R8, desc[UR16][R8.64] ;  /* 0x0000001008087981 */ /* 0x000ee2000c1e1b00 */
[--C-:B--2---:R-:W-:Y:S02]  /*0220*/  HADD2.F32 R10, -RZ, R6.reuse.H1_H1 ;  /* 0x30000006ff0a7230 */ /* 0x104fe40000004100 */
[----:B------:R-:W-:Y:S02]  /*0230*/  HADD2.F32 R5, -RZ, R6.H0_H0 ;  /* 0x20000006ff057230 */ /* 0x000fe40000004100 */
[----:B---3--:R-:W-:-:S02]  /*0240*/  HADD2.F32 R13, -RZ, R8.H1_H1 ;  /* 0x30000008ff0d7230 */ /* 0x008fc40000004100 */
[----:B------:R-:W-:-:S03]  /*0250*/  HADD2.F32 R12, -RZ, R8.H0_H0 ;  /* 0x20000008ff0c7230 */ /* 0x000fc60000004100 */
[----:B------:R-:W-:Y:S01]  /*0260*/  FADD.FTZ R10, R10, R13 ;  /* 0x0000000d0a0a7221 */ /* 0x000fe20000010000 */
[----:B0-----:R-:W-:Y:S01]  /*0270*/  IADD3 R13, PT, PT, R2, R3, RZ ;  /* 0x00000003020d7210 */ /* 0x001fe20007ffe0ff */
[----:B------:R-:W-:Y:S01]  /*0280*/  FADD.FTZ R11, R5, R12 ;  /* 0x0000000c050b7221 */ /* 0x000fe20000010000 */
[----:B------:R-:W-:Y:S02]  /*0290*/  HADD2.F32 R5, -RZ, R7.H0_H0 ;  /* 0x20000007ff057230 */ /* 0x000fe40000004100 */
[----:B------:R-:W-:Y:S01]  /*02a0*/  ISETP.GE.U32.AND P0, PT, R13, UR10, PT ;  /* 0x0000000a0d007c0c */ /* 0x000fe2000bf06070 */
[----:B------:R-:W-:Y:S02]  /*02b0*/  HADD2.F32 R12, -RZ, R9.H0_H0 ;  /* 0x20000009ff0c7230 */ /* 0x000fe40000004100 */
[----:B------:R-:W-:Y:S01]  /*02c0*/  FFMA.FTZ R11, R11, R11, R4 ;  /* 0x0000000b0b0b7223 */ /* 0x000fe20000010004 */
[----:B------:R-:W-:Y:S02]  /*02d0*/  HADD2.F32 R4, -RZ, R7.H1_H1 ;  /* 0x30000007ff047230 */ /* 0x000fe40000004100 */
[----:B------:R-:W-:-:S02]  /*02e0*/  HADD2.F32 R7, -RZ, R9.H1_H1 ;  /* 0x30000009ff077230 */ /* 0x000fc40000004100 */
[----:B------:R-:W-:Y:S01]  /*02f0*/  FADD.FTZ R5, R5, R12 ;  /* 0x0000000c05057221 */ /* 0x000fe20000010000 */
[----:B------:R-:W-:Y:S02]  /*0300*/  FFMA.FTZ R10, R10, R10, R11 ;  /* 0x0000000a0a0a7223 */ /* 0x000fe4000001000b */
[----:B------:R-:W-:Y:S02]  /*0310*/  FADD.FTZ R4, R4, R7 ;  /* 0x0000000704047221 */ /* 0x000fe40000010000 */
[----:B------:R-:W-:-:S04]  /*0320*/  FFMA.FTZ R5, R5, R5, R10 ;  /* 0x0000000505057223 */ /* 0x000fc8000001000a */
[----:B------:R-:W-:Y:S01]  /*0330*/  FFMA.FTZ R4, R4, R4, R5 ;  /* 0x0000000404047223 */ /* 0x000fe20000010005 */
[----:B------:R-:W-:Y:S06]  /*0340*/  @P0 BRA `(.L_x_1535) ;  /* 0x00000004002c0947 */ /* 0x000fec0003800000 */
[----:B------:R-:W-:Y:S02]  /*0350*/  MOV R6, 0x8 ;  /* 0x0000000800067802 */ /* 0x000fe40000000f00 */
[----:B------:R-:W-:-:S03]  /*0360*/  MOV R8, 0x8 ;  /* 0x0000000800087802 */ /* 0x000fc60000000f00 */
[----:B------:R-:W-:-:S04]  /*0370*/  IMAD.WIDE.U32 R6, R13, R6, UR8 ;  /* 0x000000080d067e25 */ /* 0x000fc8000f8e0006 */
[C---:B------:R-:W-:Y:S02]  /*0380*/  IMAD.WIDE.U32 R8, R13.reuse, R8, UR6 ;  /* 0x000000060d087e25 */ /* 0x040fe4000f8e0008 */
[----:B------:R-:W2:Y:S04]  /*0390*/  LDG.E.64.CONSTANT R6, desc[UR16][R6.64] ;  /* 0x0000001006067981 */ /* 0x000ea8000c1e9b00 */
[----:B------:R-:W3:Y:S01]  /*03a0*/  LDG.E.64 R8, desc[UR16][R8.64] ;  /* 0x0000001008087981 */ /* 0x000ee2000c1e1b00 */
[----:B------:R-:W-:-:S04]  /*03b0*/  IADD3 R13, PT, PT, R13, R2, RZ ;  /* 0x000000020d0d7210 */ /* 0x000fc80007ffe0ff */
[----:B------:R-:W-:Y:S01]  /*03c0*/  ISETP.GE.U32.AND P0, PT, R13, UR10, PT ;  /* 0x0000000a0d007c0c */ /* 0x000fe2000bf06070 */
[--C-:B--2---:R-:W-:Y:S02]  /*03d0*/  HADD2.F32 R3, -RZ, R6.reuse.H0_H0 ;  /* 0x20000006ff037230 */ /* 0x104fe40000004100 */
[----:B------:R-:W-:Y:S02]  /*03e0*/  HADD2.F32 R5, -RZ, R6.H1_H1 ;  /* 0x30000006ff057230 */ /* 0x000fe40000004100 */
[--C-:B---3--:R-:W-:Y:S02]  /*03f0*/  HADD2.F32 R10, -RZ, R8.reuse.H0_H0 ;  /* 0x20000008ff0a7230 */ /* 0x108fe40000004100 */
[----:B------:R-:W-:-:S03]  /*0400*/  HADD2.F32 R12, -RZ, R8.H1_H1 ;  /* 0x30000008ff0c7230 */ /* 0x000fc60000004100 */
[----:B------:R-:W-:Y:S01]  /*0410*/  FADD.FTZ R11, R3, R10 ;  /* 0x0000000a030b7221 */ /* 0x000fe20000010000 */
[----:B------:R-:W-:Y:S02]  /*0420*/  HADD2.F32 R3, -RZ, R7.H0_H0 ;  /* 0x20000007ff037230 */ /* 0x000fe40000004100 */
[----:B------:R-:W-:Y:S01]  /*0430*/  FADD.FTZ R5, R5, R12 ;  /* 0x0000000c05057221 */ /* 0x000fe20000010000 */
[----:B------:R-:W-:Y:S02]  /*0440*/  HADD2.F32 R10, -RZ, R9.H0_H0 ;  /* 0x20000009ff0a7230 */ /* 0x000fe40000004100 */
[----:B------:R-:W-:Y:S01]  /*0450*/  FFMA.FTZ R12, R11, R11, R4 ;  /* 0x0000000b0b0c7223 */ /* 0x000fe20000010004 */
[----:B------:R-:W-:Y:S02]  /*0460*/  HADD2.F32 R4, -RZ, R7.H1_H1 ;  /* 0x30000007ff047230 */ /* 0x000fe40000004100 */
[----:B------:R-:W-:Y:S02]  /*0470*/  HADD2.F32 R7, -RZ, R9.H1_H1 ;  /* 0x30000009ff077230 */ /* 0x000fe40000004100 */
[----:B------:R-:W-:Y:S01]  /*0480*/  FADD.FTZ R3, R3, R10 ;  /* 0x0000000a03037221 */ /* 0x000fe20000010000 */
[----:B------:R-:W-:-:S02]  /*0490*/  FFMA.FTZ R12, R5, R5, R12 ;  /* 0x00000005050c7223 */ /* 0x000fc4000001000c */
[----:B------:R-:W-:Y:S02]  /*04a0*/  FADD.FTZ R4, R4, R7 ;  /* 0x0000000704047221 */ /* 0x000fe40000010000 */
[----:B------:R-:W-:-:S04]  /*04b0*/  FFMA.FTZ R3, R3, R3, R12 ;  /* 0x0000000303037223 */ /* 0x000fc8000001000c */
[----:B------:R-:W-:Y:S01]  /*04c0*/  FFMA.FTZ R4, R4, R4, R3 ;  /* 0x0000000404047223 */ /* 0x000fe20000010003 */
[----:B------:R-:W-:Y:S06]  /*04d0*/  @P0 BRA `(.L_x_1535) ;  /* 0x0000000000c80947 */ /* 0x000fec0003800000 */
[----:B------:R-:W-:Y:S01]  /*04e0*/  HFMA2 R8, -RZ, RZ, 0, 4.76837158203125e-07 ;  /* 0x00000008ff087431 */ /* 0x000fe200000001ff */
[----:B------:R-:W-:-:S05]  /*04f0*/  MOV R6, 0x8 ;  /* 0x0000000800067802 */ /* 0x000fca0000000f00 */
[----:B------:R-:W-:-:S04]  /*0500*/  IMAD.WIDE.U32 R6, R13, R6, UR8 ;  /* 0x000000080d067e25 */ /* 0x000fc8000f8e0006 */
[C---:B------:R-:W-:Y:S02]  /*0510*/  IMAD.WIDE.U32 R8, R13.reuse, R8, UR6 ;  /* 0x000000060d087e25 */ /* 0x040fe4000f8e0008 */
[----:B------:R-:W2:Y:S04]  /*0520*/  LDG.E.64.CONSTANT R6, desc[UR16][R6.64] ;  /* 0x0000001006067981 */ /* 0x000ea8000c1e9b00 */
[----:B------:R-:W3:Y:S01]  /*0530*/  LDG.E.64 R8, desc[UR16][R8.64] ;  /* 0x0000001008087981 */ /* 0x000ee2000c1e1b00 */
[----:B------:R-:W-:-:S05]  /*0540*/  IMAD.IADD R13, R13, 0x1, R2 ;  /* 0x000000010d0d7824 */ /* 0x000fca00078e0202 */
        /* <DEDUP_REMOVED lines=18> */
[----:B------:R-:W-:Y:S02]  /*0670*/  MOV R6, 0x8 ;  /* 0x0000000800067802 */ /* 0x000fe40000000f00 */
[----:B------:R-:W-:-:S03]  /*0680*/  MOV R8, 0x8 ;  /* 0x0000000800087802 */ /* 0x000fc60000000f00 */
[----:B------:R-:W-:-:S04]  /*0690*/  IMAD.WIDE.U32 R6, R13, R6, UR8 ;  /* 0x000000080d067e25 */ /* 0x000fc8000f8e0006 */
[----:B------:R-:W-:Y:S02]  /*06a0*/  IMAD.WIDE.U32 R8, R13, R8, UR6 ;  /* 0x000000060d087e25 */ /* 0x000fe4000f8e0008 */
[----:B------:R-:W2:Y:S04]  /*06b0*/  LDG.E.64.CONSTANT R6, desc[UR16][R6.64] ;  /* 0x0000001006067981 */ /* 0x000ea8000c1e9b00 */
[----:B------:R-:W3:Y:S01]  /*06c0*/  LDG.E.64 R8, desc[UR16][R8.64] ;  /* 0x0000001008087981 */ /* 0x000ee2000c1e1b00 */
[--C-:B--2---:R-:W-:Y:S02]  /*06d0*/  HADD2.F32 R3, -RZ, R6.reuse.H0_H0 ;  /* 0x20000006ff037230 */ /* 0x104fe40000004100 */
[----:B------:R-:W-:Y:S02]  /*06e0*/  HADD2.F32 R5, -RZ, R6.H1_H1 ;  /* 0x30000006ff057230 */ /* 0x000fe40000004100 */
[----:B---3--:R-:W-:-:S02]  /*06f0*/  HADD2.F32 R10, -RZ, R8.H0_H0 ;  /* 0x20000008ff0a7230 */ /* 0x008fc40000004100 */
[----:B------:R-:W-:Y:S02]  /*0700*/  HADD2.F32 R12, -RZ, R8.H1_H1 ;  /* 0x30000008ff0c7230 */ /* 0x000fe40000004100 */
[----:B------:R-:W-:Y:S02]  /*0710*/  HADD2.F32 R11, -RZ, R9.H0_H0 ;  /* 0x20000009ff0b7230 */ /* 0x000fe40000004100 */
[----:B------:R-:W-:Y:S01]  /*0720*/  FADD.FTZ R3, R3, R10 ;  /* 0x0000000a03037221 */ /* 0x000fe20000010000 */
[--C-:B------:R-:W-:Y:S02]  /*0730*/  HADD2.F32 R10, -RZ, R7.reuse.H0_H0 ;  /* 0x20000007ff0a7230 */ /* 0x100fe40000004100 */
[----:B------:R-:W-:Y:S01]  /*0740*/  FADD.FTZ R5, R5, R12 ;  /* 0x0000000c05057221 */ /* 0x000fe20000010000 */
[----:B------:R-:W-:Y:S01]  /*0750*/  FFMA.FTZ R12, R3, R3, R4 ;  /* 0x00000003030c7223 */ /* 0x000fe20000010004 */
[----:B------:R-:W-:Y:S01]  /*0760*/  IADD3 R3, PT, PT, R13, R2, RZ ;  /* 0x000000020d037210 */ /* 0x000fe20007ffe0ff */
[----:B------:R-:W-:-:S02]  /*0770*/  HADD2.F32 R4, -RZ, R7.H1_H1 ;  /* 0x30000007ff047230 */ /* 0x000fc40000004100 */
[----:B------:R-:W-:Y:S01]  /*0780*/  FADD.FTZ R10, R10, R11 ;  /* 0x0000000b0a0a7221 */ /* 0x000fe20000010000 */
[----:B------:R-:W-:Y:S01]  /*0790*/  HADD2.F32 R7, -RZ, R9.H1_H1 ;  /* 0x30000009ff077230 */ /* 0x000fe20000004100 */
[----:B------:R-:W-:Y:S01]  /*07a0*/  ISETP.GE.U32.AND P0, PT, R3, UR10, PT ;  /* 0x0000000a03007c0c */ /* 0x000fe2000bf06070 */
[----:B------:R-:W-:-:S03]  /*07b0*/  FFMA.FTZ R5, R5, R5, R12 ;  /* 0x0000000505057223 */ /* 0x000fc6000001000c */
[----:B------:R-:W-:Y:S01]  /*07c0*/  FADD.FTZ R4, R4, R7 ;  /* 0x0000000704047221 */ /* 0x000fe20000010000 */
[----:B------:R-:W-:-:S04]  /*07d0*/  FFMA.FTZ R5, R10, R10, R5 ;  /* 0x0000000a0a057223 */ /* 0x000fc80000010005 */
[----:B------:R-:W-:-:S04]  /*07e0*/  FFMA.FTZ R4, R4, R4, R5 ;  /* 0x0000000404047223 */ /* 0x000fc80000010005 */
[----:B------:R-:W-:Y:S05]  /*07f0*/  @!P0 BRA `(.L_x_1536) ;  /* 0xfffffff800708947 */ /* 0x000fea000383ffff */
.L_x_1535:
[----:B------:R-:W-:Y:S05]  /*0800*/  BSYNC.RECONVERGENT B0 ;  /* 0x0000000000007941 */ /* 0x000fea0003800200 */
.L_x_1534:
        /* <DEDUP_REMOVED lines=71> */
.L_x_1538:
[----:B------:R-:W-:Y:S01]  /*0c80*/  LOP3.LUT R2, R0, 0x3e0, RZ, 0xc0, !PT ;  /* 0x000003e000027812 */ /* 0x000fe200078ec0ff */
[----:B------:R-:W0:Y:S03]  /*0c90*/  S2R R9, SR_LANEID ;  /* 0x0000000000097919 */ /* 0x000e260000000000 */
[----:B------:R-:W-:Y:S02]  /*0ca0*/  IADD3 R6, PT, PT, R2, 0x20, RZ ;  /* 0x0000002002067810 */ /* 0x000fe40007ffe0ff */
[----:B------:R-:W-:Y:S02]  /*0cb0*/  LOP3.LUT R2, RZ, R2, RZ, 0x33, !PT ;  /* 0x00000002ff027212 */ /* 0x000fe400078e33ff */
        /* <DEDUP_REMOVED lines=99> */
.L_x_1540:
[----:B------:R-:W0:Y:S02]  /*12f0*/  LDCU.64 UR4, c[0x0][0x3a8] ;  /* 0x00007500ff0477ac */ /* 0x000e240008000a00 */
[----:B0-----:R-:W-:-:S04]  /*1300*/  I2FP.F32.S32 R4, UR5 ;  /* 0x0000000500047c45 */ /* 0x001fc80008201400 */
[----:B------:R-:W0:Y:S02]  /*1310*/  MUFU.RCP R5, R4 ;  /* 0x0000000400057308 */ /* 0x000e240000001000 */
[----:B0-----:R-:W-:-:S06]  /*1320*/  FFMA.FTZ R20, R5, R20, UR4 ;  /* 0x0000000405147e23 */ /* 0x001fcc0008010014 */
[----:B------:R-:W0:Y:S02]  /*1330*/  MUFU.RSQ R5, R20 ;  /* 0x0000001400057308 */ /* 0x000e240000001400 */
[----:B0-----:R2:W-:Y:S02]  /*1340*/  STS [R2+0x10a4], R5 ;  /* 0x0010a40502007388 */ /* 0x0015e40000000800 */
.L_x_1539:
[----:B------:R-:W-:Y:S05]  /*1350*/  BSYNC.RECONVERGENT B0 ;  /* 0x0000000000007941 */ /* 0x000fea0003800200 */
.L_x_1537:
        /* <DEDUP_REMOVED lines=14> */
[----:B-1----:R-:W-:-:S06]  /*1440*/  IADD3 R4, PT, PT, R2, 0xffffffe, RZ ;  /* 0x0ffffffe02047810 */ /* 0x002fcc0007ffe0ff */
[----:B------:R1:W2:Y:S02]  /*1450*/  F2I.FTZ.U32.TRUNC.NTZ R5, R4 ;  /* 0x0000000400057305 */ /* 0x0002a4000021f000 */
[----:B-1----:R-:W-:Y:S01]  /*1460*/  HFMA2 R4, -RZ, RZ, 0, 0 ;  /* 0x00000000ff047431 */ /* 0x002fe200000001ff */
[----:B--2---:R-:W-:-:S05]  /*1470*/  IADD3 R8, PT, PT, RZ, -R5, RZ ;  /* 0x80000005ff087210 */ /* 0x004fca0007ffe0ff */
        /* <DEDUP_REMOVED lines=10> */
[-C--:B------:R-:W-:Y:S02]  /*1520*/  @!P1 IADD3 R2, PT, PT, R2, -R7.reuse, RZ ;  /* 0x8000000702029210 */ /* 0x080fe40007ffe0ff */
[----:B------:R-:W-:Y:S02]  /*1530*/  @!P1 IADD3 R5, PT, PT, R5, 0x1, RZ ;  /* 0x0000000105059810 */ /* 0x000fe40007ffe0ff */
[----:B------:R-:W-:Y:S02]  /*1540*/  ISETP.GE.U32.AND P0, PT, R2, R7, PT ;  /* 0x000000070200720c */ /* 0x000fe40003f06070 */
[----:B------:R-:W-:-:S11]  /*1550*/  LOP3.LUT R2, R3, UR11, RZ, 0x3c, !PT ;  /* 0x0000000b03027c12 */ /* 0x000fd6000f8e3cff */
[----:B------:R-:W-:Y:S02]  /*1560*/  @P0 IADD3 R5, PT, PT, R5, 0x1, RZ ;  /* 0x0000000105050810 */ /* 0x000fe40007ffe0ff */
[----:B------:R-:W-:Y:S02]  /*1570*/  ISETP.GE.AND P0, PT, R2, RZ, PT ;  /* 0x000000ff0200720c */ /* 0x000fe40003f06270 */
[----:B------:R-:W-:-:S13]  /*1580*/  R2UR UR15, R5 ;  /* 0x00000000050f72ca */ /* 0x000fda00000e0000 */
[----:B------:R-:W-:-:S04]  /*1590*/  @!P0 IADD3 R2, PT, PT, RZ, -UR15, RZ ;  /* 0x8000000fff028c10 */ /* 0x000fc8000fffe0ff */
[----:B------:R-:W-:Y:S02]  /*15a0*/  @!P0 R2UR UR15, R2 ;  /* 0x00000000020f82ca */ /* 0x000fe400000e0000 */
[----:B0-----:R-:W-:-:S07]  /*15b0*/  R2UR UR14, R4 ;  /* 0x00000000040e72ca */ /* 0x001fce00000e0000 */
[----:B------:R-:W-:-:S04]  /*15c0*/  @!UP0 ULOP3.LUT UR15, URZ, UR11, URZ, 0x33, !UPT ;  /* 0x0000000bff0f8292 */ /* 0x000fc8000f8e33ff */
[----:B------:R-:W-:-:S04]  /*15d0*/  USHF.R.S32.HI UR20, URZ, 0x1f, UR15 ;  /* 0x0000001fff147899 */ /* 0x000fc8000801140f */
[----:B------:R-:W-:-:S09]  /*15e0*/  UISETP.NE.U32.AND UP0, UPT, UR20, URZ, UPT ;  /* 0x000000ff1400728c */ /* 0x000fd2000bf05070 */
[----:B------:R-:W-:Y:S05]  /*15f0*/  BRA.U UP0, `(.L_x_1541) ;  /* 0x00000001005c7547 */ /* 0x000fea000b800000 */
[----:B------:R-:W0:Y:S01]  /*1600*/  I2F.U32.RP R2, UR15 ;  /* 0x0000000f00027d06 */ /* 0x000e220008209000 */
[----:B------:R-:W-:Y:S02]  /*1610*/  IADD3 R7, PT, PT, RZ, -UR15, RZ ;  /* 0x8000000fff077c10 */ /* 0x000fe4000fffe0ff */
[----:B------:R-:W-:Y:S02]  /*1620*/  ISETP.NE.U32.AND P2, PT, RZ, UR15, PT ;  /* 0x0000000fff007c0c */ /* 0x000fe4000bf45070 */
[----:B------:R-:W-:-:S03]  /*1630*/  MOV R15, RZ ;  /* 0x000000ff000f7202 */ /* 0x000fc60000000f00 */
[----:B0-----:R-:W0:Y:S02]  /*1640*/  MUFU.RCP R2, R2 ;  /* 0x0000000200027308 */ /* 0x001e240000001000 */
[----:B0-----:R-:W-:Y:S01]  /*1650*/  VIADD R4, R2, 0xffffffe ;  /* 0x0ffffffe02047836 */ /* 0x001fe20000000000 */
[----:B------:R-:W-:-:S05]  /*1660*/  MOV R2, RZ ;  /* 0x000000ff00027202 */ /* 0x000fca0000000f00 */
[----:B------:R0:W1:Y:S02]  /*1670*/  F2I.FTZ.U32.TRUNC.NTZ R5, R4 ;  /* 0x0000000400057305 */ /* 0x000064000021f000 */
[----:B0-----:R-:W-:Y:S01]  /*1680*/  MOV R4, RZ ;  /* 0x000000ff00047202 */ /* 0x001fe20000000f00 */
[----:B-1----:R-:W-:-:S04]  /*1690*/  IMAD R7, R7, R5, RZ ;  /* 0x0000000507077224 */ /* 0x002fc800078e02ff */
[----:B------:R-:W-:-:S06]  /*16a0*/  IMAD.HI.U32 R5, R5, R7, R4 ;  /* 0x0000000705057227 */ /* 0x000fcc00078e0004 */
[----:B------:R-:W-:-:S05]  /*16b0*/  IMAD.HI.U32 R14, R5, R0, RZ ;  /* 0x00000000050e7227 */ /* 0x000fca00078e00ff */
[----:B------:R-:W-:-:S05]  /*16c0*/  IADD3 R5, PT, PT, -R14, RZ, RZ ;  /* 0x000000ff0e057210 */ /* 0x000fca0007ffe1ff */
[----:B------:R-:W-:-:S05]  /*16d0*/  IMAD R5, R5, UR15, R0 ;  /* 0x0000000f05057c24 */ /* 0x000fca000f8e0200 */
[----:B------:R-:W-:-:S13]  /*16e0*/  ISETP.GE.U32.AND P0, PT, R5, UR15, PT ;  /* 0x0000000f05007c0c */ /* 0x000fda000bf06070 */
[----:B------:R-:W-:Y:S02]  /*16f0*/  @P0 IADD3 R5, PT, PT, R5, -UR15, RZ ;  /* 0x8000000f05050c10 */ /* 0x000fe4000fffe0ff */
[----:B------:R-:W-:Y:S02]  /*1700*/  @P0 IADD3 R14, PT, PT, R14, 0x1, RZ ;  /* 0x000000010e0e0810 */ /* 0x000fe40007ffe0ff */
[----:B------:R-:W-:-:S13]  /*1710*/  ISETP.GE.U32.AND P1, PT, R5, UR15, PT ;  /* 0x0000000f05007c0c */ /* 0x000fda000bf26070 */
[----:B------:R-:W-:Y:S02]  /*1720*/  @P1 IADD3 R14, PT, PT, R14, 0x1, RZ ;  /* 0x000000010e0e1810 */ /* 0x000fe40007ffe0ff */
[----:B------:R-:W-:-:S04]  /*1730*/  @!P2 LOP3.LUT R14, RZ, UR15, RZ, 0x33, !PT ;  /* 0x0000000fff0eac12 */ /* 0x000fc8000f8e33ff */
[----:B------:R-:W-:-:S05]  /*1740*/  IADD3 R5, PT, PT, -R14, RZ, RZ ;  /* 0x000000ff0e057210 */ /* 0x000fca0007ffe1ff */
[----:B------:R-:W-:Y:S01]  /*1750*/  IMAD R4, R5, UR15, R0 ;  /* 0x0000000f05047c24 */ /* 0x000fe2000f8e0200 */
[----:B------:R-:W-:Y:S06]  /*1760*/  BRA `(.L_x_1542) ;  /* 0x00000000002c7947 */ /* 0x000fec0003800000 */
.L_x_1541:
[----:B------:R-:W-:Y:S02]  /*1770*/  MOV R2, UR15 ;  /* 0x0000000f00027c02 */ /* 0x000fe40008000f00 */
[----:B------:R-:W-:-:S07]  /*1780*/  MOV R6, 0x17a0 ;  /* 0x000017a000067802 */ /* 0x000fce0000000f00 */
[----:B------:R-:W-:Y:S05]  /*1790*/  CALL.REL.NOINC `($__internal_50_$__cuda_sm20_div_s64) ;  /* 0x0000003400707944 */ /* 0x000fea0003c00000 */
[----:B------:R-:W-:Y:S01]  /*17a0*/  IADD3 R7, P0, PT, RZ, -R14, RZ ;  /* 0x8000000eff077210 */ /* 0x000fe20007f1e0ff */
[----:B------:R-:W-:Y:S01]  /*17b0*/  HFMA2 R5, -RZ, RZ, 0, 0 ;  /* 0x00000000ff057431 */ /* 0x000fe200000001ff */
[----:B------:R-:W-:-:S03]  /*17c0*/  MOV R4, R0 ;  /* 0x0000000000047202 */ /* 0x000fc60000000f00 */
[----:B------:R-:W-:-:S04]  /*17d0*/  IMAD.X R2, RZ, RZ, ~R15, P0 ;  /* 0x000000ffff027224 */ /* 0x000fc800000e0e0f */
[----:B------:R-:W-:Y:S02]  /*17e0*/  IMAD R2, R2, UR15, RZ ;  /* 0x0000000f02027c24 */ /* 0x000fe4000f8e02ff */
[----:B------:R-:W-:-:S04]  /*17f0*/  IMAD.WIDE.U32 R4, R7, UR15, R4 ;  /* 0x0000000f07047c25 */ /* 0x000fc8000f8e0004 */
[----:B------:R-:W-:-:S05]  /*1800*/  IMAD R7, R7, UR20, R2 ;  /* 0x0000001407077c24 */ /* 0x000fca000f8e0202 */
[----:B------:R-:W-:-:S07]  /*1810*/  IADD3 R2, PT, PT, R5, R7, RZ ;  /* 0x0000000705027210 */ /* 0x000fce0007ffe0ff */
.L_x_1542:
        /* <DEDUP_REMOVED lines=8> */
[----:B------:R-:W-:Y:S01]  /*18a0*/  ISETP.LT.U32.AND P0, PT, R5, UR10, PT ;  /* 0x0000000a05007c0c */ /* 0x000fe2000bf01070 */
[----:B------:R-:W2:Y:S01]  /*18b0*/  LDCU.64 UR22, c[0x0][0x398] ;  /* 0x00007300ff1677ac */ /* 0x000ea20008000a00 */
[----:B------:R-:W-:-:S02]  /*18c0*/  IADD3.X R6, PT, PT, RZ, R35, RZ, P1, !PT ;  /* 0x00000023ff067210 */ /* 0x000fc40000ffe4ff */
[----:B------:R-:W-:Y:S02]  /*18d0*/  IADD3 R36, P1, PT, R4, R7, RZ ;  /* 0x0000000704247210 */ /* 0x000fe40007f3e0ff */
[----:B------:R-:W-:Y:S02]  /*18e0*/  ISETP.LT.AND.EX P0, PT, R6, UR4, PT, P0 ;  /* 0x0000000406007c0c */ /* 0x000fe4000bf01300 */
[----:B------:R-:W-:Y:S02]  /*18f0*/  IADD3.X R35, PT, PT, R2, R35, RZ, P1, !PT ;  /* 0x0000002302237210 */ /* 0x000fe40000ffe4ff */
[----:B------:R-:W-:Y:S02]  /*1900*/  SEL R5, R5, UR10, P0 ;  /* 0x0000000a05057c07 */ /* 0x000fe40008000000 */
[----:B------:R-:W-:Y:S02]  /*1910*/  SEL R6, R6, UR4, P0 ;  /* 0x0000000406067c07 */ /* 0x000fe40008000000 */
[----:B------:R-:W-:-:S02]  /*1920*/  ISETP.GE.U32.AND P0, PT, R36, R5, PT ;  /* 0x000000052400720c */ /* 0x000fc40003f06070 */
        /* <DEDUP_REMOVED lines=22> */
[----:B------:R-:W-:Y:S02]  /*1a90*/  IADD3 R19, PT, PT, RZ, -UR15, RZ ;  /* 0x8000000fff137c10 */ /* 0x000fe4000fffe0ff */
[----:B------:R-:W-:Y:S02]  /*1aa0*/  MOV R10, RZ ;  /* 0x000000ff000a7202 */ /* 0x000fe40000000f00 */
[----:B------:R-:W-:-:S03]  /*1ab0*/  ISETP.NE.U32.AND P2, PT, RZ, UR15, PT ;  /* 0x0000000fff007c0c */ /* 0x000fc6000bf45070 */
[----:B0-----:R-:W0:Y:S02]  /*1ac0*/  MUFU.RCP R13, R13 ;  /* 0x0000000d000d7308 */ /* 0x001e240000001000 */
[----:B0-----:R-:W-:-:S06]  /*1ad0*/  IADD3 R11, PT, PT, R13, 0xffffffe, RZ ;  /* 0x0ffffffe0d0b7810 */ /* 0x001fcc0007ffe0ff */
        /* <DEDUP_REMOVED lines=8> */
[----:B------:R-:W-:Y:S02]  /*1b60*/  @P0 IADD3 R17, PT, PT, R17, -UR15, RZ ;  /* 0x8000000f11110c10 */ /* 0x000fe4000fffe0ff */
[----:B------:R-:W-:Y:S02]  /*1b70*/  @P0 IADD3 R10, PT, PT, R10, 0x1, RZ ;  /* 0x000000010a0a0810 */ /* 0x000fe40007ffe0ff */
[----:B------:R-:W-:-:S13]  /*1b80*/  ISETP.GE.U32.AND P1, PT, R17, UR15, PT ;  /* 0x0000000f11007c0c */ /* 0x000fda000bf26070 */
[----:B------:R-:W-:Y:S02]  /*1b90*/  @P1 IADD3 R10, PT, PT, R10, 0x1, RZ ;  /* 0x000000010a0a1810 */ /* 0x000fe40007ffe0ff */
[----:B------:R-:W-:Y:S01]  /*1ba0*/  @!P2 LOP3.LUT R10, RZ, UR15, RZ, 0x33, !PT ;  /* 0x0000000fff0aac12 */ /* 0x000fe2000f8e33ff */
[----:B------:R-:W-:Y:S06]  /*1bb0*/  BRA `(.L_x_1547) ;  /* 0x00000000000c7947 */ /* 0x000fec0003800000 */
.L_x_1546:
[----:B------:R-:W-:Y:S02]  /*1bc0*/  MOV R19, UR15 ;  /* 0x0000000f00137c02 */ /* 0x000fe40008000f00 */
[----:B------:R-:W-:-:S07]  /*1bd0*/  MOV R18, 0x1bf0 ;  /* 0x00001bf000127802 */ /* 0x000fce0000000f00 */
[----:B------:R-:W-:Y:S05]  /*1be0*/  CALL.REL.NOINC `($__internal_51_$__cuda_sm20_div_u64) ;  /* 0x0000003400847944 */ /* 0x000fea0003c00000 */
.L_x_1547:
[----:B------:R-:W-:Y:S05]  /*1bf0*/  BSYNC.RECONVERGENT B1 ;  /* 0x0000000000017941 */ /* 0x000fea0003800200 */
.L_x_1545:
[----:B------:R-:W-:Y:S01]  /*1c00*/  IADD3 R8, P0, PT, R10, R8, RZ ;  /* 0x000000080a087210 */ /* 0x000fe20007f1e0ff */
[----:B------:R-:W-:Y:S01]  /*1c10*/  BSSY.RECONVERGENT B1, `(.L_x_1548) ;  /* 0x000004a000017945 */ /* 0x000fe20003800200 */
[----:B------:R-:W-:Y:S02]  /*1c20*/  MOV R30, RZ ;  /* 0x000000ff001e7202 */ /* 0x000fe40000000f00 */
[----:B------:R-:W-:Y:S02]  /*1c30*/  LOP3.LUT R12, R8, 0x3, RZ, 0xc0, !PT ;  /* 0x00000003080c7812 */ /* 0x000fe400078ec0ff */
[----:B------:R-:W-:Y:S02]  /*1c40*/  IADD3.X R10, PT, PT, RZ, R11, RZ, P0, !PT ;  /* 0x0000000bff0a7210 */ /* 0x000fe400007fe4ff */
[----:B------:R-:W-:Y:S02]  /*1c50*/  ISETP.NE.U32.AND P1, PT, R12, 0x3, PT ;  /* 0x000000030c00780c */ /* 0x000fe40003f25070 */
[----:B------:R-:W-:-:S02]  /*1c60*/  ISETP.GE.U32.AND P0, PT, R8, 0x3, PT ;  /* 0x000000030800780c */ /* 0x000fc40003f06070 */
[----:B------:R-:W-:Y:S02]  /*1c70*/  ISETP.NE.AND.EX P1, PT, RZ, RZ, PT, P1 ;  /* 0x000000ffff00720c */ /* 0x000fe40003f25310 */
[----:B------:R-:W-:-:S11]  /*1c80*/  ISETP.GE.U32.AND.EX P0, PT, R10, RZ, PT, P0 ;  /* 0x000000ff0a00720c */ /* 0x000fd60003f06100 */
[----:B------:R-:W-:Y:S05]  /*1c90*/  @!P1 BRA `(.L_x_1549) ;  /* 0x0000000400049947 */ /* 0x000fea0003800000 */
[----:B------:R-:W-:Y:S01]  /*1ca0*/  IADD3 R8, PT, PT, R8, 0x1, RZ ;  /* 0x0000000108087810 */ /* 0x000fe20007ffe0ff */
[----:B------:R-:W-:Y:S01]  /*1cb0*/  HFMA2 R19, -RZ, RZ, 0, 0 ;  /* 0x00000000ff137431 */ /* 0x000fe200000001ff */
[----:B------:R-:W-:Y:S01]  /*1cc0*/  MOV R22, RZ ;  /* 0x000000ff00167202 */ /* 0x000fe20000000f00 */
[----:B------:R-:W-:Y:S01]  /*1cd0*/  IMAD.MOV.U32 R30, RZ, RZ, RZ ;  /* 0x000000ffff1e7224 */ /* 0x000fe200078e00ff */
[----:B------:R-:W-:-:S07]  /*1ce0*/  LOP3.LUT R8, R8, 0x3, RZ, 0xc0, !PT ;  /* 0x0000000308087812 */ /* 0x000fce00078ec0ff */
.L_x_1550:
        /* <DEDUP_REMOVED lines=19> */
[----:B---3--:R-:W-:Y:S02]  /*1e20*/  HADD2.F32 R21, -RZ, R12.H0_H0 ;  /* 0x2000000cff157230 */ /* 0x008fe40000004100 */
[----:B------:R-:W-:Y:S02]  /*1e30*/  HADD2.F32 R11, -RZ, R11.H1_H1 ;  /* 0x3000000bff0b7230 */ /* 0x000fe40000004100 */
[--C-:B------:R-:W-:Y:S02]  /*1e40*/  HADD2.F32 R23, -RZ, R13.reuse.H0_H0 ;  /* 0x2000000dff177230 */ /* 0x100fe40000004100 */
[----:B------:R-:W-:Y:S01]  /*1e50*/  FADD.FTZ R21, R18, R21 ;  /* 0x0000001512157221 */ /* 0x000fe20000010000 */
[----:B------:R-:W-:Y:S02]  /*1e60*/  HADD2.F32 R18, -RZ, R10.H1_H1 ;  /* 0x3000000aff127230 */ /* 0x000fe40000004100 */
[----:B------:R-:W-:-:S02]  /*1e70*/  HADD2.F32 R10, -RZ, R13.H1_H1 ;  /* 0x3000000dff0a7230 */ /* 0x000fc40000004100 */
[----:B------:R-:W-:Y:S01]  /*1e80*/  FMUL.FTZ R24, R21, UR14 ;  /* 0x0000000e15187c20 */ /* 0x000fe20008410000 */
[----:B------:R-:W-:Y:S02]  /*1e90*/  HADD2.F32 R21, -RZ, R12.H1_H1 ;  /* 0x3000000cff157230 */ /* 0x000fe40000004100 */
[----:B------:R-:W-:Y:S01]  /*1ea0*/  FADD.FTZ R20, R20, R23 ;  /* 0x0000001714147221 */ /* 0x000fe20000010000 */
[--C-:B----4-:R-:W-:Y:S02]  /*1eb0*/  HADD2.F32 R13, -RZ, R16.reuse.H1_H1 ;  /* 0x30000010ff0d7230 */ /* 0x110fe40000004100 */
[----:B------:R-:W-:Y:S01]  /*1ec0*/  FADD.FTZ R10, R11, R10 ;  /* 0x0000000a0b0a7221 */ /* 0x000fe20000010000 */
[----:B------:R-:W-:Y:S01]  /*1ed0*/  F2FP.F16.F32.PACK_AB R24, RZ, R24 ;  /* 0x00000018ff18723e */ /* 0x000fe200000000ff */
[----:B------:R-:W-:Y:S01]  /*1ee0*/  FADD.FTZ R18, R18, R21 ;  /* 0x0000001512127221 */ /* 0x000fe20000010000 */
[----:B------:R-:W-:Y:S01]  /*1ef0*/  FMUL.FTZ R20, R20, UR14 ;  /* 0x0000000e14147c20 */ /* 0x000fe20008410000 */
[----:B------:R-:W-:Y:S01]  /*1f00*/  FMUL.FTZ R10, R10, UR14 ;  /* 0x0000000e0a0a7c20 */ /* 0x000fe20008410000 */
[----:B------:R-:W-:-:S02]  /*1f10*/  HADD2.F32 R11, -RZ, R16.H0_H0 ;  /* 0x20000010ff0b7230 */ /* 0x000fc40000004100 */
[----:B------:R-:W-:Y:S01]  /*1f20*/  FMUL.FTZ R18, R18, UR14 ;  /* 0x0000000e12127c20 */ /* 0x000fe20008410000 */
[----:B------:R-:W-:Y:S01]  /*1f30*/  HADD2.F32 R24, -RZ, R24.H0_H0 ;  /* 0x20000018ff187230 */ /* 0x000fe20000004100 */
[----:B------:R-:W-:Y:S01]  /*1f40*/  F2FP.F16.F32.PACK_AB R20, RZ, R20 ;  /* 0x00000014ff14723e */ /* 0x000fe200000000ff */
[--C-:B------:R-:W-:Y:S01]  /*1f50*/  HADD2.F32 R21, -RZ, R17.reuse.H0_H0 ;  /* 0x20000011ff157230 */ /* 0x100fe20000004100 */
[----:B------:R-:W-:Y:S01]  /*1f60*/  F2FP.F16.F32.PACK_AB R10, RZ, R10 ;  /* 0x0000000aff0a723e */ /* 0x000fe200000000ff */
[----:B------:R-:W-:Y:S01]  /*1f70*/  HADD2.F32 R17, -RZ, R17.H1_H1 ;  /* 0x30000011ff117230 */ /* 0x000fe20000004100 */
[----:B------:R-:W-:Y:S01]  /*1f80*/  F2FP.F16.F32.PACK_AB R18, RZ, R18 ;  /* 0x00000012ff12723e */ /* 0x000fe200000000ff */
[----:B------:R-:W-:Y:S02]  /*1f90*/  HADD2.F32 R20, -RZ, R20.H0_H0 ;  /* 0x20000014ff147230 */ /* 0x000fe40000004100 */
[----:B------:R-:W-:Y:S01]  /*1fa0*/  FMUL.FTZ R11, R24, R11 ;  /* 0x0000000b180b7220 */ /* 0x000fe20000410000 */
[----:B------:R-:W-:-:S02]  /*1fb0*/  HADD2.F32 R10, -RZ, R10.H0_H0 ;  /* 0x2000000aff0a7230 */ /* 0x000fc40000004100 */
[----:B------:R-:W-:Y:S02]  /*1fc0*/  HADD2.F32 R18, -RZ, R18.H0_H0 ;  /* 0x20000012ff127230 */ /* 0x000fe40000004100 */
[----:B------:R-:W-:Y:S01]  /*1fd0*/  FMUL.FTZ R20, R20, R21 ;  /* 0x0000001514147220 */ /* 0x000fe20000410000 */
[----:B------:R-:W-:Y:S01]  /*1fe0*/  F2FP.F16.F32.PACK_AB R11, RZ, R11 ;  /* 0x0000000bff0b723e */ /* 0x000fe200000000ff */
[----:B------:R-:W-:Y:S01]  /*1ff0*/  FMUL.FTZ R10, R10, R17 ;  /* 0x000000110a0a7220 */ /* 0x000fe20000410000 */
[----:B------:R-:W-:Y:S02]  /*2000*/  FMUL.FTZ R13, R18, R13 ;  /* 0x0000000d120d7220 */ /* 0x000fe40000410000 */
[----:B------:R-:W-:Y:S01]  /*2010*/  F2FP.F16.F32.PACK_AB R20, RZ, R20 ;  /* 0x00000014ff14723e */ /* 0x000fe200000000ff */
[----:B------:R-:W-:Y:S01]  /*2020*/  HADD2.F32 R11, -RZ, R11.H0_H0 ;  /* 0x2000000bff0b7230 */ /* 0x000fe20000004100 */
[----:B------:R-:W-:Y:S02]  /*2030*/  F2FP.F16.F32.PACK_AB R10, RZ, R10 ;  /* 0x0000000aff0a723e */ /* 0x000fe400000000ff */
[----:B------:R-:W-:Y:S01]  /*2040*/  F2FP.F16.F32.PACK_AB R13, RZ, R13 ;  /* 0x0000000dff0d723e */ /* 0x000fe200000000ff */
[----:B------:R-:W-:-:S02]  /*2050*/  HADD2.F32 R20, -RZ, R20.H0_H0 ;  /* 0x20000014ff147230 */ /* 0x000fc40000004100 */
[----:B------:R-:W-:Y:S02]  /*2060*/  HADD2.F32 R10, -RZ, R10.H0_H0 ;  /* 0x2000000aff0a7230 */ /* 0x000fe40000004100 */
[----:B------:R-:W-:-:S05]  /*2070*/  HADD2.F32 R13, -RZ, R13.H0_H0 ;  /* 0x2000000dff0d7230 */ /* 0x000fca0000004100 */
[----:B------:R-:W-:-:S04]  /*2080*/  FMNMX3.FTZ R11, R30, |R11|, |R13|, !PT ;  /* 0x4000000b1e0b7276 */ /* 0x000fc8000781040d */
[----:B------:R-:W-:Y:S01]  /*2090*/  FMNMX3.FTZ R30, R11, |R20|, |R10|, !PT ;  /* 0x400000140b1e7276 */ /* 0x000fe2000781040a */
[----:B------:R-:W-:Y:S06]  /*20a0*/  @P1 BRA `(.L_x_1550) ;  /* 0xfffffffc00101947 */ /* 0x000fec000383ffff */
.L_x_1549:
[----:B------:R-:W-:Y:S05]  /*20b0*/  BSYNC.RECONVERGENT B1 ;  /* 0x0000000000017941 */ /* 0x000fea0003800200 */
.L_x_1548:
[----:B------:R-:W-:Y:S05]  /*20c0*/  @!P0 BRA `(.L_x_1544) ;  /* 0x0000000c00688947 */ /* 0x000fea0003800000 */
[----:B------:R-:W-:Y:S02]  /*20d0*/  MOV R33, UR15 ;  /* 0x0000000f00217c02 */ /* 0x000fe40008000f00 */
[----:B------:R-:W-:Y:S02]  /*20e0*/  MOV R8, UR20 ;  /* 0x0000001400087c02 */ /* 0x000fe40008000f00 */
[----:B------:R-:W-:Y:S02]  /*20f0*/  MOV R10, UR15 ;  /* 0x0000000f000a7c02 */ /* 0x000fe40008000f00 */
[----:B------:R-:W-:Y:S02]  /*2100*/  SHF.L.U64.HI R33, R33, 0x3, R8 ;  /* 0x0000000321217819 */ /* 0x000fe40000010208 */
[----:B------:R-:W-:-:S07]  /*2110*/  SHF.L.U32 R8, R10, 0x3, RZ ;  /* 0x000000030a087819 */ /* 0x000fce00000006ff */
.L_x_1551:
[C---:B------:R-:W-:Y:S02]  /*2120*/  SHF.L.U32 R26, R36.reuse, 0x3, RZ ;  /* 0x00000003241a7819 */ /* 0x040fe400000006ff */
[----:B------:R-:W-:Y:S02]  /*2130*/  SHF.L.U64.HI R12, R36, 0x3, R35 ;  /* 0x00000003240c7819 */ /* 0x000fe40000010223 */
[C---:B------:R-:W-:Y:S02]  /*2140*/  IADD3 R10, P0, PT, R26.reuse, UR8, RZ ;  /* 0x000000081a0a7c10 */ /* 0x040fe4000ff1e0ff */
[----:B------:R-:W-:Y:S02]  /*2150*/  IADD3 R28, P1, PT, R26, UR6, RZ ;  /* 0x000000061a1c7c10 */ /* 0x000fe4000ff3e0ff */
[C---:B------:R-:W-:Y:S02]  /*2160*/  IADD3.X R11, PT, PT, R12.reuse, UR9, RZ, P0, !PT ;  /* 0x000000090c0b7c10 */ /* 0x040fe400087fe4ff */
[----:B------:R-:W-:-:S03]  /*2170*/  IADD3.X R29, PT, PT, R12, UR7, RZ, P1, !PT ;  /* 0x000000070c1d7c10 */ /* 0x000fc60008ffe4ff */
[----:B------:R-:W2:Y:S04]  /*2180*/  LDG.E.64.CONSTANT R20, desc[UR16][R10.64] ;  /* 0x000000100a147981 */ /* 0x000ea8000c1e9b00 */
[----:B------:R0:W3:Y:S01]  /*2190*/  LDG.E.64 R18, desc[UR16][R28.64] ;  /* 0x000000101c127981 */ /* 0x0000e2000c1e1b00 */
[----:B------:R-:W-:-:S04]  /*21a0*/  IADD3 R26, P0, PT, R26, UR22, RZ ;  /* 0x000000161a1a7c10 */ /* 0x000fc8000ff1e0ff */
[----:B------:R-:W-:-:S05]  /*21b0*/  IADD3.X R27, PT, PT, R12, UR23, RZ, P0, !PT ;  /* 0x000000170c1b7c10 */ /* 0x000fca00087fe4ff */
[----:B------:R-:W4:Y:S01]  /*21c0*/  LDG.E.64.CONSTANT R16, desc[UR16][R26.64] ;  /* 0x000000101a107981 */ /* 0x000f22000c1e9b00 */
[C---:B------:R-:W-:Y:S02]  /*21d0*/  IADD3 R24, P0, PT, R8.reuse, R10, RZ ;  /* 0x0000000a08187210 */ /* 0x040fe40007f1e0ff */
[----:B------:R-:W-:Y:S02]  /*21e0*/  IADD3 R22, P1, PT, R8, R28, RZ ;  /* 0x0000001c08167210 */ /* 0x000fe40007f3e0ff */
[C---:B------:R-:W-:Y:S02]  /*21f0*/  IADD3.X R25, PT, PT, R33.reuse, R11, RZ, P0, !PT ;  /* 0x0000000b21197210 */ /* 0x040fe400007fe4ff */
[----:B------:R-:W-:-:S03]  /*2200*/  IADD3.X R23, PT, PT, R33, R29, RZ, P1, !PT ;  /* 0x0000001d21177210 */ /* 0x000fc60000ffe4ff */
[----:B------:R-:W5:Y:S04]  /*2210*/  LDG.E.64.CONSTANT R10, desc[UR16][R24.64] ;  /* 0x00000010180a7981 */ /* 0x000f68000c1e9b00 */
[----:B------:R-:W5:Y:S01]  /*2220*/  LDG.E.64 R12, desc[UR16][R22.64] ;  /* 0x00000010160c7981 */ /* 0x000f62000c1e1b00 */
[--C-:B--2---:R-:W-:Y:S02]  /*2230*/  HADD2.F32 R31, -RZ, R20.reuse.H0_H0 ;  /* 0x20000014ff1f7230 */ /* 0x104fe40000004100 */
[----:B0-----:R-:W-:Y:S02]  /*2240*/  HADD2.F32 R29, -RZ, R20.H1_H1 ;  /* 0x30000014ff1d7230 */ /* 0x001fe40000004100 */
[--C-:B---3--:R-:W-:Y:S02]  /*2250*/  HADD2.F32 R20, -RZ, R18.reuse.H0_H0 ;  /* 0x20000012ff147230 */ /* 0x108fe40000004100 */
[----:B------:R-:W-:-:S02]  /*2260*/  HADD2.F32 R18, -RZ, R18.H1_H1 ;  /* 0x30000012ff127230 */ /* 0x000fc40000004100 */
[----:B------:R-:W-:Y:S02]  /*2270*/  HADD2.F32 R28, -RZ, R19.H0_H0 ;  /* 0x20000013ff1c7230 */ /* 0x000fe40000004100 */
[----:B------:R-:W-:Y:S01]  /*2280*/  FADD.FTZ R20, R31, R20 ;  /* 0x000000141f147221 */ /* 0x000fe20000010000 */
[--C-:B------:R-:W-:Y:S02]  /*2290*/  HADD2.F32 R32, -RZ, R21.reuse.H1_H1 ;  /* 0x30000015ff207230 */ /* 0x100fe40000004100 */
[----:B------:R-:W-:Y:S01]  /*22a0*/  FADD.FTZ R18, R29, R18 ;  /* 0x000000121d127221 */ /* 0x000fe20000010000 */
[----:B------:R-:W-:Y:S02]  /*22b0*/  HADD2.F32 R29, -RZ, R21.H0_H0 ;  /* 0x20000015ff1d7230 */ /* 0x000fe40000004100 */
[----:B------:R-:W-:Y:S01]  /*22c0*/  FMUL.FTZ R20, R20, UR14 ;  /* 0x0000000e14147c20 */ /* 0x000fe20008410000 */
[----:B------:R-:W-:Y:S02]  /*22d0*/  HADD2.F32 R19, -RZ, R19.H1_H1 ;  /* 0x30000013ff137230 */ /* 0x000fe40000004100 */
[----:B------:R-:W-:Y:S01]  /*22e0*/  FMUL.FTZ R18, R18, UR14 ;  /* 0x0000000e12127c20 */ /* 0x000fe20008410000 */
[----:B------:R-:W-:Y:S01]  /*22f0*/  FADD.FTZ R28, R29, R28 ;  /* 0x0000001c1d1c7221 */ /* 0x000fe20000010000 */
[----:B------:R-:W-:Y:S01]  /*2300*/  F2FP.F16.F32.PACK_AB R21, RZ, R20 ;  /* 0x00000014ff15723e */ /* 0x000fe200000000ff */
[----:B------:R-:W-:Y:S01]  /*2310*/  FADD.FTZ R20, R32, R19 ;  /* 0x0000001320147221 */ /* 0x000fe20000010000 */
[----:B----4-:R-:W-:-:S02]  /*2320*/  HADD2.F32 R29, -RZ, R17.H0_H0 ;  /* 0x20000011ff1d7230 */ /* 0x010fc40000004100 */
[----:B------:R-:W-:Y:S01]  /*2330*/  FMUL.FTZ R28, R28, UR14 ;  /* 0x0000000e1c1c7c20 */ /* 0x000fe20008410000 */
[----:B------:R-:W-:Y:S02]  /*2340*/  HADD2.F32 R17, -RZ, R17.H1_H1 ;  /* 0x30000011ff117230 */ /* 0x000fe40000004100 */
[----:B------:R-:W-:Y:S01]  /*2350*/  FMUL.FTZ R20, R20, UR14 ;  /* 0x0000000e14147c20 */ /* 0x000fe20008410000 */
[----:B------:R-:W-:Y:S01]  /*2360*/  HADD2.F32 R19, -RZ, R21.H0_H0 ;  /* 0x20000015ff137230 */ /* 0x000fe20000004100 */
[----:B------:R-:W-:Y:S02]  /*2370*/  F2FP.F16.F32.PACK_AB R21, RZ, R18 ;  /* 0x00000012ff15723e */ /* 0x000fe400000000ff */
[----:B------:R-:W-:Y:S01]  /*2380*/  F2FP.F16.F32.PACK_AB R18, RZ, R28 ;  /* 0x0000001cff12723e */ /* 0x000fe200000000ff */
[--C-:B------:R-:W-:Y:S01]  /*2390*/  HADD2.F32 R28, -RZ, R16.reuse.H0_H0 ;  /* 0x20000010ff1c7230 */ /* 0x100fe20000004100 */
[----:B------:R-:W-:Y:S01]  /*23a0*/  F2FP.F16.F32.PACK_AB R20, RZ, R20 ;  /* 0x00000014ff14723e */ /* 0x000fe200000000ff */
[----:B------:R-:W-:-:S02]  /*23b0*/  HADD2.F32 R16, -RZ, R16.H1_H1 ;  /* 0x30000010ff107230 */ /* 0x000fc40000004100 */
[----:B------:R-:W-:Y:S02]  /*23c0*/  HADD2.F32 R21, -RZ, R21.H0_H0 ;  /* 0x20000015ff157230 */ /* 0x000fe40000004100 */
[----:B------:R-:W-:Y:S01]  /*23d0*/  FMUL.FTZ R19, R28, R19 ;  /* 0x000000131c137220 */ /* 0x000fe20000410000 */
[----:B------:R-:W-:Y:S01]  /*23e0*/  HADD2.F32 R28, -RZ, R20.H0_H0 ;  /* 0x20000014ff1c7230 */ /* 0x000fe20000004100 */
[----:B------:R-:W-:Y:S01]  /*23f0*/  IADD3 R20, P0, PT, R8, R26, RZ ;  /* 0x0000001a08147210 */ /* 0x000fe20007f1e0ff */
[----:B------:R-:W-:Y:S02]  /*2400*/  HADD2.F32 R18, -RZ, R18.H0_H0 ;  /* 0x20000012ff127230 */ /* 0x000fe40000004100 */
[----:B------:R-:W-:Y:S01]  /*2410*/  FMUL.FTZ R21, R16, R21 ;  /* 0x0000001510157220 */ /* 0x000fe20000410000 */
[----:B------:R-:W-:Y:S01]  /*2420*/  F2FP.F16.F32.PACK_AB R19, RZ, R19 ;  /* 0x00000013ff13723e */ /* 0x000fe200000000ff */
[----:B------:R-:W-:Y:S01]  /*2430*/  FMUL.FTZ R28, R17, R28 ;  /* 0x0000001c111c7220 */ /* 0x000fe20000410000 */
[----:B------:R-:W-:-:S02]  /*2440*/  FMUL.FTZ R18, R29, R18 ;  /* 0x000000121d127220 */ /* 0x000fc40000410000 */
[----:B------:R-:W-:Y:S01]  /*2450*/  F2FP.F16.F32.PACK_AB R16, RZ, R21 ;  /* 0x00000015ff10723e */ /* 0x000fe200000000ff */
[----:B------:R-:W-:Y:S01]  /*2460*/  HADD2.F32 R19, -RZ, R19.H0_H0 ;  /* 0x20000013ff137230 */ /* 0x000fe20000004100 */
[----:B------:R-:W-:-:S03]  /*2470*/  IADD3.X R21, PT, PT, R33, R27, RZ, P0, !PT ;  /* 0x0000001b21157210 */ /* 0x000fc600007fe4ff */
[----:B------:R-:W-:Y:S02]  /*2480*/  HADD2.F32 R16, -RZ, R16.H0_H0 ;  /* 0x20000010ff107230 */ /* 0x000fe40000004100 */
[----:B------:R0:W2:Y:S01]  /*2490*/  LDG.E.64.CONSTANT R26, desc[UR16][R20.64] ;  /* 0x00000010141a7981 */ /* 0x0000a2000c1e9b00 */
[----:B------:R-:W-:Y:S02]  /*24a0*/  F2FP.F16.F32.PACK_AB R17, RZ, R18 ;  /* 0x00000012ff11723e */ /* 0x000fe400000000ff */
[----:B------:R-:W-:Y:S02]  /*24b0*/  F2FP.F16.F32.PACK_AB R28, RZ, R28 ;  /* 0x0000001cff1c723e */ /* 0x000fe400000000ff */
[----:B------:R-:W-:Y:S01]  /*24c0*/  FMNMX3.FTZ R32, R30, |R19|, |R16|, !PT ;  /* 0x400000131e207276 */ /* 0x000fe20007810410 */
[----:B------:R-:W-:Y:S01]  /*24d0*/  HADD2.F32 R29, -RZ, R17.H0_H0 ;  /* 0x20000011ff1d7230 */ /* 0x000fe20000004100 */
[-C--:B------:R-:W-:Y:S01]  /*24e0*/  IADD3 R16, P0, PT, R24, R8.reuse, RZ ;  /* 0x0000000818107210 */ /* 0x080fe20007f1e0ff */
[----:B------:R-:W-:Y:S01]  /*24f0*/  HADD2.F32 R28, -RZ, R28.H0_H0 ;  /* 0x2000001cff1c7230 */ /* 0x000fe20000004100 */
[----:B------:R-:W-:-:S03]  /*2500*/  IADD3 R18, P1, PT, R22, R8, RZ ;  /* 0x0000000816127210 */ /* 0x000fc60007f3e0ff */
[----:B------:R-:W-:Y:S01]  /*2510*/  IMAD.X R17, R25, 0x1, R33, P0 ;  /* 0x0000000119117824 */ /* 0x000fe200000e0621 */
[----:B------:R-:W-:Y:S01]  /*2520*/  IADD3.X R19, PT, PT, R23, R33, RZ, P1, !PT ;  /* 0x0000002117137210 */ /* 0x000fe20000ffe4ff */
[----:B-----5:R-:W-:Y:S01]  /*2530*/  HADD2.F32 R34, -RZ, R10.H0_H0 ;  /* 0x2000000aff227230 */ /* 0x020fe20000004100 */
[----:B------:R-:W-:Y:S01]  /*2540*/  FMNMX3.FTZ R32, R32, |R29|, |R28|, !PT ;  /* 0x4000001d20207276 */ /* 0x000fe2000781041c */
[----:B------:R-:W-:Y:S01]  /*2550*/  HADD2.F32 R29, -RZ, R12.H0_H0 ;  /* 0x2000000cff1d7230 */ /* 0x000fe20000004100 */
[----:B------:R1:W3:Y:S04]  /*2560*/  LDG.E.64.CONSTANT R24, desc[UR16][R16.64] ;  /* 0x0000001010187981 */ /* 0x0002e8000c1e9b00 */
[----:B------:R4:W5:Y:S01]  /*2570*/  LDG.E.64 R22, desc[UR16][R18.64] ;  /* 0x0000001012167981 */ /* 0x000962000c1e1b00 */
[----:B------:R-:W-:Y:S01]  /*2580*/  FADD.FTZ R34, R34, R29 ;  /* 0x0000001d22227221 */ /* 0x000fe20000010000 */
[----:B------:R-:W-:Y:S01]  /*2590*/  HADD2.F32 R10, -RZ, R10.H1_H1 ;  /* 0x3000000aff0a7230 */ /* 0x000fe20000004100 */
[----:B------:R-:W-:Y:S01]  /*25a0*/  IADD3 R28, P0, PT, R20, R8, RZ ;  /* 0x00000008141c7210 */ /* 0x000fe20007f1e0ff */
[----:B------:R-:W-:-:S05]  /*25b0*/  HADD2.F32 R29, -RZ, R12.H1_H1 ;  /* 0x3000000cff1d7230 */ /* 0x000fca0000004100 */
[----:B------:R-:W-:Y:S01]  /*25c0*/  FADD.FTZ R12, R10, R29 ;  /* 0x0000001d0a0c7221 */ /* 0x000fe20000010000 */
[----:B------:R-:W-:Y:S01]  /*25d0*/  IADD3.X R29, PT, PT, R21, R33, RZ, P0, !PT ;  /* 0x00000021151d7210 */ /* 0x000fe200007fe4ff */
[----:B------:R-:W-:Y:S02]  /*25e0*/  HADD2.F32 R10, -RZ, R11.H0_H0 ;  /* 0x2000000bff0a7230 */ /* 0x000fe40000004100 */
[----:B0-----:R-:W-:-:S05]  /*25f0*/  HADD2.F32 R21, -RZ, R13.H0_H0 ;  /* 0x2000000dff157230 */ /* 0x001fca0000004100 */
[----:B------:R-:W-:Y:S02]  /*2600*/  FADD.FTZ R10, R10, R21 ;  /* 0x000000150a0a7221 */ /* 0x000fe40000010000 */
[----:B------:R0:W5:Y:S01]  /*2610*/  LDG.E.64.CONSTANT R20, desc[UR16][R28.64] ;  /* 0x000000101c147981 */ /* 0x000162000c1e9b00 */
[-C--:B-1----:R-:W-:Y:S02]  /*2620*/  IADD3 R16, P0, PT, R16, R8.reuse, RZ ;  /* 0x0000000810107210 */ /* 0x082fe40007f1e0ff */
[----:B----4-:R-:W-:Y:S02]  /*2630*/  IADD3 R18, P1, PT, R18, R8, RZ ;  /* 0x0000000812127210 */ /* 0x010fe40007f3e0ff */
[-C--:B------:R-:W-:Y:S02]  /*2640*/  IADD3.X R17, PT, PT, R17, R33.reuse, RZ, P0, !PT ;  /* 0x0000002111117210 */ /* 0x080fe400007fe4ff */
[----:B------:R-:W-:-:S04]  /*2650*/  IADD3.X R19, PT, PT, R19, R33, RZ, P1, !PT ;  /* 0x0000002113137210 */ /* 0x000fc80000ffe4ff */
[----:B------:R-:W4:Y:S04]  /*2660*/  LDG.E.64.CONSTANT R16, desc[UR16][R16.64] ;  /* 0x0000001010107981 */ /* 0x000f28000c1e9b00 */
[----:B------:R-:W4:Y:S01]  /*2670*/  LDG.E.64 R18, desc[UR16][R18.64] ;  /* 0x0000001012127981 */ /* 0x000f22000c1e1b00 */
[----:B------:R-:W-:-:S04]  /*2680*/  IADD3 R30, P0, PT, R28, R8, RZ ;  /* 0x000000081c1e7210 */ /* 0x000fc80007f1e0ff */
[----:B------:R-:W-:-:S06]  /*2690*/  IADD3.X R31, PT, PT, R29, R33, RZ, P0, !PT ;  /* 0x000000211d1f7210 */ /* 0x000fcc00007fe4ff */
[----:B------:R-:W4:Y:S01]  /*26a0*/  LDG.E.64.CONSTANT R30, desc[UR16][R30.64] ;  /* 0x000000101e1e7981 */ /* 0x000f22000c1e9b00 */
[----:B------:R-:W-:Y:S02]  /*26b0*/  HADD2.F32 R11, -RZ, R11.H1_H1 ;  /* 0x3000000bff0b7230 */ /* 0x000fe40000004100 */
[----:B------:R-:W-:Y:S01]  /*26c0*/  FMUL.FTZ R34, R34, UR14 ;  /* 0x0000000e22227c20 */ /* 0x000fe20008410000 */
[----:B0-----:R-:W-:Y:S02]  /*26d0*/  HADD2.F32 R28, -RZ, R13.H1_H1 ;  /* 0x3000000dff1c7230 */ /* 0x001fe40000004100 */
[----:B------:R-:W-:Y:S01]  /*26e0*/  FMUL.FTZ R13, R12, UR14 ;  /* 0x0000000e0c0d7c20 */ /* 0x000fe20008410000 */
[----:B------:R-:W-:Y:S01]  /*26f0*/  FMUL.FTZ R12, R10, UR14 ;  /* 0x0000000e0a0c7c20 */ /* 0x000fe20008410000 */
[----:B------:R-:W-:Y:S01]  /*2700*/  USHF.L.U32 UR5, UR15, 0x2, URZ ;  /* 0x000000020f057899 */ /* 0x000fe200080006ff */
[----:B------:R-:W-:Y:S01]  /*2710*/  F2FP.F16.F32.PACK_AB R34, RZ, R34 ;  /* 0x00000022ff22723e */ /* 0x000fe200000000ff */
[----:B------:R-:W-:Y:S01]  /*2720*/  FADD.FTZ R11, R11, R28 ;  /* 0x0000001c0b0b7221 */ /* 0x000fe20000010000 */
[----:B------:R-:W-:Y:S01]  /*2730*/  F2FP.F16.F32.PACK_AB R13, RZ, R13 ;  /* 0x0000000dff0d723e */ /* 0x000fe200000000ff */
[----:B------:R-:W-:Y:S01]  /*2740*/  USHF.L.U64.HI UR4, UR15, 0x2, UR20 ;  /* 0x000000020f047899 */ /* 0x000fe20008010214 */
[----:B------:R-:W-:Y:S01]  /*2750*/  F2FP.F16.F32.PACK_AB R12, RZ, R12 ;  /* 0x0000000cff0c723e */ /* 0x000fe200000000ff */
[----:B------:R-:W-:Y:S01]  /*2760*/  FMUL.FTZ R28, R11, UR14 ;  /* 0x0000000e0b1c7c20 */ /* 0x000fe20008410000 */
[----:B------:R-:W-:Y:S01]  /*2770*/  HADD2.F32 R10, -RZ, R34.H0_H0 ;  /* 0x20000022ff0a7230 */ /* 0x000fe20000004100 */
[----:B------:R-:W-:Y:S01]  /*2780*/  IADD3 R36, P0, PT, R36, UR5, RZ ;  /* 0x0000000524247c10 */ /* 0x000fe2000ff1e0ff */
[----:B------:R-:W-:-:S02]  /*2790*/  HADD2.F32 R13, -RZ, R13.H0_H0 ;  /* 0x2000000dff0d7230 */ /* 0x000fc40000004100 */
[----:B------:R-:W-:Y:S02]  /*27a0*/  F2FP.F16.F32.PACK_AB R28, RZ, R28 ;  /* 0x0000001cff1c723e */ /* 0x000fe400000000ff */
[----:B------:R-:W-:Y:S02]  /*27b0*/  IADD3.X R35, PT, PT, R35, UR4, RZ, P0, !PT ;  /* 0x0000000423237c10 */ /* 0x000fe400087fe4ff */
[----:B------:R-:W-:-:S04]  /*27c0*/  ISETP.GE.U32.AND P0, PT, R36, R5, PT ;  /* 0x000000052400720c */ /* 0x000fc80003f06070 */
[----:B------:R-:W-:Y:S01]  /*27d0*/  ISETP.GE.AND.EX P0, PT, R35, R6, PT, P0 ;  /* 0x000000062300720c */ /* 0x000fe20003f06300 */
[--C-:B--2---:R-:W-:Y:S02]  /*27e0*/  HADD2.F32 R11, -RZ, R26.reuse.H0_H0 ;  /* 0x2000001aff0b7230 */ /* 0x104fe40000004100 */
[----:B------:R-:W-:-:S03]  /*27f0*/  HADD2.F32 R26, -RZ, R26.H1_H1 ;  /* 0x3000001aff1a7230 */ /* 0x000fc60000004100 */
[----:B------:R-:W-:Y:S01]  /*2800*/  FMUL.FTZ R10, R10, R11 ;  /* 0x0000000b0a0a7220 */ /* 0x000fe20000410000 */
[----:B------:R-:W-:Y:S02]  /*2810*/  HADD2.F32 R11, -RZ, R12.H0_H0 ;  /* 0x2000000cff0b7230 */ /* 0x000fe40000004100 */
[----:B------:R-:W-:Y:S01]  /*2820*/  FMUL.FTZ R13, R13, R26 ;  /* 0x0000001a0d0d7220 */ /* 0x000fe20000410000 */
[----:B------:R-:W-:Y:S02]  /*2830*/  HADD2.F32 R12, -RZ, R28.H0_H0 ;  /* 0x2000001cff0c7230 */ /* 0x000fe40000004100 */
[--C-:B------:R-:W-:Y:S01]  /*2840*/  HADD2.F32 R28, -RZ, R27.reuse.H0_H0 ;  /* 0x2000001bff1c7230 */ /* 0x100fe20000004100 */
[----:B------:R-:W-:Y:S01]  /*2850*/  F2FP.F16.F32.PACK_AB R10, RZ, R10 ;  /* 0x0000000aff0a723e */ /* 0x000fe200000000ff */
[----:B------:R-:W-:Y:S01]  /*2860*/  HADD2.F32 R27, -RZ, R27.H1_H1 ;  /* 0x3000001bff1b7230 */ /* 0x000fe20000004100 */
[----:B------:R-:W-:Y:S02]  /*2870*/  F2FP.F16.F32.PACK_AB R26, RZ, R13 ;  /* 0x0000000dff1a723e */ /* 0x000fe400000000ff */
[----:B------:R-:W-:Y:S01]  /*2880*/  FMUL.FTZ R11, R11, R28 ;  /* 0x0000001c0b0b7220 */ /* 0x000fe20000410000 */
[----:B------:R-:W-:-:S02]  /*2890*/  HADD2.F32 R13, -RZ, R10.H0_H0 ;  /* 0x2000000aff0d7230 */ /* 0x000fc40000004100 */
[----:B------:R-:W-:Y:S01]  /*28a0*/  FMUL.FTZ R12, R12, R27 ;  /* 0x0000001b0c0c7220 */ /* 0x000fe20000410000 */
[--C-:B---3--:R-:W-:Y:S02]  /*28b0*/  HADD2.F32 R27, -RZ, R24.reuse.H0_H0 ;  /* 0x20000018ff1b7230 */ /* 0x108fe40000004100 */
[----:B------:R-:W-:Y:S01]  /*28c0*/  HADD2.F32 R24, -RZ, R24.H1_H1 ;  /* 0x30000018ff187230 */ /* 0x000fe20000004100 */
[----:B------:R-:W-:Y:S01]  /*28d0*/  F2FP.F16.F32.PACK_AB R11, RZ, R11 ;  /* 0x0000000bff0b723e */ /* 0x000fe200000000ff */
[--C-:B-----5:R-:W-:Y:S01]  /*28e0*/  HADD2.F32 R28, -RZ, R22.reuse.H0_H0 ;  /* 0x20000016ff1c7230 */ /* 0x120fe20000004100 */
[----:B------:R-:W-:Y:S01]  /*28f0*/  F2FP.F16.F32.PACK_AB R12, RZ, R12 ;  /* 0x0000000cff0c723e */ /* 0x000fe200000000ff */
[----:B------:R-:W-:Y:S02]  /*2900*/  HADD2.F32 R29, -RZ, R22.H1_H1 ;  /* 0x30000016ff1d7230 */ /* 0x000fe40000004100 */
[----:B------:R-:W-:Y:S02]  /*2910*/  HADD2.F32 R26, -RZ, R26.H0_H0 ;  /* 0x2000001aff1a7230 */ /* 0x000fe40000004100 */
[----:B------:R-:W-:Y:S01]  /*2920*/  FADD.FTZ R27, R27, R28 ;  /* 0x0000001c1b1b7221 */ /* 0x000fe20000010000 */
[----:B------:R-:W-:-:S02]  /*2930*/  HADD2.F32 R10, -RZ, R25.H0_H0 ;  /* 0x20000019ff0a7230 */ /* 0x000fc40000004100 */
[----:B------:R-:W-:Y:S01]  /*2940*/  FADD.FTZ R24, R24, R29 ;  /* 0x0000001d18187221 */ /* 0x000fe20000010000 */
[----:B------:R-:W-:Y:S01]  /*2950*/  HADD2.F32 R25, -RZ, R25.H1_H1 ;  /* 0x30000019ff197230 */ /* 0x000fe20000004100 */
[----:B------:R-:W-:Y:S01]  /*2960*/  FMNMX3.FTZ R32, R32, |R13|, |R26|, !PT ;  /* 0x4000000d20207276 */ /* 0x000fe2000781041a */
[----:B------:R-:W-:Y:S01]  /*2970*/  FMUL.FTZ R27, R27, UR14 ;  /* 0x0000000e1b1b7c20 */ /* 0x000fe20008410000 */
[----:B------:R-:W-:Y:S01]  /*2980*/  FMUL.FTZ R24, R24, UR14 ;  /* 0x0000000e18187c20 */ /* 0x000fe20008410000 */
[--C-:B------:R-:W-:Y:S02]  /*2990*/  HADD2.F32 R13, -RZ, R23.reuse.H0_H0 ;  /* 0x20000017ff0d7230 */ /* 0x100fe40000004100 */
[----:B------:R-:W-:Y:S01]  /*29a0*/  HADD2.F32 R22, -RZ, R23.H1_H1 ;  /* 0x30000017ff167230 */ /* 0x000fe20000004100 */
[----:B------:R-:W-:Y:S01]  /*29b0*/  F2FP.F16.F32.PACK_AB R27, RZ, R27 ;  /* 0x0000001bff1b723e */ /* 0x000fe200000000ff */
[----:B------:R-:W-:Y:S01]  /*29c0*/  HADD2.F32 R11, -RZ, R11.H0_H0 ;  /* 0x2000000bff0b7230 */ /* 0x000fe20000004100 */
[----:B------:R-:W-:Y:S01]  /*29d0*/  F2FP.F16.F32.PACK_AB R23, RZ, R24 ;  /* 0x00000018ff17723e */ /* 0x000fe200000000ff */
[----:B------:R-:W-:Y:S01]  /*29e0*/  FADD.FTZ R13, R10, R13 ;  /* 0x0000000d0a0d7221 */ /* 0x000fe20000010000 */
[----:B------:R-:W-:-:S02]  /*29f0*/  HADD2.F32 R24, -RZ, R20.H0_H0 ;  /* 0x20000014ff187230 */ /* 0x000fc40000004100 */
[----:B------:R-:W-:Y:S01]  /*2a00*/  FADD.FTZ R22, R25, R22 ;  /* 0x0000001619167221 */ /* 0x000fe20000010000 */
[----:B------:R-:W-:Y:S02]  /*2a10*/  HADD2.F32 R27, -RZ, R27.H0_H0 ;  /* 0x2000001bff1b7230 */ /* 0x000fe40000004100 */
[----:B------:R-:W-:Y:S01]  /*2a20*/  FMUL.FTZ R13, R13, UR14 ;  /* 0x0000000e0d0d7c20 */ /* 0x000fe20008410000 */
[----:B------:R-:W-:Y:S02]  /*2a30*/  HADD2.F32 R23, -RZ, R23.H0_H0 ;  /* 0x20000017ff177230 */ /* 0x000fe40000004100 */
[----:B------:R-:W-:Y:S01]  /*2a40*/  FMUL.FTZ R22, R22, UR14 ;  /* 0x0000000e16167c20 */ /* 0x000fe20008410000 */
[----:B------:R-:W-:Y:S02]  /*2a50*/  HADD2.F32 R20, -RZ, R20.H1_H1 ;  /* 0x30000014ff147230 */ /* 0x000fe40000004100 */
[----:B------:R-:W-:Y:S01]  /*2a60*/  FMUL.FTZ R10, R27, R24 ;  /* 0x000000181b0a7220 */ /* 0x000fe20000410000 */
[----:B------:R-:W-:Y:S01]  /*2a70*/  F2FP.F16.F32.PACK_AB R13, RZ, R13 ;  /* 0x0000000dff0d723e */ /* 0x000fe200000000ff */
[----:B------:R-:W-:-:S02]  /*2a80*/  HADD2.F32 R12, -RZ, R12.H0_H0 ;  /* 0x2000000cff0c7230 */ /* 0x000fc40000004100 */
[----:B------:R-:W-:Y:S01]  /*2a90*/  FMUL.FTZ R20, R23, R20 ;  /* 0x0000001417147220 */ /* 0x000fe20000410000 */
[----:B------:R-:W-:Y:S01]  /*2aa0*/  F2FP.F16.F32.PACK_AB R23, RZ, R22 ;  /* 0x00000016ff17723e */ /* 0x000fe200000000ff */
[----:B------:R-:W-:Y:S01]  /*2ab0*/  HADD2.F32 R22, -RZ, R13.H0_H0 ;  /* 0x2000000dff167230 */ /* 0x000fe20000004100 */
[----:B------:R-:W-:Y:S02]  /*2ac0*/  F2FP.F16.F32.PACK_AB R10, RZ, R10 ;  /* 0x0000000aff0a723e */ /* 0x000fe400000000ff */
[----:B------:R-:W-:Y:S01]  /*2ad0*/  F2FP.F16.F32.PACK_AB R13, RZ, R20 ;  /* 0x00000014ff0d723e */ /* 0x000fe200000000ff */
[----:B------:R-:W-:Y:S01]  /*2ae0*/  HADD2.F32 R24, -RZ, R23.H0_H0 ;  /* 0x20000017ff187230 */ /* 0x000fe20000004100 */
[----:B------:R-:W-:Y:S01]  /*2af0*/  FMNMX3.FTZ R11, R32, |R11|, |R12|, !PT ;  /* 0x4000000b200b7276 */ /* 0x000fe2000781040c */
[----:B------:R-:W-:Y:S02]  /*2b00*/  HADD2.F32 R23, -RZ, R21.H0_H0 ;  /* 0x20000015ff177230 */ /* 0x000fe40000004100 */
[----:B------:R-:W-:-:S02]  /*2b10*/  HADD2.F32 R20, -RZ, R10.H0_H0 ;  /* 0x2000000aff147230 */ /* 0x000fc40000004100 */
[----:B------:R-:W-:Y:S02]  /*2b20*/  HADD2.F32 R13, -RZ, R13.H0_H0 ;  /* 0x2000000dff0d7230 */ /* 0x000fe40000004100 */
[----:B------:R-:W-:Y:S01]  /*2b30*/  FMUL.FTZ R22, R22, R23 ;  /* 0x0000001716167220 */ /* 0x000fe20000410000 */
[----:B------:R-:W-:Y:S02]  /*2b40*/  HADD2.F32 R21, -RZ, R21.H1_H1 ;  /* 0x30000015ff157230 */ /* 0x000fe40000004100 */
[----:B----4-:R-:W-:Y:S01]  /*2b50*/  HADD2.F32 R23, -RZ, R19.H0_H0 ;  /* 0x20000013ff177230 */ /* 0x010fe20000004100 */
[----:B------:R-:W-:Y:S01]  /*2b60*/  FMNMX3.FTZ R11, R11, |R20|, |R13|, !PT ;  /* 0x400000140b0b7276 */ /* 0x000fe2000781040d */
[--C-:B------:R-:W-:Y:S02]  /*2b70*/  HADD2.F32 R13, -RZ, R16.reuse.H0_H0 ;  /* 0x20000010ff0d7230 */ /* 0x100fe40000004100 */
[----:B------:R-:W-:Y:S01]  /*2b80*/  FMUL.FTZ R10, R24, R21 ;  /* 0x00000015180a7220 */ /* 0x000fe20000410000 */
[----:B------:R-:W-:Y:S01]  /*2b90*/  HADD2.F32 R16, -RZ, R16.H1_H1 ;  /* 0x30000010ff107230 */ /* 0x000fe20000004100 */
[----:B------:R-:W-:Y:S01]  /*2ba0*/  F2FP.F16.F32.PACK_AB R12, RZ, R22 ;  /* 0x00000016ff0c723e */ /* 0x000fe200000000ff */
[----:B------:R-:W-:-:S02]  /*2bb0*/  HADD2.F32 R21, -RZ, R18.H1_H1 ;  /* 0x30000012ff157230 */ /* 0x000fc40000004100 */
[----:B------:R-:W-:Y:S01]  /*2bc0*/  HADD2.F32 R24, -RZ, R18.H0_H0 ;  /* 0x20000012ff187230 */ /* 0x000fe20000004100 */
[----:B------:R-:W-:Y:S01]  /*2bd0*/  F2FP.F16.F32.PACK_AB R10, RZ, R10 ;  /* 0x0000000aff0a723e */ /* 0x000fe200000000ff */
[--C-:B------:R-:W-:Y:S02]  /*2be0*/  HADD2.F32 R20, -RZ, R17.reuse.H0_H0 ;  /* 0x20000011ff147230 */ /* 0x100fe40000004100 */
[----:B------:R-:W-:Y:S01]  /*2bf0*/  FADD.FTZ R16, R16, R21 ;  /* 0x0000001510107221 */ /* 0x000fe20000010000 */
[----:B------:R-:W-:Y:S02]  /*2c00*/  HADD2.F32 R17, -RZ, R17.H1_H1 ;  /* 0x30000011ff117230 */ /* 0x000fe40000004100 */
[----:B------:R-:W-:Y:S01]  /*2c10*/  FADD.FTZ R13, R13, R24 ;  /* 0x000000180d0d7221 */ /* 0x000fe20000010000 */
[----:B------:R-:W-:Y:S02]  /*2c20*/  HADD2.F32 R18, -RZ, R19.H1_H1 ;  /* 0x30000013ff127230 */ /* 0x000fe40000004100 */
[----:B------:R-:W-:Y:S01]  /*2c30*/  FMUL.FTZ R16, R16, UR14 ;  /* 0x0000000e10107c20 */ /* 0x000fe20008410000 */
[----:B------:R-:W-:Y:S01]  /*2c40*/  FADD.FTZ R20, R20, R23 ;  /* 0x0000001714147221 */ /* 0x000fe20000010000 */
[----:B------:R-:W-:Y:S01]  /*2c50*/  FMUL.FTZ R13, R13, UR14 ;  /* 0x0000000e0d0d7c20 */ /* 0x000fe20008410000 */
[----:B------:R-:W-:-:S02]  /*2c60*/  HADD2.F32 R19, -RZ, R31.H0_H0 ;  /* 0x2000001fff137230 */ /* 0x000fc40000004100 */
[----:B------:R-:W-:Y:S01]  /*2c70*/  FADD.FTZ R17, R17, R18 ;  /* 0x0000001211117221 */ /* 0x000fe20000010000 */
[----:B------:R-:W-:Y:S01]  /*2c80*/  F2FP.F16.F32.PACK_AB R16, RZ, R16 ;  /* 0x00000010ff10723e */ /* 0x000fe200000000ff */
[----:B------:R-:W-:Y:S01]  /*2c90*/  FMUL.FTZ R20, R20, UR14 ;  /* 0x0000000e14147c20 */ /* 0x000fe20008410000 */
[----:B------:R-:W-:Y:S01]  /*2ca0*/  F2FP.F16.F32.PACK_AB R13, RZ, R13 ;  /* 0x0000000dff0d723e */ /* 0x000fe200000000ff */
[----:B------:R-:W-:Y:S01]  /*2cb0*/  FMUL.FTZ R17, R17, UR14 ;  /* 0x0000000e11117c20 */ /* 0x000fe20008410000 */
[----:B------:R-:W-:Y:S02]  /*2cc0*/  HADD2.F32 R31, -RZ, R31.H1_H1 ;  /* 0x3000001fff1f7230 */ /* 0x000fe40000004100 */
[----:B------:R-:W-:Y:S01]  /*2cd0*/  F2FP.F16.F32.PACK_AB R20, RZ, R20 ;  /* 0x00000014ff14723e */ /* 0x000fe200000000ff */
[----:B------:R-:W-:Y:S01]  /*2ce0*/  HADD2.F32 R13, -RZ, R13.H0_H0 ;  /* 0x2000000dff0d7230 */ /* 0x000fe20000004100 */
[----:B------:R-:W-:Y:S01]  /*2cf0*/  F2FP.F16.F32.PACK_AB R18, RZ, R17 ;  /* 0x00000011ff12723e */ /* 0x000fe200000000ff */
[----:B------:R-:W-:-:S02]  /*2d00*/  HADD2.F32 R17, -RZ, R16.H0_H0 ;  /* 0x20000010ff117230 */ /* 0x000fc40000004100 */
[--C-:B------:R-:W-:Y:S02]  /*2d10*/  HADD2.F32 R16, -RZ, R30.reuse.H0_H0 ;  /* 0x2000001eff107230 */ /* 0x100fe40000004100 */
[----:B------:R-:W-:Y:S02]  /*2d20*/  HADD2.F32 R30, -RZ, R30.H1_H1 ;  /* 0x3000001eff1e7230 */ /* 0x000fe40000004100 */
[----:B------:R-:W-:Y:S02]  /*2d30*/  HADD2.F32 R20, -RZ, R20.H0_H0 ;  /* 0x20000014ff147230 */ /* 0x000fe40000004100 */
[----:B------:R-:W-:Y:S01]  /*2d40*/  FMUL.FTZ R13, R13, R16 ;  /* 0x000000100d0d7220 */ /* 0x000fe20000410000 */
[----:B------:R-:W-:Y:S02]  /*2d50*/  HADD2.F32 R18, -RZ, R18.H0_H0 ;  /* 0x20000012ff127230 */ /* 0x000fe40000004100 */
[----:B------:R-:W-:Y:S01]  /*2d60*/  FMUL.FTZ R17, R17, R30 ;  /* 0x0000001e11117220 */ /* 0x000fe20000410000 */
[----:B------:R-:W-:-:S02]  /*2d70*/  HADD2.F32 R12, -RZ, R12.H0_H0 ;  /* 0x2000000cff0c7230 */ /* 0x000fc40000004100 */
[----:B------:R-:W-:Y:S01]  /*2d80*/  FMUL.FTZ R19, R20, R19 ;  /* 0x0000001314137220 */ /* 0x000fe20000410000 */
[----:B------:R-:W-:Y:S01]  /*2d90*/  F2FP.F16.F32.PACK_AB R13, RZ, R13 ;  /* 0x0000000dff0d723e */ /* 0x000fe200000000ff */
[----:B------:R-:W-:Y:S01]  /*2da0*/  FMUL.FTZ R18, R18, R31 ;  /* 0x0000001f12127220 */ /* 0x000fe20000410000 */
[----:B------:R-:W-:Y:S01]  /*2db0*/  F2FP.F16.F32.PACK_AB R17, RZ, R17 ;  /* 0x00000011ff11723e */ /* 0x000fe200000000ff */
[----:B------:R-:W-:Y:S01]  /*2dc0*/  HADD2.F32 R10, -RZ, R10.H0_H0 ;  /* 0x2000000aff0a7230 */ /* 0x000fe20000004100 */
[----:B------:R-:W-:Y:S01]  /*2dd0*/  F2FP.F16.F32.PACK_AB R19, RZ, R19 ;  /* 0x00000013ff13723e */ /* 0x000fe200000000ff */
[----:B------:R-:W-:Y:S01]  /*2de0*/  HADD2.F32 R13, -RZ, R13.H0_H0 ;  /* 0x2000000dff0d7230 */ /* 0x000fe20000004100 */
[----:B------:R-:W-:Y:S01]  /*2df0*/  F2FP.F16.F32.PACK_AB R18, RZ, R18 ;  /* 0x00000012ff12723e */ /* 0x000fe200000000ff */
[----:B------:R-:W-:Y:S01]  /*2e00*/  HADD2.F32 R17, -RZ, R17.H0_H0 ;  /* 0x20000011ff117230 */ /* 0x000fe20000004100 */
[----:B------:R-:W-:Y:S01]  /*2e10*/  FMNMX3.FTZ R10, R11, |R12|, |R10|, !PT ;  /* 0x4000000c0b0a7276 */ /* 0x000fe2000781040a */
[----:B------:R-:W-:-:S02]  /*2e20*/  HADD2.F32 R19, -RZ, R19.H0_H0 ;  /* 0x20000013ff137230 */ /* 0x000fc40000004100 */
[----:B------:R-:W-:Y:S01]  /*2e30*/  HADD2.F32 R18, -RZ, R18.H0_H0 ;  /* 0x20000012ff127230 */ /* 0x000fe20000004100 */
[----:B------:R-:W-:-:S04]  /*2e40*/  FMNMX3.FTZ R10, R10, |R13|, |R17|, !PT ;  /* 0x4000000d0a0a7276 */ /* 0x000fc80007810411 */
[----:B------:R-:W-:Y:S01]  /*2e50*/  FMNMX3.FTZ R30, R10, |R19|, |R18|, !PT ;  /* 0x400000130a1e7276 */ /* 0x000fe20007810412 */
[----:B------:R-:W-:Y:S06]  /*2e60*/  @!P0 BRA `(.L_x_1551) ;  /* 0xfffffff000ac8947 */ /* 0x000fec000383ffff */
.L_x_1544:
[----:B------:R-:W-:Y:S05]  /*2e70*/  BSYNC.RECONVERGENT B0 ;  /* 0x0000000000007941 */ /* 0x000fea0003800200 */
.L_x_1543:
[----:B------:R-:W-:Y:S01]  /*2e80*/  SHF.R.U32.HI R12, RZ, 0x5, R3 ;  /* 0x00000005ff0c7819 */ /* 0x000fe20000011603 */
[----:B------:R-:W0:Y:S01]  /*2e90*/  S2UR UR5, SR_CgaCtaId ;  /* 0x00000000000579c3 */ /* 0x000e220000008800 */
[----:B------:R-:W-:Y:S02]  /*2ea0*/  UMOV UR4, 0x400 ;  /* 0x0000040000047882 */ /* 0x000fe40000000000 */
[-C--:B------:R-:W-:Y:S02]  /*2eb0*/  IABS R17, R12.reuse ;  /* 0x0000000c00117213 */ /* 0x080fe40000000000 */
[----:B------:R-:W-:Y:S02]  /*2ec0*/  IADD3 R13, PT, PT, R12, -0x1, R7 ;  /* 0xffffffff0c0d7810 */ /* 0x000fe40007ffe007 */
[----:B------:R-:W1:Y:S01]  /*2ed0*/  I2F.RP R8, R17 ;  /* 0x0000001100087306 */ /* 0x000e620000209400 */
[----:B------:R-:W-:-:S04]  /*2ee0*/  IABS R18, R12 ;  /* 0x0000000c00127213 */ /* 0x000fc80000000000 */
[----:B------:R-:W-:-:S03]  /*2ef0*/  IADD3 R18, PT, PT, RZ, -R18, RZ ;  /* 0x80000012ff127210 */ /* 0x000fc60007ffe0ff */
[----:B-1----:R-:W1:Y:S01]  /*2f00*/  MUFU.RCP R8, R8 ;  /* 0x0000000800087308 */ /* 0x002e620000001000 */
[----:B0-----:R-:W-:Y:S01]  /*2f10*/  ULEA UR4, UR5, UR4, 0x18 ;  /* 0x0000000405047291 */ /* 0x001fe2000f8ec0ff */
[----:B-1----:R-:W-:-:S06]  /*2f20*/  IADD3 R10, PT, PT, R8, 0xffffffe, RZ ;  /* 0x0ffffffe080a7810 */ /* 0x002fcc0007ffe0ff */
[----:B------:R0:W1:Y:S02]  /*2f30*/  F2I.FTZ.U32.TRUNC.NTZ R11, R10 ;  /* 0x0000000a000b7305 */ /* 0x000064000021f000 */
[----:B0-----:R-:W-:Y:S01]  /*2f40*/  HFMA2 R10, -RZ, RZ, 0, 0 ;  /* 0x00000000ff0a7431 */ /* 0x001fe200000001ff */
[----:B-1----:R-:W-:-:S05]  /*2f50*/  IADD3 R16, PT, PT, RZ, -R11, RZ ;  /* 0x8000000bff107210 */ /* 0x002fca0007ffe0ff */
[----:B------:R-:W-:Y:S01]  /*2f60*/  IMAD R19, R16, R17, RZ ;  /* 0x0000001110137224 */ /* 0x000fe200078e02ff */
[----:B------:R-:W-:Y:S02]  /*2f70*/  IABS R16, R13 ;  /* 0x0000000d00107213 */ /* 0x000fe40000000000 */
[----:B------:R-:W-:Y:S01]  /*2f80*/  LOP3.LUT R13, R13, R12, RZ, 0x3c, !PT ;  /* 0x0000000c0d0d7212 */ /* 0x000fe200078e3cff */
[----:B------:R-:W-:Y:S01]  /*2f90*/  IMAD.HI.U32 R11, R11, R19, R10 ;  /* 0x000000130b0b7227 */ /* 0x000fe200078e000a */
[----:B------:R-:W-:Y:S02]  /*2fa0*/  MOV R19, R18 ;  /* 0x0000001200137202 */ /* 0x000fe40000000f00 */
[----:B------:R-:W-:-:S03]  /*2fb0*/  ISETP.GE.AND P2, PT, R13, RZ, PT ;  /* 0x000000ff0d00720c */ /* 0x000fc60003f46270 */
[----:B------:R-:W-:-:S04]  /*2fc0*/  IMAD.HI.U32 R8, R11, R16, RZ ;  /* 0x000000100b087227 */ /* 0x000fc800078e00ff */
[----:B------:R-:W-:Y:S01]  /*2fd0*/  IMAD R10, R8, R19, R16 ;  /* 0x00000013080a7224 */ /* 0x000fe200078e0210 */
[----:B------:R-:W-:-:S04]  /*2fe0*/  MOV R19, UR4 ;  /* 0x0000000400137c02 */ /* 0x000fc80008000f00 */
[----:B------:R-:W-:-:S13]  /*2ff0*/  ISETP.GT.U32.AND P1, PT, R17, R10, PT ;  /* 0x0000000a1100720c */ /* 0x000fda0003f24070 */
[----:B------:R-:W-:Y:S01]  /*3000*/  @!P1 IMAD.IADD R10, R10, 0x1, -R17 ;  /* 0x000000010a0a9824 */ /* 0x000fe200078e0a11 */
[----:B------:R-:W-:Y:S02]  /*3010*/  @!P1 IADD3 R8, PT, PT, R8, 0x1, RZ ;  /* 0x0000000108089810 */ /* 0x000fe40007ffe0ff */
[----:B------:R-:W-:Y:S02]  /*3020*/  ISETP.NE.AND P1, PT, R12, RZ, PT ;  /* 0x000000ff0c00720c */ /* 0x000fe40003f25270 */
[----:B------:R-:W-:Y:S02]  /*3030*/  ISETP.GE.U32.AND P0, PT, R10, R17, PT ;  /* 0x000000110a00720c */ /* 0x000fe40003f06070 */
[----:B------:R-:W-:-:S05]  /*3040*/  LEA R17, R0, R19, 0x2 ;  /* 0x0000001300117211 */ /* 0x000fca00078e10ff */
[----:B------:R0:W-:Y:S06]  /*3050*/  STS [R17], R30 ;  /* 0x0000001e11007388 */ /* 0x0001ec0000000800 */
[----:B------:R-:W-:-:S04]  /*3060*/  @P0 IADD3 R8, PT, PT, R8, 0x1, RZ ;  /* 0x0000000108080810 */ /* 0x000fc80007ffe0ff */
[----:B------:R-:W-:Y:S02]  /*3070*/  @!P2 IADD3 R8, PT, PT, -R8, RZ, RZ ;  /* 0x000000ff0808a210 */ /* 0x000fe40007ffe1ff */
[----:B------:R-:W-:Y:S01]  /*3080*/  @!P1 LOP3.LUT R8, RZ, R12, RZ, 0x33, !PT ;  /* 0x0000000cff089212 */ /* 0x000fe200078e33ff */
[----:B------:R-:W-:Y:S03]  /*3090*/  BAR.SYNC.DEFER_BLOCKING 0x0 ;  /* 0x0000000000007b1d */ /* 0x000fe60000010000 */
[----:B------:R-:W-:-:S13]  /*30a0*/  ISETP.GE.AND P0, PT, R8, 0x1, PT ;  /* 0x000000010800780c */ /* 0x000fda0003f06270 */
[----:B0-----:R-:W-:Y:S05]  /*30b0*/  @!P0 BRA `(.L_x_1552) ;  /* 0x0000000400b08947 */ /* 0x001fea0003800000 */
[----:B------:R-:W-:Y:S01]  /*30c0*/  LOP3.LUT R21, R0, 0x1f, RZ, 0xc0, !PT ;  /* 0x0000001f00157812 */ /* 0x000fe200078ec0ff */
[----:B------:R-:W-:Y:S01]  /*30d0*/  UMOV UR4, URZ ;  /* 0x000000ff00047c82 */ /* 0x000fe20008000000 */
[----:B------:R-:W-:Y:S01]  /*30e0*/  SHF.R.U32.HI R22, RZ, 0x5, R0 ;  /* 0x00000005ff167819 */ /* 0x000fe20000011600 */
[----:B------:R-:W-:Y:S01]  /*30f0*/  UMOV UR5, URZ ;  /* 0x000000ff00057c82 */ /* 0x000fe20008000000 */
[C---:B------:R-:W-:Y:S02]  /*3100*/  IADD3 R16, P0, PT, R21.reuse, 0x4, RZ ;  /* 0x0000000415107810 */ /* 0x040fe40007f1e0ff */
[C---:B------:R-:W-:Y:S02]  /*3110*/  IADD3 R18, P1, PT, R21.reuse, 0x2, RZ ;  /* 0x0000000215127810 */ /* 0x040fe40007f3e0ff */
[----:B------:R-:W-:Y:S02]  /*3120*/  IADD3 R20, P2, PT, R21, 0x1, RZ ;  /* 0x0000000115147810 */ /* 0x000fe40007f5e0ff */
[----:B------:R-:W-:-:S02]  /*3130*/  IADD3.X R23, PT, PT, RZ, RZ, RZ, P0, !PT ;  /* 0x000000ffff177210 */ /* 0x000fc400007fe4ff */
[----:B------:R-:W-:Y:S02]  /*3140*/  IADD3.X R24, PT, PT, RZ, RZ, RZ, P1, !PT ;  /* 0x000000ffff187210 */ /* 0x000fe40000ffe4ff */
[----:B------:R-:W-:-:S07]  /*3150*/  IADD3.X R25, PT, PT, RZ, RZ, RZ, P2, !PT ;  /* 0x000000ffff197210 */ /* 0x000fce00017fe4ff */
.L_x_1558:
[----:B------:R-:W-:Y:S01]  /*3160*/  HFMA2 R11, -RZ, RZ, 0, 0 ;  /* 0x00000000ff0b7431 */ /* 0x000fe200000001ff */
[----:B0-----:R-:W-:Y:S01]  /*3170*/  SHF.R.U32.HI R13, RZ, 0x5, R3 ;  /* 0x00000005ff0d7819 */ /* 0x001fe20000011603 */
[----:B------:R-:W-:Y:S01]  /*3180*/  BSSY.RECONVERGENT B0, `(.L_x_1553) ;  /* 0x000005e000007945 */ /* 0x000fe20003800200 */
[----:B-1----:R-:W-:Y:S02]  /*3190*/  MOV R10, R22 ;  /* 0x00000016000a7202 */ /* 0x002fe40000000f00 */
[----:B------:R-:W-:-:S03]  /*31a0*/  SHF.R.S32.HI R26, RZ, 0x1f, R8 ;  /* 0x0000001fff1a7819 */ /* 0x000fc60000011408 */
        /* <DEDUP_REMOVED lines=23> */
[----:B------:R-:W-:-:S04]  /*3320*/  IADD3 R13, P3, PT, R27, -R12, RZ ;  /* 0x8000000c1b0d7210 */ /* 0x000fc80007f7e0ff */
[----:B------:R-:W-:Y:S02]  /*3330*/  IADD3.X R26, PT, PT, R28, ~R31, RZ, P3, !PT ;  /* 0x8000001f1c1a7210 */ /* 0x000fe40001ffe4ff */
[----:B------:R-:W-:Y:S02]  /*3340*/  IADD3 R32, P3, PT, R21, R12, RZ ;  /* 0x0000000c15207210 */ /* 0x000fe40007f7e0ff */
[----:B------:R-:W-:Y:S02]  /*3350*/  ISETP.LT.U32.AND P2, PT, R13, 0x20, PT ;  /* 0x000000200d00780c */ /* 0x000fe40003f41070 */
[----:B------:R-:W-:Y:S02]  /*3360*/  IADD3 R30, P4, PT, R32, 0x20, RZ ;  /* 0x00000020201e7810 */ /* 0x000fe40007f9e0ff */
[----:B------:R-:W-:Y:S02]  /*3370*/  ISETP.LT.AND.EX P2, PT, R26, RZ, PT, P2 ;  /* 0x000000ff1a00720c */ /* 0x000fe40003f41320 */
[----:B------:R-:W-:-:S02]  /*3380*/  IADD3.X R31, PT, PT, RZ, RZ, R31, P4, P3 ;  /* 0x000000ffff1f7210 */ /* 0x000fc400027e641f */
[----:B------:R-:W-:Y:S02]  /*3390*/  ISETP.GE.U32.AND P3, PT, R30, R27, PT ;  /* 0x0000001b1e00720c */ /* 0x000fe40003f66070 */
[----:B------:R-:W-:Y:S02]  /*33a0*/  SEL R13, R13, 0x20, P2 ;  /* 0x000000200d0d7807 */ /* 0x000fe40001000000 */
[----:B------:R-:W-:Y:S02]  /*33b0*/  SEL R26, R26, RZ, P2 ;  /* 0x000000ff1a1a7207 */ /* 0x000fe40001000000 */
[----:B------:R-:W-:Y:S02]  /*33c0*/  ISETP.GE.AND.EX P2, PT, R31, R28, PT, P3 ;  /* 0x0000001c1f00720c */ /* 0x000fe40003f46330 */
[----:B------:R-:W-:-:S04]  /*33d0*/  IADD3 R12, P5, PT, R21, 0x10, RZ ;  /* 0x00000010150c7810 */ /* 0x000fc80007fbe0ff */
[----:B------:R-:W-:Y:S02]  /*33e0*/  ISETP.GE.U32.AND P1, PT, R12, R13, PT ;  /* 0x0000000d0c00720c */ /* 0x000fe40003f26070 */
[----:B------:R-:W-:Y:S02]  /*33f0*/  IADD3.X R29, PT, PT, RZ, RZ, RZ, P5, !PT ;  /* 0x000000ffff1d7210 */ /* 0x000fe40002ffe4ff */
[----:B------:R-:W-:Y:S02]  /*3400*/  LEA R12, R32, R19, 0x2 ;  /* 0x00000013200c7211 */ /* 0x000fe400078e10ff */
[----:B------:R-:W-:Y:S01]  /*3410*/  ISETP.GE.AND.EX P1, PT, R29, R26, PT, P1 ;  /* 0x0000001a1d00720c */ /* 0x000fe20003f26310 */
[----:B------:R-:W-:-:S12]  /*3420*/  @P2 BRA `(.L_x_1556) ;  /* 0x00000000004c2947 */ /* 0x000fd80003800000 */
[----:B------:R-:W0:Y:S01]  /*3430*/  S2UR UR11, SR_CgaCtaId ;  /* 0x00000000000b79c3 */ /* 0x000e220000008800 */
[----:B------:R1:W2:Y:S01]  /*3440*/  LDS R11, [R12] ;  /* 0x000000000c0b7984 */ /* 0x0002a20000000800 */
[----:B------:R-:W-:Y:S01]  /*3450*/  UMOV UR10, 0x400 ;  /* 0x00000400000a7882 */ /* 0x000fe20000000000 */
[----:B------:R-:W-:Y:S01]  /*3460*/  IMAD R10, R10, UR15, R21 ;  /* 0x0000000f0a0a7c24 */ /* 0x000fe2000f8e0215 */
[----:B------:R-:W-:Y:S02]  /*3470*/  MOV R32, R30 ;  /* 0x0000001e00207202 */ /* 0x000fe40000000f00 */
[----:B------:R-:W-:Y:S01]  /*3480*/  MOV R29, R31 ;  /* 0x0000001f001d7202 */ /* 0x000fe20000000f00 */
[----:B0-----:R-:W-:-:S06]  /*3490*/  ULEA UR10, UR11, UR10, 0x18 ;  /* 0x0000000a0b0a7291 */ /* 0x001fcc000f8ec0ff */
[----:B------:R-:W-:-:S04]  /*34a0*/  MOV R19, UR10 ;  /* 0x0000000a00137c02 */ /* 0x000fc80008000f00 */
[----:B------:R-:W-:-:S04]  /*34b0*/  LEA R10, R10, R19, 0x2 ;  /* 0x000000130a0a7211 */ /* 0x000fc800078e10ff */
[----:B-1----:R-:W-:-:S07]  /*34c0*/  IADD3 R10, PT, PT, R10, 0x80, RZ ;  /* 0x000000800a0a7810 */ /* 0x002fce0007ffe0ff */
.L_x_1557:
        /* <DEDUP_REMOVED lines=9> */
.L_x_1556:
[----:B------:R-:W-:Y:S05]  /*3560*/  BSYNC.RECONVERGENT B1 ;  /* 0x0000000000017941 */ /* 0x000fea0003800200 */
.L_x_1555:
        /* <DEDUP_REMOVED lines=31> */
.L_x_1554:
[----:B------:R-:W-:Y:S05]  /*3760*/  BSYNC.RECONVERGENT B0 ;  /* 0x0000000000007941 */ /* 0x000fea0003800200 */
.L_x_1553:
[----:B------:R-:W-:Y:S05]  /*3770*/  @!P0 BRA `(.L_x_1558) ;  /* 0xfffffff800788947 */ /* 0x000fea000383ffff */
.L_x_1552:
[----:B------:R-:W-:Y:S01]  /*3780*/  SHF.L.U32 R11, R14, 0x4, RZ ;  /* 0x000000040e0b7819 */ /* 0x000fe200000006ff */
[----:B------:R-:W-:Y:S03]  /*3790*/  BAR.SYNC.DEFER_BLOCKING 0x0 ;  /* 0x0000000000007b1d */ /* 0x000fe60000010000 */
        /* <DEDUP_REMOVED lines=16> */
[----:B-1----:R-:W-:Y:S01]  /*38a0*/  MOV R10, R14 ;  /* 0x0000000e000a7202 */ /* 0x002fe20000000f00 */
[----:B0-----:R-:W-:Y:S01]  /*38b0*/  IMAD R13, R9, UR18, RZ ;  /* 0x00000012090d7c24 */ /* 0x001fe2000f8e02ff */
[----:B------:R-:W-:-:S03]  /*38c0*/  MOV R11, R15 ;  /* 0x0000000f000b7202 */ /* 0x000fc60000000f00 */
[----:B------:R-:W-:-:S05]  /*38d0*/  IMAD.WIDE.U32 R10, R7, UR18, R10 ;  /* 0x00000012070a7c25 */ /* 0x000fca000f8e000a */
[----:B------:R-:W-:Y:S02]  /*38e0*/  IADD3 R11, PT, PT, R11, R13, RZ ;  /* 0x0000000d0b0b7210 */ /* 0x000fe40007ffe0ff */
[----:B---3--:R-:W-:Y:S02]  /*38f0*/  @P0 FMNMX.FTZ R2, R2, R5, PT ;  /* 0x0000000502020209 */ /* 0x008fe40003810000 */
[----:B--2---:R-:W-:-:S03]  /*3900*/  LEA R12, P0, R10, UR4, 0x2 ;  /* 0x000000040a0c7c11 */ /* 0x004fc6000f8010ff */
[----:B------:R-:W-:Y:S01]  /*3910*/  FMUL.FTZ R2, R2, 0.0078740157186985015869 ;  /* 0x3c01020402027820 */ /* 0x000fe20000410000 */
[----:B------:R-:W-:-:S04]  /*3920*/  LEA.HI.X R13, R10, UR5, R11, 0x2, P0 ;  /* 0x000000050a0d7c11 */ /* 0x000fc800080f140b */
[----:B------:R-:W-:-:S05]  /*3930*/  FMNMX.FTZ R5, R2, 1.1920928955078125e-07, !PT ;  /* 0x3400000002057809 */ /* 0x000fca0007810000 */
[----:B------:R2:W-:Y:S02]  /*3940*/  STG.E desc[UR16][R12.64], R5 ;  /* 0x000000050c007986 */ /* 0x0005e4000c101910 */
.L_x_1560:
[----:B------:R-:W-:Y:S05]  /*3950*/  BSYNC.RECONVERGENT B0 ;  /* 0x0000000000007941 */ /* 0x000fea0003800200 */
.L_x_1559:
[----:B------:R-:W3:Y:S01]  /*3960*/  LDCU UR12, c[0x0][0x3ac] ;  /* 0x00007580ff0c77ac */ /* 0x000ee20008000800 */
[----:B------:R-:W4:Y:S01]  /*3970*/  LDCU.64 UR10, c[0x0][0x380] ;  /* 0x00007000ff0a77ac */ /* 0x000f220008000a00 */
[----:B---3--:R-:W-:Y:S02]  /*3980*/  USHF.R.S32.HI UR13, URZ, 0x1f, UR12 ;  /* 0x0000001fff0d7899 */ /* 0x008fe4000801140c */
[----:B------:R-:W-:Y:S02]  /*3990*/  UIMAD.WIDE.U32 UR4, UR18, UR12, URZ ;  /* 0x0000000c120472a5 */ /* 0x000fe4000f8e00ff */
[----:B------:R-:W-:Y:S02]  /*39a0*/  USHF.R.S32.HI UR12, URZ, 0x2, UR12 ;  /* 0x00000002ff0c7899 */ /* 0x000fe4000801140c */
[----:B------:R-:W-:Y:S02]  /*39b0*/  UIMAD UR13, UR13, UR18, URZ ;  /* 0x000000120d0d72a4 */ /* 0x000fe4000f8e02ff */
[----:B----4-:R-:W-:Y:S01]  /*39c0*/  UIADD3 UR4, UP0, UPT, UR4, UR10, URZ ;  /* 0x0000000a04047290 */ /* 0x010fe2000ff1e0ff */
[----:B------:R-:W-:Y:S01]  /*39d0*/  BAR.SYNC.DEFER_BLOCKING 0x0 ;  /* 0x0000000000007b1d */ /* 0x000fe20000010000 */
[----:B------:R-:W-:Y:S01]  /*39e0*/  ISETP.GE.U32.AND P0, PT, R0, UR12, PT ;  /* 0x0000000c00007c0c */ /* 0x000fe2000bf06070 */
[----:B------:R-:W-:-:S03]  /*39f0*/  UIADD3 UR5, UPT, UPT, UR5, UR13, URZ ;  /* 0x0000000d05057290 */ /* 0x000fc6000fffe0ff */
[----:B------:R-:W-:Y:S01]  /*3a00*/  MOV R4, UR4 ;  /* 0x0000000400047c02 */ /* 0x000fe20008000f00 */
[----:B------:R-:W-:-:S06]  /*3a10*/  UIADD3.X UR5, UPT, UPT, UR5, UR11, URZ, UP0, !UPT ;  /* 0x0000000b05057290 */ /* 0x000fcc00087fe4ff */
[----:B--2---:R-:W-:Y:S02]  /*3a20*/  MOV R5, UR5 ;  /* 0x0000000500057c02 */ /* 0x004fe40008000f00 */
[----:B------:R-:W-:Y:S05]  /*3a30*/  @P0 EXIT ;  /* 0x000000000000094d */ /* 0x000fea0003800000 */
[----:B-1----:R-:W1:Y:S01]  /*3a40*/  LDC.64 R10, c[0x0][0x398] ;  /* 0x0000e600ff0a7b82 */ /* 0x002e620000000a00 */
[----:B------:R-:W-:Y:S02]  /*3a50*/  IMAD R9, R9, UR18, RZ ;  /* 0x0000001209097c24 */ /* 0x000fe4000f8e02ff */
[----:B------:R-:W-:-:S05]  /*3a60*/  IMAD.WIDE.U32 R6, R7, UR18, RZ ;  /* 0x0000001207067c25 */ /* 0x000fca000f8e00ff */
[----:B0-----:R-:W0:Y:S01]  /*3a70*/  LDC.64 R12, c[0x0][0x388] ;  /* 0x0000e200ff0c7b82 */ /* 0x001e220000000a00 */
[----:B------:R-:W-:-:S07]  /*3a80*/  IADD3 R2, PT, PT, R9, R7, RZ ;  /* 0x0000000709027210 */ /* 0x000fce0007ffe0ff */
.L_x_1561:
[----:B--2---:R-:W-:Y:S02]  /*3a90*/  HFMA2 R9, -RZ, RZ, 0, 4.76837158203125e-07 ;  /* 0x00000008ff097431 */ /* 0x004fe400000001ff */
[----:B------:R-:W-:-:S04]  /*3aa0*/  IMAD.MOV.U32 R17, RZ, RZ, 0x8 ;  /* 0x00000008ff117424 */ /* 0x000fc800078e00ff */
[----:B------:R-:W-:-:S04]  /*3ab0*/  IMAD.WIDE.U32 R16, R0, R17, UR8 ;  /* 0x0000000800107e25 */ /* 0x000fc8000f8e0011 */
[----:B------:R-:W-:Y:S02]  /*3ac0*/  IMAD.WIDE.U32 R8, R0, R9, UR6 ;  /* 0x0000000600087e25 */ /* 0x000fe4000f8e0009 */
[----:B------:R-:W2:Y:S04]  /*3ad0*/  LDG.E.64.CONSTANT R16, desc[UR16][R16.64] ;  /* 0x0000001010107981 */ /* 0x000ea8000c1e9b00 */
[----:B------:R-:W3:Y:S01]  /*3ae0*/  LDG.E.64 R14, desc[UR16][R8.64] ;  /* 0x00000010080e7981 */ /* 0x000ee2000c1e1b00 */
[----:B------:R-:W-:-:S04]  /*3af0*/  SHF.R.U32.HI R19, RZ, 0x4, R0 ;  /* 0x00000004ff137819 */ /* 0x000fc80000011600 */
[----:B------:R-:W-:-:S04]  /*3b00*/  LOP3.LUT R23, R19, 0x3ffffff, RZ, 0xc0, !PT ;  /* 0x03ffffff13177812 */ /* 0x000fc800078ec0ff */
[----:B------:R-:W-:-:S04]  /*3b10*/  IADD3 R23, P0, PT, R23, R6, RZ ;  /* 0x0000000617177210 */ /* 0x000fc80007f1e0ff */
[----:B------:R-:W-:Y:S01]  /*3b20*/  IADD3.X R22, PT, PT, RZ, R2, RZ, P0, !PT ;  /* 0x00000002ff167210 */ /* 0x000fe200007fe4ff */
[--C-:B--2---:R-:W-:Y:S02]  /*3b30*/  HADD2.F32 R18, -RZ, R16.reuse.H0_H0 ;  /* 0x20000010ff127230 */ /* 0x104fe40000004100 */
[----:B------:R-:W-:Y:S02]  /*3b40*/  HADD2.F32 R19, -RZ, R16.H1_H1 ;  /* 0x30000010ff137230 */ /* 0x000fe40000004100 */
[--C-:B---3--:R-:W-:Y:S02]  /*3b50*/  HADD2.F32 R21, -RZ, R14.reuse.H0_H0 ;  /* 0x2000000eff157230 */ /* 0x108fe40000004100 */
[--C-:B------:R-:W-:Y:S02]  /*3b60*/  HADD2.F32 R20, -RZ, R17.reuse.H0_H0 ;  /* 0x20000011ff147230 */ /* 0x100fe40000004100 */
[----:B------:R-:W-:Y:S02]  /*3b70*/  HADD2.F32 R14, -RZ, R14.H1_H1 ;  /* 0x3000000eff0e7230 */ /* 0x000fe40000004100 */
[----:B------:R-:W-:Y:S01]  /*3b80*/  FADD.FTZ R18, R18, R21 ;  /* 0x0000001512127221 */ /* 0x000fe20000010000 */
[----:B------:R-:W-:-:S02]  /*3b90*/  HADD2.F32 R21, -RZ, R17.H1_H1 ;  /* 0x30000011ff157230 */ /* 0x000fc40000004100 */
[--C-:B------:R-:W-:Y:S02]  /*3ba0*/  HADD2.F32 R17, -RZ, R15.reuse.H0_H0 ;  /* 0x2000000fff117230 */ /* 0x100fe40000004100 */
[----:B------:R-:W-:Y:S01]  /*3bb0*/  FADD.FTZ R19, R19, R14 ;  /* 0x0000000e13137221 */ /* 0x000fe20000010000 */
[----:B------:R-:W-:Y:S01]  /*3bc0*/  HADD2.F32 R16, -RZ, R15.H1_H1 ;  /* 0x3000000fff107230 */ /* 0x000fe20000004100 */
[----:B0-----:R-:W-:Y:S01]  /*3bd0*/  LEA R14, P0, R23, R12, 0x2 ;  /* 0x0000000c170e7211 */ /* 0x001fe200078010ff */
[----:B------:R-:W-:Y:S02]  /*3be0*/  FADD.FTZ R20, R20, R17 ;  /* 0x0000001114147221 */ /* 0x000fe40000010000 */
[----:B------:R-:W-:Y:S01]  /*3bf0*/  F2FP.F16.F32.PACK_AB R24, R19, R18 ;  /* 0x000000121318723e */ /* 0x000fe200000000ff */
[----:B------:R-:W-:Y:S01]  /*3c00*/  FADD.FTZ R21, R21, R16 ;  /* 0x0000001015157221 */ /* 0x000fe20000010000 */
[----:B-1----:R-:W-:Y:S01]  /*3c10*/  IMAD.WIDE.U32 R16, R0, 0x8, R10 ;  /* 0x0000000800107825 */ /* 0x002fe200078e000a */
[----:B------:R-:W-:-:S03]  /*3c20*/  LEA.HI.X R15, R23, R13, R22, 0x2, P0 ;  /* 0x0000000d170f7211 */ /* 0x000fc600000f1416 */
[----:B------:R-:W-:Y:S02]  /*3c30*/  F2FP.F16.F32.PACK_AB R25, R21, R20 ;  /* 0x000000141519723e */ /* 0x000fe400000000ff */
[----:B------:R-:W2:Y:S04]  /*3c40*/  LDG.E.64.CONSTANT R16, desc[UR16][R16.64] ;  /* 0x0000001010107981 */ /* 0x000ea8000c1e9b00 */
[----:B------:R2:W-:Y:S04]  /*3c50*/  STG.E.64 desc[UR16][R8.64], R24 ;  /* 0x0000001808007986 */ /* 0x0005e8000c101b10 */
[----:B------:R0:W3:Y:S01]  /*3c60*/  LDG.E R14, desc[UR16][R14.64] ;  /* 0x000000100e0e7981 */ /* 0x0000e2000c1e1900 */
[----:B------:R-:W-:Y:S01]  /*3c70*/  FMUL.FTZ R19, R19, UR14 ;  /* 0x0000000e13137c20 */ /* 0x000fe20008410000 */
[----:B------:R-:W-:Y:S01]  /*3c80*/  FMUL.FTZ R18, R18, UR14 ;  /* 0x0000000e12127c20 */ /* 0x000fe20008410000 */
[----:B------:R-:W-:Y:S01]  /*3c90*/  FMUL.FTZ R20, R20, UR14 ;  /* 0x0000000e14147c20 */ /* 0x000fe20008410000 */
[----:B------:R-:W-:-:S02]  /*3ca0*/  FMUL.FTZ R21, R21, UR14 ;  /* 0x0000000e15157c20 */ /* 0x000fc40008410000 */
[----:B------:R-:W-:Y:S02]  /*3cb0*/  F2FP.F16.F32.PACK_AB R19, RZ, R19 ;  /* 0x00000013ff13723e */ /* 0x000fe400000000ff */
[----:B------:R-:W-:Y:S02]  /*3cc0*/  F2FP.F16.F32.PACK_AB R18, RZ, R18 ;  /* 0x00000012ff12723e */ /* 0x000fe400000000ff */
[----:B------:R-:W-:Y:S01]  /*3cd0*/  F2FP.F16.F32.PACK_AB R20, RZ, R20 ;  /* 0x00000014ff14723e */ /* 0x000fe200000000ff */
[----:B------:R-:W-:Y:S01]  /*3ce0*/  HADD2.F32 R22, -RZ, R19.H0_H0 ;  /* 0x20000013ff167230 */ /* 0x000fe20000004100 */
[----:B------:R-:W-:Y:S01]  /*3cf0*/  F2FP.F16.F32.PACK_AB R21, RZ, R21 ;  /* 0x00000015ff15723e */ /* 0x000fe200000000ff */
[----:B------:R-:W-:Y:S02]  /*3d00*/  HADD2.F32 R18, -RZ, R18.H0_H0 ;  /* 0x20000012ff127230 */ /* 0x000fe40000004100 */
[----:B------:R-:W-:Y:S02]  /*3d10*/  HADD2.F32 R20, -RZ, R20.H0_H0 ;  /* 0x20000014ff147230 */ /* 0x000fe40000004100 */
[----:B------:R-:W-:-:S02]  /*3d20*/  HADD2.F32 R21, -RZ, R21.H0_H0 ;  /* 0x20000015ff157230 */ /* 0x000fc40000004100 */
[--C-:B--2---:R-:W-:Y:S02]  /*3d30*/  HADD2.F32 R9, -RZ, R16.reuse.H1_H1 ;  /* 0x30000010ff097230 */ /* 0x104fe40000004100 */
[----:B------:R-:W-:Y:S02]  /*3d40*/  HADD2.F32 R19, -RZ, R16.H0_H0 ;  /* 0x20000010ff137230 */ /* 0x000fe40000004100 */
[--C-:B0-----:R-:W-:Y:S02]  /*3d50*/  HADD2.F32 R15, -RZ, R17.reuse.H0_H0 ;  /* 0x20000011ff0f7230 */ /* 0x101fe40000004100 */
[----:B------:R-:W-:Y:S01]  /*3d60*/  FMUL.FTZ R22, R22, R9 ;  /* 0x0000000916167220 */ /* 0x000fe20000410000 */
[----:B------:R-:W-:Y:S02]  /*3d70*/  HADD2.F32 R16, -RZ, R17.H1_H1 ;  /* 0x30000011ff107230 */ /* 0x000fe40000004100 */
[----:B------:R-:W-:Y:S01]  /*3d80*/  FMUL.FTZ R18, R18, R19 ;  /* 0x0000001312127220 */ /* 0x000fe20000410000 */
[----:B---3--:R-:W0:Y:S01]  /*3d90*/  MUFU.RCP R8, R14 ;  /* 0x0000000e00087308 */ /* 0x008e220000001000 */
[----:B------:R-:W-:Y:S01]  /*3da0*/  FMUL.FTZ R20, R20, R15 ;  /* 0x0000000f14147220 */ /* 0x000fe20000410000 */
[----:B------:R-:W-:Y:S01]  /*3db0*/  F2FP.F16.F32.PACK_AB R22, RZ, R22 ;  /* 0x00000016ff16723e */ /* 0x000fe200000000ff */
[----:B------:R-:W-:Y:S01]  /*3dc0*/  FMUL.FTZ R16, R21, R16 ;  /* 0x0000001015107220 */ /* 0x000fe20000410000 */
[----:B------:R-:W-:-:S02]  /*3dd0*/  F2FP.F16.F32.PACK_AB R18, RZ, R18 ;  /* 0x00000012ff12723e */ /* 0x000fc400000000ff */
[----:B------:R-:W-:Y:S01]  /*3de0*/  F2FP.F16.F32.PACK_AB R20, RZ, R20 ;  /* 0x00000014ff14723e */ /* 0x000fe200000000ff */
[----:B------:R-:W-:Y:S01]  /*3df0*/  HADD2.F32 R15, -RZ, R22.H0_H0 ;  /* 0x20000016ff0f7230 */ /* 0x000fe20000004100 */
[----:B------:R-:W-:Y:S01]  /*3e00*/  F2FP.F16.F32.PACK_AB R16, RZ, R16 ;  /* 0x00000010ff10723e */ /* 0x000fe200000000ff */
[----:B------:R-:W-:-:S04]  /*3e10*/  HADD2.F32 R9, -RZ, R18.H0_H0 ;  /* 0x20000012ff097230 */ /* 0x000fc80000004100 */
[----:B------:R-:W-:Y:S02]  /*3e20*/  HADD2.F32 R17, -RZ, R16.H0_H0 ;  /* 0x20000010ff117230 */ /* 0x000fe40000004100 */
[C---:B0-----:R-:W-:Y:S01]  /*3e30*/  FMUL.FTZ R14, R8.reuse, R15 ;  /* 0x0000000f080e7220 */ /* 0x041fe20000410000 */
[----:B------:R-:W-:Y:S02]  /*3e40*/  HADD2.F32 R15, -RZ, R20.H0_H0 ;  /* 0x20000014ff0f7230 */ /* 0x000fe40000004100 */
[C---:B------:R-:W-:Y:S01]  /*3e50*/  FMUL.FTZ R9, R8.reuse, R9 ;  /* 0x0000000908097220 */ /* 0x040fe20000410000 */
[C---:B------:R-:W-:Y:S02]  /*3e60*/  FMUL.FTZ R17, R8.reuse, R17 ;  /* 0x0000001108117220 */ /* 0x040fe40000410000 */
[----:B------:R-:W-:Y:S01]  /*3e70*/  FMUL.FTZ R16, R8, R15 ;  /* 0x0000000f08107220 */ /* 0x000fe20000410000 */
[----:B------:R-:W-:Y:S01]  /*3e80*/  F2I.S8.NTZ R14, R14 ;  /* 0x0000000e000e7305 */ /* 0x000fe20000202100 */
[----:B------:R-:W-:-:S04]  /*3e90*/  IADD3 R15, PT, PT, R3, R0, RZ ;  /* 0x00000000030f7210 */ /* 0x000fc80007ffe0ff */
[----:B------:R-:W-:-:S03]  /*3ea0*/  ISETP.GE.U32.AND P0, PT, R15, UR12, PT ;  /* 0x0000000c0f007c0c */ /* 0x000fc6000bf06070 */
        /* <DEDUP_REMOVED lines=9> */
[----:B------:R-:W-:Y:S02]  /*3f40*/  MOV R18, 0x8 ;  /* 0x0000000800127802 */ /* 0x000fe40000000f00 */
[----:B0-----:R-:W-:-:S03]  /*3f50*/  MOV R8, 0x8 ;  /* 0x0000000800087802 */ /* 0x001fc60000000f00 */
[----:B------:R-:W-:-:S04]  /*3f60*/  IMAD.WIDE.U32 R18, R15, R18, UR8 ;  /* 0x000000080f127e25 */ /* 0x000fc8000f8e0012 */
[----:B------:R-:W-:Y:S02]  /*3f70*/  IMAD.WIDE.U32 R8, R15, R8, UR6 ;  /* 0x000000060f087e25 */ /* 0x000fe4000f8e0008 */
[----:B------:R-:W2:Y:S04]  /*3f80*/  LDG.E.64.CONSTANT R18, desc[UR16][R18.64] ;  /* 0x0000001012127981 */ /* 0x000ea8000c1e9b00 */
[----:B------:R-:W3:Y:S01]  /*3f90*/  LDG.E.64 R16, desc[UR16][R8.64] ;  /* 0x0000001008107981 */ /* 0x000ee2000c1e1b00 */
[----:B------:R-:W-:-:S04]  /*3fa0*/  SHF.R.U32.HI R14, RZ, 0x4, R15 ;  /* 0x00000004ff0e7819 */ /* 0x000fc8000001160f */
[----:B------:R-:W-:-:S04]  /*3fb0*/  LOP3.LUT R25, R14, 0x3ffffff, RZ, 0xc0, !PT ;  /* 0x03ffffff0e197812 */ /* 0x000fc800078ec0ff */
[----:B------:R-:W-:Y:S01]  /*3fc0*/  IADD3 R25, P0, PT, R25, R6, RZ ;  /* 0x0000000619197210 */ /* 0x000fe20007f1e0ff */
[--C-:B--2---:R-:W-:Y:S02]  /*3fd0*/  HADD2.F32 R0, -RZ, R18.reuse.H0_H0 ;  /* 0x20000012ff007230 */ /* 0x104fe40000004100 */
[----:B------:R-:W-:Y:S02]  /*3fe0*/  HADD2.F32 R14, -RZ, R18.H1_H1 ;  /* 0x30000012ff0e7230 */ /* 0x000fe40000004100 */
[--C-:B---3--:R-:W-:Y:S02]  /*3ff0*/  HADD2.F32 R21, -RZ, R16.reuse.H0_H0 ;  /* 0x20000010ff157230 */ /* 0x108fe40000004100 */
[----:B------:R-:W-:Y:S02]  /*4000*/  HADD2.F32 R23, -RZ, R16.H1_H1 ;  /* 0x30000010ff177230 */ /* 0x000fe40000004100 */
[--C-:B------:R-:W-:Y:S02]  /*4010*/  HADD2.F32 R20, -RZ, R19.reuse.H0_H0 ;  /* 0x20000013ff147230 */ /* 0x100fe40000004100 */
[----:B------:R-:W-:Y:S01]  /*4020*/  FADD.FTZ R0, R0, R21 ;  /* 0x0000001500007221 */ /* 0x000fe20000010000 */
[----:B------:R-:W-:-:S02]  /*4030*/  HADD2.F32 R21, -RZ, R19.H1_H1 ;  /* 0x30000013ff157230 */ /* 0x000fc40000004100 */
[----:B------:R-:W-:Y:S01]  /*4040*/  FADD.FTZ R23, R14, R23 ;  /* 0x000000170e177221 */ /* 0x000fe20000010000 */
[--C-:B------:R-:W-:Y:S01]  /*4050*/  HADD2.F32 R19, -RZ, R17.reuse.H0_H0 ;  /* 0x20000011ff137230 */ /* 0x100fe20000004100 */
[----:B------:R-:W-:Y:S01]  /*4060*/  IADD3.X R14, PT, PT, RZ, R2, RZ, P0, !PT ;  /* 0x00000002ff0e7210 */ /* 0x000fe200007fe4ff */
[----:B------:R-:W-:Y:S01]  /*4070*/  HADD2.F32 R18, -RZ, R17.H1_H1 ;  /* 0x30000011ff127230 */ /* 0x000fe20000004100 */
[----:B------:R-:W-:Y:S02]  /*4080*/  LEA R16, P0, R25, R12, 0x2 ;  /* 0x0000000c19107211 */ /* 0x000fe400078010ff */
[----:B------:R-:W-:Y:S01]  /*4090*/  FADD.FTZ R20, R20, R19 ;  /* 0x0000001314147221 */ /* 0x000fe20000010000 */
[----:B------:R-:W-:Y:S01]  /*40a0*/  F2FP.F16.F32.PACK_AB R24, R23, R0 ;  /* 0x000000001718723e */ /* 0x000fe200000000ff */
[----:B------:R-:W-:Y:S01]  /*40b0*/  FADD.FTZ R21, R21, R18 ;  /* 0x0000001215157221 */ /* 0x000fe20000010000 */
[----:B------:R-:W-:Y:S01]  /*40c0*/  IMAD.WIDE.U32 R18, R15, 0x8, R10 ;  /* 0x000000080f127825 */ /* 0x000fe200078e000a */
        /* <DEDUP_REMOVED lines=17> */
[--C-:B--2---:R-:W-:Y:S02]  /*41e0*/  HADD2.F32 R23, -RZ, R18.reuse.H0_H0 ;  /* 0x20000012ff177230 */ /* 0x104fe40000004100 */
[----:B0-----:R-:W-:Y:S02]  /*41f0*/  HADD2.F32 R9, -RZ, R18.H1_H1 ;  /* 0x30000012ff097230 */ /* 0x001fe40000004100 */
[--C-:B-1----:R-:W-:Y:S02]  /*4200*/  HADD2.F32 R17, -RZ, R19.reuse.H0_H0 ;  /* 0x20000013ff117230 */ /* 0x102fe40000004100 */
        /* <DEDUP_REMOVED lines=11> */
[----:B------:R-:W-:Y:S02]  /*42c0*/  HADD2.F32 R17, -RZ, R22.H0_H0 ;  /* 0x20000016ff117230 */ /* 0x000fe40000004100 */
[----:B------:R-:W-:Y:S02]  /*42d0*/  HADD2.F32 R19, -RZ, R20.H0_H0 ;  /* 0x20000014ff137230 */ /* 0x000fe40000004100 */
[----:B------:R-:W-:Y:S02]  /*42e0*/  HADD2.F32 R21, -RZ, R14.H0_H0 ;  /* 0x2000000eff157230 */ /* 0x000fe40000004100 */
[C---:B0-----:R-:W-:Y:S01]  /*42f0*/  FMUL.FTZ R9, R0.reuse, R9 ;  /* 0x0000000900097220 */ /* 0x041fe20000410000 */
[C---:B------:R-:W-:Y:S01]  /*4300*/  FMUL.FTZ R17, R0.reuse, R17 ;  /* 0x0000001100117220 */ /* 0x040fe20000410000 */
[C---:B------:R-:W-:Y:S01]  /*4310*/  FMUL.FTZ R19, R0.reuse, R19 ;  /* 0x0000001300137220 */ /* 0x040fe20000410000 */
[----:B------:R-:W-:-:S02]  /*4320*/  FMUL.FTZ R21, R0, R21 ;  /* 0x0000001500157220 */ /* 0x000fc40000410000 */
[----:B------:R-:W-:Y:S08]  /*4330*/  F2I.S8.NTZ R8, R17 ;  /* 0x0000001100087305 */ /* 0x000ff00000202100 */
[----:B------:R-:W0:Y:S08]  /*4340*/  F2I.S8.NTZ R9, R9 ;  /* 0x0000000900097305 */ /* 0x000e300000202100 */
[----:B------:R-:W-:Y:S01]  /*4350*/  F2I.S8.NTZ R19, R19 ;  /* 0x0000001300137305 */ /* 0x000fe20000202100 */
[----:B0-----:R-:W-:-:S07]  /*4360*/  PRMT R8, R9, 0x3340, R8 ;  /* 0x0000334009087816 */ /* 0x001fce0000000008 */
[----:B------:R-:W0:Y:S01]  /*4370*/  F2I.S8.NTZ R0, R21 ;  /* 0x0000001500007305 */ /* 0x000e220000202100 */
[C---:B------:R-:W-:Y:S01]  /*4380*/  IADD3 R9, PT, PT, R15.reuse, R3, RZ ;  /* 0x000000030f097210 */ /* 0x040fe20007ffe0ff */
[----:B------:R-:W-:-:S03]  /*4390*/  IMAD.WIDE.U32 R14, R15, 0x4, R4 ;  /* 0x000000040f0e7825 */ /* 0x000fc600078e0004 */
[----:B------:R-:W-:Y:S02]  /*43a0*/  ISETP.GE.U32.AND P0, PT, R9, UR12, PT ;  /* 0x0000000c09007c0c */ /* 0x000fe4000bf06070 */
[----:B0-----:R-:W-:-:S04]  /*43b0*/  PRMT R23, R19, 0x3340, R0 ;  /* 0x0000334013177816 */ /* 0x001fc80000000000 */
[----:B------:R-:W-:-:S05]  /*43c0*/  PRMT R23, R8, 0x5410, R23 ;  /* 0x0000541008177816 */ /* 0x000fca0000000017 */
[----:B------:R0:W-:Y:S02]  /*43d0*/  STG.E desc[UR16][R14.64], R23 ;  /* 0x000000170e007986 */ /* 0x0001e4000c101910 */
[----:B------:R-:W-:Y:S05]  /*43e0*/  @P0 EXIT ;  /* 0x000000000000094d */ /* 0x000fea0003800000 */
[----:B0-----:R-:W-:Y:S01]  /*43f0*/  HFMA2 R14, -RZ, RZ, 0, 4.76837158203125e-07 ;  /* 0x00000008ff0e7431 */ /* 0x001fe200000001ff */
[----:B------:R-:W-:-:S05]  /*4400*/  MOV R18, 0x8 ;  /* 0x0000000800127802 */ /* 0x000fca0000000f00 */
        /* <DEDUP_REMOVED lines=41> */
[--C-:B-1----:R-:W-:Y:S02]  /*46a0*/  HADD2.F32 R17, -RZ, R19.reuse.H0_H0 ;  /* 0x20000013ff117230 */ /* 0x102fe40000004100 */
[----:B0-----:R-:W-:Y:S02]  /*46b0*/  HADD2.F32 R15, -RZ, R18.H1_H1 ;  /* 0x30000012ff0f7230 */ /* 0x001fe40000004100 */
        /* <DEDUP_REMOVED lines=17> */
[----:B------:R-:W-:-:S03]  /*47d0*/  FMUL.FTZ R21, R0, R21 ;  /* 0x0000001500157220 */ /* 0x000fc60000410000 */
[----:B------:R-:W-:Y:S08]  /*47e0*/  F2I.S8.NTZ R15, R15 ;  /* 0x0000000f000f7305 */ /* 0x000ff00000202100 */
[----:B------:R0:W1:Y:S08]  /*47f0*/  F2I.S8.NTZ R8, R17 ;  /* 0x0000001100087305 */ /* 0x0000700000202100 */
[----:B------:R-:W-:Y:S01]  /*4800*/  F2I.S8.NTZ R19, R19 ;  /* 0x0000001300137305 */ /* 0x000fe20000202100 */
[----:B0-----:R-:W-:-:S05]  /*4810*/  IMAD.IADD R17, R9, 0x1, R3 ;  /* 0x0000000109117824 */ /* 0x001fca00078e0203 */
[----:B------:R-:W-:Y:S02]  /*4820*/  ISETP.GE.U32.AND P0, PT, R17, UR12, PT ;  /* 0x0000000c11007c0c */ /* 0x000fe4000bf06070 */
[----:B------:R-:W0:Y:S01]  /*4830*/  F2I.S8.NTZ R0, R21 ;  /* 0x0000001500007305 */ /* 0x000e220000202100 */
[----:B-1----:R-:W-:Y:S01]  /*4840*/  PRMT R8, R15, 0x3340, R8 ;  /* 0x000033400f087816 */ /* 0x002fe20000000008 */
[----:B------:R-:W-:Y:S01]  /*4850*/  IMAD.WIDE.U32 R14, R9, 0x4, R4 ;  /* 0x00000004090e7825 */ /* 0x000fe200078e0004 */
[----:B0-----:R-:W-:-:S04]  /*4860*/  PRMT R23, R19, 0x3340, R0 ;  /* 0x0000334013177816 */ /* 0x001fc80000000000 */
[----:B------:R-:W-:-:S05]  /*4870*/  PRMT R23, R8, 0x5410, R23 ;  /* 0x0000541008177816 */ /* 0x000fca0000000017 */
[----:B------:R0:W-:Y:S01]  /*4880*/  STG.E desc[UR16][R14.64], R23 ;  /* 0x000000170e007986 */ /* 0x0001e2000c101910 */
[----:B------:R-:W-:Y:S05]  /*4890*/  @P0 EXIT ;  /* 0x000000000000094d */ /* 0x000fea0003800000 */
[----:B------:R-:W-:Y:S02]  /*48a0*/  MOV R18, 0x8 ;  /* 0x0000000800127802 */ /* 0x000fe40000000f00 */
[----:B------:R-:W-:-:S03]  /*48b0*/  MOV R8, 0x8 ;  /* 0x0000000800087802 */ /* 0x000fc60000000f00 */
[----:B------:R-:W-:-:S04]  /*48c0*/  IMAD.WIDE.U32 R18, R17, R18, UR8 ;  /* 0x0000000811127e25 */ /* 0x000fc8000f8e0012 */
[----:B------:R-:W-:Y:S02]  /*48d0*/  IMAD.WIDE.U32 R8, R17, R8, UR6 ;  /* 0x0000000611087e25 */ /* 0x000fe4000f8e0008 */
[----:B------:R-:W2:Y:S04]  /*48e0*/  LDG.E.64.CONSTANT R18, desc[UR16][R18.64] ;  /* 0x0000001012127981 */ /* 0x000ea8000c1e9b00 */
[----:B0-----:R-:W3:Y:S01]  /*48f0*/  LDG.E.64 R14, desc[UR16][R8.64] ;  /* 0x00000010080e7981 */ /* 0x001ee2000c1e1b00 */
        /* <DEDUP_REMOVED lines=42> */
[----:B---3--:R0:W1:Y:S01]  /*4ba0*/  MUFU.RCP R0, R14 ;  /* 0x0000000e00007308 */ /* 0x0080620000001000 */
[----:B------:R-:W-:Y:S01]  /*4bb0*/  FMUL.FTZ R22, R22, R9 ;  /* 0x0000000916167220 */ /* 0x000fe20000410000 */
[----:B------:R-:W-:Y:S01]  /*4bc0*/  F2FP.F16.F32.PACK_AB R16, RZ, R16 ;  /* 0x00000010ff10723e */ /* 0x000fe200000000ff */
[----:B------:R-:W-:Y:S01]  /*4bd0*/  FMUL.FTZ R8, R21, R8 ;  /* 0x0000000815087220 */ /* 0x000fe20000410000 */
[----:B------:R-:W-:-:S02]  /*4be0*/  F2FP.F16.F32.PACK_AB R20, RZ, R20 ;  /* 0x00000014ff14723e */ /* 0x000fc400000000ff */
[----:B------:R-:W-:Y:S01]  /*4bf0*/  F2FP.F16.F32.PACK_AB R22, RZ, R22 ;  /* 0x00000016ff16723e */ /* 0x000fe200000000ff */
[----:B------:R-:W-:Y:S01]  /*4c00*/  HADD2.F32 R9, -RZ, R16.H0_H0 ;  /* 0x20000010ff097230 */ /* 0x000fe20000004100 */
[----:B0-----:R-:W-:Y:S01]  /*4c10*/  F2FP.F16.F32.PACK_AB R14, RZ, R8 ;  /* 0x00000008ff0e723e */ /* 0x001fe200000000ff */
[----:B------:R-:W-:Y:S02]  /*4c20*/  HADD2.F32 R19, -RZ, R20.H0_H0 ;  /* 0x20000014ff137230 */ /* 0x000fe40000004100 */
[----:B------:R-:W-:Y:S02]  /*4c30*/  HADD2.F32 R15, -RZ, R22.H0_H0 ;  /* 0x20000016ff0f7230 */ /* 0x000fe40000004100 */
[----:B------:R-:W-:Y:S02]  /*4c40*/  HADD2.F32 R21, -RZ, R14.H0_H0 ;  /* 0x2000000eff157230 */ /* 0x000fe40000004100 */
[C---:B-1----:R-:W-:Y:S01]  /*4c50*/  FMUL.FTZ R9, R0.reuse, R9 ;  /* 0x0000000900097220 */ /* 0x042fe20000410000 */
[C---:B------:R-:W-:Y:S01]  /*4c60*/  FMUL.FTZ R19, R0.reuse, R19 ;  /* 0x0000001300137220 */ /* 0x040fe20000410000 */
[C---:B------:R-:W-:Y:S01]  /*4c70*/  FMUL.FTZ R15, R0.reuse, R15 ;  /* 0x0000000f000f7220 */ /* 0x040fe20000410000 */
[----:B------:R-:W-:-:S03]  /*4c80*/  FMUL.FTZ R21, R0, R21 ;  /* 0x0000001500157220 */ /* 0x000fc60000410000 */
[----:B------:R-:W-:Y:S08]  /*4c90*/  F2I.S8.NTZ R9, R9 ;  /* 0x0000000900097305 */ /* 0x000ff00000202100 */
[----:B------:R-:W0:Y:S08]  /*4ca0*/  F2I.S8.NTZ R8, R15 ;  /* 0x0000000f00087305 */ /* 0x000e300000202100 */
[----:B------:R-:W-:Y:S01]  /*4cb0*/  F2I.S8.NTZ R19, R19 ;  /* 0x0000001300137305 */ /* 0x000fe20000202100 */
[----:B0-----:R-:W-:-:S07]  /*4cc0*/  PRMT R14, R9, 0x3340, R8 ;  /* 0x00003340090e7816 */ /* 0x001fce0000000008 */
[----:B------:R-:W0:Y:S01]  /*4cd0*/  F2I.S8.NTZ R0, R21 ;  /* 0x0000001500007305 */ /* 0x000e220000202100 */
[----:B------:R-:W-:Y:S01]  /*4ce0*/  IMAD.WIDE.U32 R8, R17, 0x4, R4 ;  /* 0x0000000411087825 */ /* 0x000fe200078e0004 */
[----:B0-----:R-:W-:Y:S02]  /*4cf0*/  PRMT R23, R19, 0x3340, R0 ;  /* 0x0000334013177816 */ /* 0x001fe40000000000 */
[----:B------:R-:W-:Y:S02]  /*4d00*/  IADD3 R0, PT, PT, R17, R3, RZ ;  /* 0x0000000311007210 */ /* 0x000fe40007ffe0ff */
[----:B------:R-:W-:Y:S02]  /*4d10*/  PRMT R23, R14, 0x5410, R23 ;  /* 0x000054100e177816 */ /* 0x000fe40000000017 */
[----:B------:R-:W-:-:S03]  /*4d20*/  ISETP.GE.U32.AND P0, PT, R0, UR12, PT ;  /* 0x0000000c00007c0c */ /* 0x000fc6000bf06070 */
[----:B------:R2:W-:Y:S10]  /*4d30*/  STG.E desc[UR16][R8.64], R23 ;  /* 0x0000001708007986 */ /* 0x0005f4000c101910 */
[----:B------:R-:W-:Y:S05]  /*4d40*/  @!P0 BRA `(.L_x_1561) ;  /* 0xffffffec00508947 */ /* 0x000fea000383ffff */
[----:B------:R-:W-:Y:S05]  /*4d50*/  EXIT ;  /* 0x000000000000794d */ /* 0x000fea0003800000 */
        .weak           $__internal_50_$__cuda_sm20_div_s64
        .type           $__internal_50_$__cuda_sm20_div_s64,@function
        .size           $__internal_50_$__cuda_sm20_div_s64,($__internal_51_$__cuda_sm20_div_u64 - $__internal_50_$__cuda_sm20_div_s64)
$__internal_50_$__cuda_sm20_div_s64:
        /* <DEDUP_REMOVED lines=29> */
[----:B------:R-:W-:-:S04]  /*4f30*/  IMAD.MOV.U32 R9, RZ, RZ, RZ ;  /* 0x000000ffff097224 */ /* 0x000fc800078e00ff */
        /* <DEDUP_REMOVED lines=31> */
[----:B------:R-:W-:Y:S02]  /*5130*/  ISETP.GE.U32.AND.EX P0, PT, R13, R5, PT, P1 ;  /* 0x000000050d00720c */ /* 0x000fe40003f06110 */
[-C--:B------:R-:W-:Y:S02]  /*5140*/  IADD3.X R15, PT, PT, RZ, R4.reuse, RZ, P3, !PT ;  /* 0x00000004ff0f7210 */ /* 0x080fe40001ffe4ff */
[----:B------:R-:W-:Y:S02]  /*5150*/  SEL R14, R14, R11, P0 ;  /* 0x0000000b0e0e7207 */ /* 0x000fe40000000000 */
[----:B------:R-:W-:-:S02]  /*5160*/  SEL R15, R15, R4, P0 ;  /* 0x000000040f0f7207 */ /* 0x000fc40000000000 */
[-C--:B------:R-:W-:Y:S02]  /*5170*/  IADD3 R5, P1, PT, RZ, -R14.reuse, RZ ;  /* 0x8000000eff057210 */ /* 0x080fe40007f3e0ff */
[----:B------:R-:W-:Y:S02]  /*5180*/  ISETP.NE.U32.AND P0, PT, R2, RZ, PT ;  /* 0x000000ff0200720c */ /* 0x000fe40003f05070 */
[-C--:B------:R-:W-:Y:S02]  /*5190*/  IADD3.X R2, PT, PT, RZ, ~R15.reuse, RZ, P1, !PT ;  /* 0x8000000fff027210 */ /* 0x080fe40000ffe4ff */
[----:B------:R-:W-:Y:S02]  /*51a0*/  ISETP.NE.AND.EX P0, PT, RZ, UR20, PT, P0 ;  /* 0x00000014ff007c0c */ /* 0x000fe4000bf05300 */
[----:B------:R-:W-:Y:S02]  /*51b0*/  SEL R14, R5, R14, !P2 ;  /* 0x0000000e050e7207 */ /* 0x000fe40005000000 */
[----:B------:R-:W-:-:S02]  /*51c0*/  SEL R15, R2, R15, !P2 ;  /* 0x0000000f020f7207 */ /* 0x000fc40005000000 */
[----:B------:R-:W-:Y:S02]  /*51d0*/  SEL R14, R14, 0xffffffff, P0 ;  /* 0xffffffff0e0e7807 */ /* 0x000fe40000000000 */
[----:B------:R-:W-:Y:S01]  /*51e0*/  SEL R15, R15, 0xffffffff, P0 ;  /* 0xffffffff0f0f7807 */ /* 0x000fe20000000000 */
[----:B------:R-:W-:Y:S06]  /*51f0*/  RET.REL.NODEC R6 `(_ZN4vllm31rms_norm_per_block_quant_kernelIN3c104HalfEaLb1ELb0ELi64EEEvPT0_PfPKT_S8_PKffiiPS6_l) ;  /* 0xffffffac06807950 */ /* 0x000fec0003c3ffff */
        .weak           $__internal_51_$__cuda_sm20_div_u64
        .type           $__internal_51_$__cuda_sm20_div_u64,@function
        .size           $__internal_51_$__cuda_sm20_div_u64,(.L_x_2902 - $__internal_51_$__cuda_sm20_div_u64)
$__internal_51_$__cuda_sm20_div_u64:
[----:B------:R-:W-:Y:S02]  /*5200*/  MOV R20, R19 ;  /* 0x0000001300147202 */ /* 0x000fe40000000f00 */
[----:B------:R-:W-:-:S04]  /*5210*/  MOV R21, UR20 ;  /* 0x0000001400157c02 */ /* 0x000fc80008000f00 */
        /* <DEDUP_REMOVED lines=33> */
[----:B------:R-:W-:-:S04]  /*5430*/  IMAD.HI.U32 R12, R21, R16, RZ ;  /* 0x00000010150c7227 */ /* 0x000fc800078e00ff */
[----:B------:R-:W-:-:S04]  /*5440*/  IMAD.WIDE.U32 R10, R13, R16, R10 ;  /* 0x000000100d0a7225 */ /* 0x000fc800078e000a */
[C---:B------:R-:W-:Y:S02]  /*5450*/  IMAD R13, R21.reuse, R16, RZ ;  /* 0x00000010150d7224 */ /* 0x040fe400078e02ff */
[----:B------:R-:W-:-:S05]  /*5460*/  IMAD.HI.U32 R10, P0, R21, R17, R10 ;  /* 0x00000011150a7227 */ /* 0x000fca000780000a */
[----:B------:R-:W-:Y:S02]  /*5470*/  IADD3 R13, P1, PT, R13, R10, RZ ;  /* 0x0000000a0d0d7210 */ /* 0x000fe40007f3e0ff */
[----:B------:R-:W-:-:S03]  /*5480*/  IADD3.X R12, PT, PT, R12, RZ, RZ, P0, !PT ;  /* 0x000000ff0c0c7210 */ /* 0x000fc600007fe4ff */
[----:B------:R-:W-:Y:S01]  /*5490*/  IMAD.WIDE.U32 R10, R13, R19, RZ ;  /* 0x000000130d0a7225 */ /* 0x000fe200078e00ff */
[----:B------:R-:W-:-:S03]  /*54a0*/  IADD3.X R12, PT, PT, RZ, R12, RZ, P1, !PT ;  /* 0x0000000cff0c7210 */ /* 0x000fc60000ffe4ff */
[C---:B------:R-:W-:Y:S01]  /*54b0*/  IMAD R11, R13.reuse, UR20, R11 ;  /* 0x000000140d0b7c24 */ /* 0x040fe2000f8e020b */
[----:B------:R-:W-:Y:S02]  /*54c0*/  IADD3 R20, P1, PT, -R10, R17, RZ ;  /* 0x000000110a147210 */ /* 0x000fe40007f3e1ff */
[----:B------:R-:W-:Y:S01]  /*54d0*/  IADD3 R10, P2, PT, R13, 0x1, RZ ;  /* 0x000000010d0a7810 */ /* 0x000fe20007f5e0ff */
[-C--:B------:R-:W-:Y:S01]  /*54e0*/  IMAD R11, R12, R19.reuse, R11 ;  /* 0x000000130c0b7224 */ /* 0x080fe200078e020b */
[----:B------:R-:W-:-:S04]  /*54f0*/  ISETP.GE.U32.AND P0, PT, R20, R19, PT ;  /* 0x000000131400720c */ /* 0x000fc80003f06070 */
[----:B------:R-:W-:Y:S02]  /*5500*/  IADD3.X R22, PT, PT, ~R11, R16, RZ, P1, !PT ;  /* 0x000000100b167210 */ /* 0x000fe40000ffe5ff */
[----:B------:R-:W-:Y:S02]  /*5510*/  IADD3 R16, P1, PT, -R19, R20, RZ ;  /* 0x0000001413107210 */ /* 0x000fe40007f3e1ff */
        /* <DEDUP_REMOVED lines=10> */
[----:B------:R-:W-:Y:S02]  /*55c0*/  ISETP.GE.U32.AND.EX P0, PT, R17, UR20, PT, P0 ;  /* 0x0000001411007c0c */ /* 0x000fe4000bf06100 */
[-C--:B------:R-:W-:Y:S02]  /*55d0*/  IADD3.X R11, PT, PT, RZ, R12.reuse, RZ, P2, !PT ;  /* 0x0000000cff0b7210 */ /* 0x080fe400017fe4ff */
[----:B------:R-:W-:Y:S02]  /*55e0*/  MOV R19, 0x0 ;  /* 0x0000000000137802 */ /* 0x000fe40000000f00 */
[----:B------:R-:W-:Y:S02]  /*55f0*/  ISETP.NE.AND.EX P1, PT, RZ, UR20, PT, P1 ;  /* 0x00000014ff007c0c */ /* 0x000fe4000bf25310 */
[----:B------:R-:W-:Y:S02]  /*5600*/  SEL R10, R10, R13, P0 ;  /* 0x0000000d0a0a7207 */ /* 0x000fe40000000000 */
[----:B------:R-:W-:-:S02]  /*5610*/  SEL R11, R11, R12, P0 ;  /* 0x0000000c0b0b7207 */ /* 0x000fc40000000000 */
[----:B------:R-:W-:Y:S02]  /*5620*/  SEL R10, R10, 0xffffffff, P1 ;  /* 0xffffffff0a0a7807 */ /* 0x000fe40000800000 */
[----:B------:R-:W-:Y:S01]  /*5630*/  SEL R11, R11, 0xffffffff, P1 ;  /* 0xffffffff0b0b7807 */ /* 0x000fe20000800000 */
[----:B------:R-:W-:Y:S06]  /*5640*/  RET.REL.NODEC R18 `(_ZN4vllm31rms_norm_per_block_quant_kernelIN3c104HalfEaLb1ELb0ELi64EEEvPT0_PfPKT_S8_PKffiiPS6_l) ;  /* 0xffffffa8126c7950 */ /* 0x000fec0003c3ffff */
.L_x_1562:
        /* <DEDUP_REMOVED lines=11> */
.L_x_2902:


//--------------------- .text._ZN4vllm31rms_norm_per_block_quant_kernelIN3c104HalfENS1_13Float8_e4m3fnELb1ELb0ELi64EEEvPT0_PfPKT_S9_PKffiiPS7_l --------------------------
	.section	.text._ZN4vllm31rms_norm_per_block_quant_kernelIN3c104HalfENS1_13Float8_e4m3fnELb1ELb0ELi64EEEvPT0_PfPKT_S9_PKffiiPS7_l,"ax",@progbits
	.align	128
        .global         _ZN4vllm31rms_norm_per_block_quant_kernelIN3c104HalfENS1_13Float8_e4m3fnELb1ELb0ELi64EEEvPT0_PfPKT_S9_PKffiiPS7_l
        .type           _ZN4vllm31rms_norm_per_block_quant_kernelIN3c104HalfENS1_13Float8_e4m3fnELb1ELb0ELi64EEEvPT0_PfPKT_S9_PKffiiPS7_l,@function
        .size           _ZN4vllm31rms_norm_per_block_quant_kernelIN3c104HalfENS1_13Float8_e4m3fnELb1ELb0ELi64EEEvPT0_PfPKT_S9_PKffiiPS7_l,(.L_x_2904 - _ZN4vllm31rms_norm_per_block_quant_kernelIN3c104HalfENS1_13Float8_e4m3fnELb1ELb0ELi64EEEvPT0_PfPKT_S9_PKffiiPS7_l)
        .other          _ZN4vllm31rms_norm_per_block_quant_kernelIN3c104HalfENS1_13Float8_e4m3fnELb1ELb0ELi64EEEvPT0_PfPKT_S9_PKffiiPS7_l,@"STO_CUDA_ENTRY STV_DEFAULT"
_ZN4vllm31rms_norm_per_block_quant_kernelIN3c104HalfENS1_13Float8_e4m3fnELb1ELb0ELi64EEEvPT0_PfPKT_S9_PKffiiPS7_l:
.text._ZN4vllm31rms_norm_per_block_quant_kernelIN3c104HalfENS1_13Float8_e4m3fnELb1ELb0ELi64EEEvPT0_PfPKT_S9_PKffiiPS7_l:
        /* <DEDUP_REMOVED lines=28> */
.L_x_1565:
[----:B------:R-:W-:Y:S02]  /*01c0*/  IMAD.MOV.U32 R6, RZ, RZ, 0x8 ;  /* 0x00000008ff067424 */ /* 0x000fe400078e00ff */
[----:B------:R-:W-:Y:S02]  /*01d0*/  IMAD.MOV.U32 R8, RZ, RZ, 0x8 ;  /* 0x00000008ff087424 */ /* 0x000fe400078e00ff */
        /* <DEDUP_REMOVED lines=98> */
.L_x_1564:
[----:B------:R-:W-:Y:S05]  /*0800*/  BSYNC.RECONVERGENT B0 ;  /* 0x0000000000007941 */ /* 0x000fea0003800200 */
.L_x_1563:
        /* <DEDUP_REMOVED lines=71> */
.L_x_1567:
        /* <DEDUP_REMOVED lines=103> */
.L_x_1569:
[----:B------:R-:W0:Y:S02]  /*12f0*/  LDCU.64 UR4, c[0x0][0x3a8] ;  /* 0x00007500ff0477ac */ /* 0x000e240008000a00 */
[----:B0-----:R-:W-:-:S04]  /*1300*/  I2FP.F32.S32 R4, UR5 ;  /* 0x0000000500047c45 */ /* 0x001fc80008201400 */
[----:B------:R-:W0:Y:S02]  /*1310*/  MUFU.RCP R5, R4 ;  /* 0x0000000400057308 */ /* 0x000e240000001000 */
[----:B0-----:R-:W-:-:S06]  /*1320*/  FFMA.FTZ R20, R5, R20, UR4 ;  /* 0x0000000405147e23 */ /* 0x001fcc0008010014 */
[----:B------:R-:W0:Y:S02]  /*1330*/  MUFU.RSQ R5, R20 ;  /* 0x0000001400057308 */ /* 0x000e240000001400 */
[----:B0-----:R2:W-:Y:S02]  /*1340*/  STS [R2+0x10a4], R5 ;  /* 0x0010a40502007388 */ /* 0x0015e40000000800 */
.L_x_1568:
[----:B------:R-:W-:Y:S05]  /*1350*/  BSYNC.RECONVERGENT B0 ;  /* 0x0000000000007941 */ /* 0x000fea0003800200 */
.L_x_1566:
        /* <DEDUP_REMOVED lines=65> */
.L_x_1570:
[----:B------:R-:W-:Y:S01]  /*1770*/  IMAD.U32 R2, RZ, RZ, UR15 ;  /* 0x0000000fff027e24 */ /* 0x000fe2000f8e00ff */
[----:B------:R-:W-:-:S07]  /*1780*/  MOV R6, 0x17a0 ;  /* 0x000017a000067802 */ /* 0x000fce0000000f00 */
[----:B------:R-:W-:Y:S05]  /*1790*/  CALL.REL.NOINC `($__internal_52_$__cuda_sm20_div_s64) ;  /* 0x0000004400307944 */ /* 0x000fea0003c00000 */
        /* <DEDUP_REMOVED lines=8> */
.L_x_1571:
        /* <DEDUP_REMOVED lines=58> */
.L_x_1575:
[----:B------:R-:W-:Y:S01]  /*1bc0*/  IMAD.U32 R19, RZ, RZ, UR15 ;  /* 0x0000000fff137e24 */ /* 0x000fe2000f8e00ff */
[----:B------:R-:W-:-:S07]  /*1bd0*/  MOV R18, 0x1bf0 ;  /* 0x00001bf000127802 */ /* 0x000fce0000000f00 */
[----:B------:R-:W-:Y:S05]  /*1be0*/  CALL.REL.NOINC `($__internal_53_$__cuda_sm20_div_u64) ;  /* 0x0000004400447944 */ /* 0x000fea0003c00000 */
.L_x_1576:
[----:B------:R-:W-:Y:S05]  /*1bf0*/  BSYNC.RECONVERGENT B1 ;  /* 0x0000000000017941 */ /* 0x000fea0003800200 */
.L_x_1574:
[----:B------:R-:W-:Y:S01]  /*1c00*/  IADD3 R8, P0, PT, R10, R8, RZ ;  /* 0x000000080a087210 */ /* 0x000fe20007f1e0ff */
[----:B------:R-:W-:Y:S01]  /*1c10*/  BSSY.RECONVERGENT B1, `(.L_x_1577) ;  /* 0x000004a000017945 */ /* 0x000fe20003800200 */
[----:B------:R-:W-:Y:S02]  /*1c20*/  IMAD.MOV.U32 R30, RZ, RZ, RZ ;  /* 0x000000ffff1e7224 */ /* 0x000fe400078e00ff */
        /* <DEDUP_REMOVED lines=8> */
[----:B------:R-:W-:Y:S01]  /*1cb0*/  IMAD.MOV.U32 R19, RZ, RZ, RZ ;  /* 0x000000ffff137224 */ /* 0x000fe200078e00ff */
[----:B------:R-:W-:Y:S01]  /*1cc0*/  MOV R22, RZ ;  /* 0x000000ff00167202 */ /* 0x000fe20000000f00 */
[----:B------:R-:W-:Y:S01]  /*1cd0*/  IMAD.MOV.U32 R30, RZ, RZ, RZ ;  /* 0x000000ffff1e7224 */ /* 0x000fe200078e00ff */
[----:B------:R-:W-:-:S07]  /*1ce0*/  LOP3.LUT R8, R8, 0x3, RZ, 0xc0, !PT ;  /* 0x0000000308087812 */ /* 0x000fce00078ec0ff */
.L_x_1579:
        /* <DEDUP_REMOVED lines=17> */
[----:B--2---:R-:W-:Y:S02]  /*1e00*/  HADD2.F32 R18, -RZ, R10.H0_H0 ;  /* 0x2000000aff127230 */ /* 0x004fe40000004100 */
[----:B------:R-:W-:Y:S02]  /*1e10*/  HADD2.F32 R20, -RZ, R11.H0_H0 ;  /* 0x2000000bff147230 */ /* 0x000fe40000004100 */
[----:B---3--:R-:W-:-:S02]  /*1e20*/  HADD2.F32 R21, -RZ, R12.H0_H0 ;  /* 0x2000000cff157230 */ /* 0x008fc40000004100 */
[----:B------:R-:W-:Y:S02]  /*1e30*/  HADD2.F32 R11, -RZ, R11.H1_H1 ;  /* 0x3000000bff0b7230 */ /* 0x000fe40000004100 */
[--C-:B------:R-:W-:Y:S02]  /*1e40*/  HADD2.F32 R23, -RZ, R13.reuse.H0_H0 ;  /* 0x2000000dff177230 */ /* 0x100fe40000004100 */
[----:B------:R-:W-:Y:S01]  /*1e50*/  FADD.FTZ R21, R18, R21 ;  /* 0x0000001512157221 */ /* 0x000fe20000010000 */
[----:B------:R-:W-:Y:S02]  /*1e60*/  HADD2.F32 R18, -RZ, R10.H1_H1 ;  /* 0x3000000aff127230 */ /* 0x000fe40000004100 */
[----:B------:R-:W-:Y:S02]  /*1e70*/  HADD2.F32 R10, -RZ, R13.H1_H1 ;  /* 0x3000000dff0a7230 */ /* 0x000fe40000004100 */
[----:B------:R-:W-:Y:S01]  /*1e80*/  FMUL.FTZ R24, R21, UR14 ;  /* 0x0000000e15187c20 */ /* 0x000fe20008410000 */
[----:B------:R-:W-:-:S02]  /*1e90*/  HADD2.F32 R21, -RZ, R12.H1_H1 ;  /* 0x3000000cff157230 */ /* 0x000fc40000004100 */
[----:B------:R-:W-:Y:S01]  /*1ea0*/  FADD.FTZ R20, R20, R23 ;  /* 0x0000001714147221 */ /* 0x000fe20000010000 */
[--C-:B----4-:R-:W-:Y:S02]  /*1eb0*/  HADD2.F32 R13, -RZ, R16.reuse.H1_H1 ;  /* 0x30000010ff0d7230 */ /* 0x110fe40000004100 */
[----:B------:R-:W-:Y:S01]  /*1ec0*/  FADD.FTZ R10, R11, R10 ;  /* 0x0000000a0b0a7221 */ /* 0x000fe20000010000 */
[----:B------:R-:W-:Y:S01]  /*1ed0*/  F2FP.F16.F32.PACK_AB R24, RZ, R24 ;  /* 0x00000018ff18723e */ /* 0x000fe200000000ff */
[----:B------:R-:W-:Y:S01]  /*1ee0*/  FADD.FTZ R18, R18, R21 ;  /* 0x0000001512127221 */ /* 0x000fe20000010000 */
[----:B------:R-:W-:Y:S01]  /*1ef0*/  FMUL.FTZ R20, R20, UR14 ;  /* 0x0000000e14147c20 */ /* 0x000fe20008410000 */
[----:B------:R-:W-:Y:S01]  /*1f00*/  FMUL.FTZ R10, R10, UR14 ;  /* 0x0000000e0a0a7c20 */ /* 0x000fe20008410000 */
[----:B------:R-:W-:Y:S02]  /*1f10*/  HADD2.F32 R11, -RZ, R16.H0_H0 ;  /* 0x20000010ff0b7230 */ /* 0x000fe40000004100 */
[----:B------:R-:W-:Y:S01]  /*1f20*/  FMUL.FTZ R18, R18, UR14 ;  /* 0x0000000e12127c20 */ /* 0x000fe20008410000 */
        /* <DEDUP_REMOVED lines=19> */
[----:B------:R-:W-:Y:S02]  /*2060*/  HADD2.F32 R10, -RZ, R10.H0_H0 ;  /* 0x2000000aff0a7230 */ /* 0x000fe40000004100 */
[----:B------:R-:W-:-:S05]  /*2070*/  HADD2.F32 R13, -RZ, R13.H0_H0 ;  /* 0x2000000dff0d7230 */ /* 0x000fca0000004100 */
[----:B------:R-:W-:-:S04]  /*2080*/  FMNMX3.FTZ R11, R30, |R11|, |R13|, !PT ;  /* 0x4000000b1e0b7276 */ /* 0x000fc8000781040d */
[----:B------:R-:W-:Y:S01]  /*2090*/  FMNMX3.FTZ R30, R11, |R20|, |R10|, !PT ;  /* 0x400000140b1e7276 */ /* 0x000fe2000781040a */
[----:B------:R-:W-:Y:S06]  /*20a0*/  @P1 BRA `(.L_x_1579) ;  /* 0xfffffffc00101947 */ /* 0x000fec000383ffff */
.L_x_1578:
[----:B------:R-:W-:Y:S05]  /*20b0*/  BSYNC.RECONVERGENT B1 ;  /* 0x0000000000017941 */ /* 0x000fea0003800200 */
.L_x_1577:
[----:B------:R-:W-:Y:S05]  /*20c0*/  @!P0 BRA `(.L_x_1573) ;  /* 0x0000000c00688947 */ /* 0x000fea0003800000 */
[----:B------:R-:W-:Y:S01]  /*20d0*/  IMAD.U32 R8, RZ, RZ, UR20 ;  /* 0x00000014ff087e24 */ /* 0x000fe2000f8e00ff */
[----:B------:R-:W-:Y:S02]  /*20e0*/  MOV R33, UR15 ;  /* 0x0000000f00217c02 */ /* 0x000fe40008000f00 */
[----:B------:R-:W-:Y:S02]  /*20f0*/  MOV R10, UR15 ;  /* 0x0000000f000a7c02 */ /* 0x000fe40008000f00 */
[----:B------:R-:W-:-:S03]  /*2100*/  SHF.L.U64.HI R33, R33, 0x3, R8 ;  /* 0x0000000321217819 */ /* 0x000fc60000010208 */
[----:B------:R-:W-:-:S07]  /*2110*/  IMAD.SHL.U32 R8, R10, 0x8, RZ ;  /* 0x000000080a087824 */ /* 0x000fce00078e00ff */
.L_x_1580:
        /* <DEDUP_REMOVED lines=12> */
[----:B------:R-:W-:-:S03]  /*21e0*/  IADD3 R22, P1, PT, R8, R28, RZ ;  /* 0x0000001c08167210 */ /* 0x000fc60007f3e0ff */
[C---:B------:R-:W-:Y:S01]  /*21f0*/  IMAD.X R25, R33.reuse, 0x1, R11, P0 ;  /* 0x0000000121197824 */ /* 0x040fe200000e060b */
[----:B------:R-:W-:-:S04]  /*2200*/  IADD3.X R23, PT, PT, R33, R29, RZ, P1, !PT ;  /* 0x0000001d21177210 */ /* 0x000fc80000ffe4ff */
        /* <DEDUP_REMOVED lines=37> */
[----:B------:R-:W-:Y:S02]  /*2460*/  IMAD.X R21, R33, 0x1, R27, P0 ;  /* 0x0000000121157824 */ /* 0x000fe400000e061b */
[----:B------:R-:W-:Y:S02]  /*2470*/  HADD2.F32 R19, -RZ, R19.H0_H0 ;  /* 0x20000013ff137230 */ /* 0x000fe40000004100 */
[----:B------:R-:W-:Y:S01]  /*2480*/  HADD2.F32 R16, -RZ, R16.H0_H0 ;  /* 0x20000010ff107230 */ /* 0x000fe20000004100 */
[----:B------:R0:W2:Y:S01]  /*2490*/  LDG.E.64.CONSTANT R26, desc[UR16][R20.64] ;  /* 0x00000010141a7981 */ /* 0x0000a2000c1e9b00 */
[----:B------:R-:W-:Y:S02]  /*24a0*/  F2FP.F16.F32.PACK_AB R17, RZ, R18 ;  /* 0x00000012ff11723e */ /* 0x000fe400000000ff */
[----:B------:R-:W-:Y:S02]  /*24b0*/  F2FP.F16.F32.PACK_AB R28, RZ, R28 ;  /* 0x0000001cff1c723e */ /* 0x000fe400000000ff */
[----:B------:R-:W-:Y:S01]  /*24c0*/  FMNMX3.FTZ R32, R30, |R19|, |R16|, !PT ;  /* 0x400000131e207276 */ /* 0x000fe20007810410 */
[----:B------:R-:W-:Y:S01]  /*24d0*/  HADD2.F32 R29, -RZ, R17.H0_H0 ;  /* 0x20000011ff1d7230 */ /* 0x000fe20000004100 */
[-C--:B------:R-:W-:Y:S01]  /*24e0*/  IADD3 R16, P0, PT, R24, R8.reuse, RZ ;  /* 0x0000000818107210 */ /* 0x080fe20007f1e0ff */
[----:B------:R-:W-:Y:S01]  /*24f0*/  HADD2.F32 R28, -RZ, R28.H0_H0 ;  /* 0x2000001cff1c7230 */ /* 0x000fe20000004100 */
[----:B------:R-:W-:-:S02]  /*2500*/  IADD3 R18, P1, PT, R22, R8, RZ ;  /* 0x0000000816127210 */ /* 0x000fc40007f3e0ff */
[----:B------:R-:W-:Y:S01]  /*2510*/  IADD3.X R17, PT, PT, R25, R33, RZ, P0, !PT ;  /* 0x0000002119117210 */ /* 0x000fe200007fe4ff */
[----:B-----5:R-:W-:Y:S01]  /*2520*/  HADD2.F32 R34, -RZ, R10.H0_H0 ;  /* 0x2000000aff227230 */ /* 0x020fe20000004100 */
[----:B------:R-:W-:Y:S01]  /*2530*/  FMNMX3.FTZ R32, R32, |R29|, |R28|, !PT ;  /* 0x4000001d20207276 */ /* 0x000fe2000781041c */
[----:B------:R-:W-:Y:S02]  /*2540*/  IMAD.X R19, R23, 0x1, R33, P1 ;  /* 0x0000000117137824 */ /* 0x000fe400008e0621 */
[----:B------:R1:W3:Y:S01]  /*2550*/  LDG.E.64.CONSTANT R24, desc[UR16][R16.64] ;  /* 0x0000001010187981 */ /* 0x0002e2000c1e9b00 */
[----:B------:R-:W-:-:S03]  /*2560*/  HADD2.F32 R29, -RZ, R12.H0_H0 ;  /* 0x2000000cff1d7230 */ /* 0x000fc60000004100 */
[----:B------:R4:W5:Y:S01]  /*2570*/  LDG.E.64 R22, desc[UR16][R18.64] ;  /* 0x0000001012167981 */ /* 0x000962000c1e1b00 */
[----:B------:R-:W-:Y:S02]  /*2580*/  HADD2.F32 R10, -RZ, R10.H1_H1 ;  /* 0x3000000aff0a7230 */ /* 0x000fe40000004100 */
[----:B------:R-:W-:Y:S01]  /*2590*/  FADD.FTZ R34, R34, R29 ;  /* 0x0000001d22227221 */ /* 0x000fe20000010000 */
[----:B------:R-:W-:Y:S01]  /*25a0*/  HADD2.F32 R29, -RZ, R12.H1_H1 ;  /* 0x3000000cff1d7230 */ /* 0x000fe20000004100 */
[----:B------:R-:W-:-:S04]  /*25b0*/  IADD3 R28, P0, PT, R20, R8, RZ ;  /* 0x00000008141c7210 */ /* 0x000fc80007f1e0ff */
[----:B------:R-:W-:Y:S01]  /*25c0*/  FADD.FTZ R12, R10, R29 ;  /* 0x0000001d0a0c7221 */ /* 0x000fe20000010000 */
[----:B------:R-:W-:Y:S01]  /*25d0*/  IADD3.X R29, PT, PT, R21, R33, RZ, P0, !PT ;  /* 0x00000021151d7210 */ /* 0x000fe200007fe4ff */
[----:B------:R-:W-:Y:S02]  /*25e0*/  HADD2.F32 R10, -RZ, R11.H0_H0 ;  /* 0x2000000bff0a7230 */ /* 0x000fe40000004100 */
[----:B0-----:R-:W-:-:S05]  /*25f0*/  HADD2.F32 R21, -RZ, R13.H0_H0 ;  /* 0x2000000dff157230 */ /* 0x001fca0000004100 */
[----:B------:R-:W-:Y:S02]  /*2600*/  FADD.FTZ R10, R10, R21 ;  /* 0x000000150a0a7221 */ /* 0x000fe40000010000 */
[----:B------:R0:W5:Y:S01]  /*2610*/  LDG.E.64.CONSTANT R20, desc[UR16][R28.64] ;  /* 0x000000101c147981 */ /* 0x000162000c1e9b00 */
[-C--:B-1----:R-:W-:Y:S02]  /*2620*/  IADD3 R16, P0, PT, R16, R8.reuse, RZ ;  /* 0x0000000810107210 */ /* 0x082fe40007f1e0ff */
[----:B----4-:R-:W-:-:S03]  /*2630*/  IADD3 R18, P1, PT, R18, R8, RZ ;  /* 0x0000000812127210 */ /* 0x010fc60007f3e0ff */
[----:B------:R-:W-:Y:S01]  /*2640*/  IMAD.X R17, R17, 0x1, R33, P0 ;  /* 0x0000000111117824 */ /* 0x000fe200000e0621 */
[----:B------:R-:W-:-:S05]  /*2650*/  IADD3.X R19, PT, PT, R19, R33, RZ, P1, !PT ;  /* 0x0000002113137210 */ /* 0x000fca0000ffe4ff */
[----:B------:R-:W4:Y:S04]  /*2660*/  LDG.E.64.CONSTANT R16, desc[UR16][R16.64] ;  /* 0x0000001010107981 */ /* 0x000f28000c1e9b00 */
[----:B------:R-:W4:Y:S01]  /*2670*/  LDG.E.64 R18, desc[UR16][R18.64] ;  /* 0x0000001012127981 */ /* 0x000f22000c1e1b00 */
[----:B------:R-:W-:-:S05]  /*2680*/  IADD3 R30, P0, PT, R28, R8, RZ ;  /* 0x000000081c1e7210 */ /* 0x000fca0007f1e0ff */
[----:B------:R-:W-:-:S06]  /*2690*/  IMAD.X R31, R29, 0x1, R33, P0 ;  /* 0x000000011d1f7824 */ /* 0x000fcc00000e0621 */
        /* <DEDUP_REMOVED lines=33> */
[----:B---3--:R-:W-:Y:S02]  /*28b0*/  HADD2.F32 R27, -RZ, R24.H0_H0 ;  /* 0x20000018ff1b7230 */ /* 0x008fe40000004100 */
[----:B-----5:R-:W-:Y:S01]  /*28c0*/  HADD2.F32 R28, -RZ, R22.H0_H0 ;  /* 0x20000016ff1c7230 */ /* 0x020fe20000004100 */
[----:B------:R-:W-:Y:S01]  /*28d0*/  F2FP.F16.F32.PACK_AB R11, RZ, R11 ;  /* 0x0000000bff0b723e */ /* 0x000fe200000000ff */
[----:B------:R-:W-:Y:S01]  /*28e0*/  HADD2.F32 R24, -RZ, R24.H1_H1 ;  /* 0x30000018ff187230 */ /* 0x000fe20000004100 */
[----:B------:R-:W-:Y:S01]  /*28f0*/  F2FP.F16.F32.PACK_AB R12, RZ, R12 ;  /* 0x0000000cff0c723e */ /* 0x000fe200000000ff */
[----:B------:R-:W-:Y:S02]  /*2900*/  HADD2.F32 R29, -RZ, R22.H1_H1 ;  /* 0x30000016ff1d7230 */ /* 0x000fe40000004100 */
[----:B------:R-:W-:Y:S01]  /*2910*/  FADD.FTZ R27, R27, R28 ;  /* 0x0000001c1b1b7221 */ /* 0x000fe20000010000 */
[----:B------:R-:W-:-:S02]  /*2920*/  HADD2.F32 R26, -RZ, R26.H0_H0 ;  /* 0x2000001aff1a7230 */ /* 0x000fc40000004100 */
[----:B------:R-:W-:Y:S02]  /*2930*/  HADD2.F32 R10, -RZ, R25.H0_H0 ;  /* 0x20000019ff0a7230 */ /* 0x000fe40000004100 */
[----:B------:R-:W-:Y:S01]  /*2940*/  FADD.FTZ R24, R24, R29 ;  /* 0x0000001d18187221 */ /* 0x000fe20000010000 */
[----:B------:R-:W-:Y:S01]  /*2950*/  FMUL.FTZ R27, R27, UR14 ;  /* 0x0000000e1b1b7c20 */ /* 0x000fe20008410000 */
[----:B------:R-:W-:Y:S01]  /*2960*/  FMNMX3.FTZ R32, R32, |R13|, |R26|, !PT ;  /* 0x4000000d20207276 */ /* 0x000fe2000781041a */
[----:B------:R-:W-:Y:S02]  /*2970*/  HADD2.F32 R13, -RZ, R23.H0_H0 ;  /* 0x20000017ff0d7230 */ /* 0x000fe40000004100 */
[----:B------:R-:W-:Y:S01]  /*2980*/  FMUL.FTZ R24, R24, UR14 ;  /* 0x0000000e18187c20 */ /* 0x000fe20008410000 */
[----:B------:R-:W-:Y:S01]  /*2990*/  HADD2.F32 R25, -RZ, R25.H1_H1 ;  /* 0x30000019ff197230 */ /* 0x000fe20000004100 */
[----:B------:R-:W-:Y:S01]  /*29a0*/  F2FP.F16.F32.PACK_AB R27, RZ, R27 ;  /* 0x0000001bff1b723e */ /* 0x000fe200000000ff */
[----:B------:R-:W-:-:S02]  /*29b0*/  HADD2.F32 R22, -RZ, R23.H1_H1 ;  /* 0x30000017ff167230 */ /* 0x000fc40000004100 */
[----:B------:R-:W-:Y:S01]  /*29c0*/  FADD.FTZ R13, R10, R13 ;  /* 0x0000000d0a0d7221 */ /* 0x000fe20000010000 */
[----:B------:R-:W-:Y:S01]  /*29d0*/  F2FP.F16.F32.PACK_AB R23, RZ, R24 ;  /* 0x00000018ff17723e */ /* 0x000fe200000000ff */
[--C-:B------:R-:W-:Y:S02]  /*29e0*/  HADD2.F32 R24, -RZ, R20.reuse.H0_H0 ;  /* 0x20000014ff187230 */ /* 0x100fe40000004100 */
[----:B------:R-:W-:Y:S01]  /*29f0*/  FADD.FTZ R22, R25, R22 ;  /* 0x0000001619167221 */ /* 0x000fe20000010000 */
[----:B------:R-:W-:Y:S01]  /*2a00*/  FMUL.FTZ R13, R13, UR14 ;  /* 0x0000000e0d0d7c20 */ /* 0x000fe20008410000 */
[----:B------:R-:W-:Y:S02]  /*2a10*/  HADD2.F32 R27, -RZ, R27.H0_H0 ;  /* 0x2000001bff1b7230 */ /* 0x000fe40000004100 */
[----:B------:R-:W-:Y:S02]  /*2a20*/  HADD2.F32 R23, -RZ, R23.H0_H0 ;  /* 0x20000017ff177230 */ /* 0x000fe40000004100 */
[----:B------:R-:W-:Y:S01]  /*2a30*/  FMUL.FTZ R22, R22, UR14 ;  /* 0x0000000e16167c20 */ /* 0x000fe20008410000 */
[----:B------:R-:W-:Y:S01]  /*2a40*/  HADD2.F32 R20, -RZ, R20.H1_H1 ;  /* 0x30000014ff147230 */ /* 0x000fe20000004100 */
[----:B------:R-:W-:Y:S01]  /*2a50*/  F2FP.F16.F32.PACK_AB R13, RZ, R13 ;  /* 0x0000000dff0d723e */ /* 0x000fe200000000ff */
[----:B------:R-:W-:Y:S01]  /*2a60*/  FMUL.FTZ R10, R27, R24 ;  /* 0x000000181b0a7220 */ /* 0x000fe20000410000 */
[----:B------:R-:W-:-:S02]  /*2a70*/  HADD2.F32 R11, -RZ, R11.H0_H0 ;  /* 0x2000000bff0b7230 */ /* 0x000fc40000004100 */
[----:B------:R-:W-:Y:S01]  /*2a80*/  FMUL.FTZ R20, R23, R20 ;  /* 0x0000001417147220 */ /* 0x000fe20000410000 */
[----:B------:R-:W-:Y:S01]  /*2a90*/  F2FP.F16.F32.PACK_AB R23, RZ, R22 ;  /* 0x00000016ff17723e */ /* 0x000fe200000000ff */
[----:B------:R-:W-:Y:S01]  /*2aa0*/  HADD2.F32 R22, -RZ, R13.H0_H0 ;  /* 0x2000000dff167230 */ /* 0x000fe20000004100 */
[----:B------:R-:W-:Y:S01]  /*2ab0*/  F2FP.F16.F32.PACK_AB R10, RZ, R10 ;  /* 0x0000000aff0a723e */ /* 0x000fe200000000ff */
[----:B------:R-:W-:Y:S01]  /*2ac0*/  HADD2.F32 R12, -RZ, R12.H0_H0 ;  /* 0x2000000cff0c7230 */ /* 0x000fe20000004100 */
[----:B------:R-:W-:Y:S01]  /*2ad0*/  F2FP.F16.F32.PACK_AB R13, RZ, R20 ;  /* 0x00000014ff0d723e */ /* 0x000fe200000000ff */
[----:B------:R-:W-:Y:S02]  /*2ae0*/  HADD2.F32 R24, -RZ, R23.H0_H0 ;  /* 0x20000017ff187230 */ /* 0x000fe40000004100 */
[----:B------:R-:W-:Y:S01]  /*2af0*/  HADD2.F32 R23, -RZ, R21.H0_H0 ;  /* 0x20000015ff177230 */ /* 0x000fe20000004100 */
[----:B------:R-:W-:Y:S01]  /*2b00*/  FMNMX3.FTZ R11, R32, |R11|, |R12|, !PT ;  /* 0x4000000b200b7276 */ /* 0x000fe2000781040c */
        /* <DEDUP_REMOVED lines=54> */
.L_x_1573:
[----:B------:R-:W-:Y:S05]  /*2e70*/  BSYNC.RECONVERGENT B0 ;  /* 0x0000000000007941 */ /* 0x000fea0003800200 */
.L_x_1572:
        /* <DEDUP_REMOVED lines=12> */
[----:B0-----:R-:W-:Y:S02]  /*2f40*/  IMAD.MOV.U32 R10, RZ, RZ, RZ ;  /* 0x000000ffff0a7224 */ /* 0x001fe400078e00ff */
[----:B-1----:R-:W-:-:S04]  /*2f50*/  IMAD.MOV R16, RZ, RZ, -R11 ;  /* 0x000000ffff107224 */ /* 0x002fc800078e0a0b */
        /* <DEDUP_REMOVED lines=10> */
[----:B------:R-:W-:Y:S02]  /*3000*/  @!P1 IMAD.IADD R10, R10, 0x1, -R17 ;  /* 0x000000010a0a9824 */ /* 0x000fe400078e0a11 */
[----:B------:R-:W-:Y:S01]  /*3010*/  @!P1 VIADD R8, R8, 0x1 ;  /* 0x0000000108089836 */ /* 0x000fe20000000000 */
[----:B------:R-:W-:Y:S02]  /*3020*/  ISETP.NE.AND P1, PT, R12, RZ, PT ;  /* 0x000000ff0c00720c */ /* 0x000fe40003f25270 */
[----:B------:R-:W-:Y:S02]  /*3030*/  ISETP.GE.U32.AND P0, PT, R10, R17, PT ;  /* 0x000000110a00720c */ /* 0x000fe40003f06070 */
[----:B------:R-:W-:-:S05]  /*3040*/  LEA R17, R0, R19, 0x2 ;  /* 0x0000001300117211 */ /* 0x000fca00078e10ff */
[----:B------:R0:W-:Y:S06]  /*3050*/  STS [R17], R30 ;  /* 0x0000001e11007388 */ /* 0x0001ec0000000800 */
[----:B------:R-:W-:-:S05]  /*3060*/  @P0 VIADD R8, R8, 0x1 ;  /* 0x0000000108080836 */ /* 0x000fca0000000000 */
        /* <DEDUP_REMOVED lines=11> */
[----:B------:R-:W-:Y:S01]  /*3120*/  IADD3 R18, P1, PT, R21, 0x2, RZ ;  /* 0x0000000215127810 */ /* 0x000fe20007f3e0ff */
[----:B------:R-:W-:Y:S02]  /*3130*/  IMAD.X R23, RZ, RZ, RZ, P0 ;  /* 0x000000ffff177224 */ /* 0x000fe400000e06ff */
[----:B------:R-:W-:Y:S01]  /*3140*/  IMAD.X R25, RZ, RZ, RZ, P2 ;  /* 0x000000ffff197224 */ /* 0x000fe200010e06ff */
[----:B------:R-:W-:-:S09]  /*3150*/  IADD3.X R24, PT, PT, RZ, RZ, RZ, P1, !PT ;  /* 0x000000ffff187210 */ /* 0x000fd20000ffe4ff */
.L_x_1587:
        /* <DEDUP_REMOVED lines=29> */
[----:B------:R-:W-:Y:S01]  /*3330*/  ISETP.LT.U32.AND P2, PT, R13, 0x20, PT ;  /* 0x000000200d00780c */ /* 0x000fe20003f41070 */
[--C-:B------:R-:W-:Y:S01]  /*3340*/  IMAD.X R26, R28, 0x1, ~R31.reuse, P3 ;  /* 0x000000011c1a7824 */ /* 0x100fe200018e0e1f */
[C---:B------:R-:W-:Y:S02]  /*3350*/  IADD3 R32, P3, PT, R21.reuse, R12, RZ ;  /* 0x0000000c15207210 */ /* 0x040fe40007f7e0ff */
[----:B------:R-:W-:Y:S02]  /*3360*/  IADD3 R12, P5, PT, R21, 0x10, RZ ;  /* 0x00000010150c7810 */ /* 0x000fe40007fbe0ff */
[----:B------:R-:W-:Y:S02]  /*3370*/  IADD3 R30, P4, PT, R32, 0x20, RZ ;  /* 0x00000020201e7810 */ /* 0x000fe40007f9e0ff */
[----:B------:R-:W-:Y:S02]  /*3380*/  ISETP.LT.AND.EX P2, PT, R26, RZ, PT, P2 ;  /* 0x000000ff1a00720c */ /* 0x000fe40003f41320 */
[----:B------:R-:W-:-:S02]  /*3390*/  IADD3.X R31, PT, PT, RZ, RZ, R31, P4, P3 ;  /* 0x000000ffff1f7210 */ /* 0x000fc400027e641f */
[----:B------:R-:W-:Y:S02]  /*33a0*/  ISETP.GE.U32.AND P3, PT, R30, R27, PT ;  /* 0x0000001b1e00720c */ /* 0x000fe40003f66070 */
[----:B------:R-:W-:Y:S02]  /*33b0*/  SEL R13, R13, 0x20, P2 ;  /* 0x000000200d0d7807 */ /* 0x000fe40001000000 */
[----:B------:R-:W-:Y:S02]  /*33c0*/  SEL R26, R26, RZ, P2 ;  /* 0x000000ff1a1a7207 */ /* 0x000fe40001000000 */
[----:B------:R-:W-:Y:S02]  /*33d0*/  ISETP.GE.AND.EX P2, PT, R31, R28, PT, P3 ;  /* 0x0000001c1f00720c */ /* 0x000fe40003f46330 */
[----:B------:R-:W-:Y:S01]  /*33e0*/  ISETP.GE.U32.AND P1, PT, R12, R13, PT ;  /* 0x0000000d0c00720c */ /* 0x000fe20003f26070 */
[----:B------:R-:W-:Y:S01]  /*33f0*/  IMAD R12, R32, 0x4, R19 ;  /* 0x00000004200c7824 */ /* 0x000fe200078e0213 */
[----:B------:R-:W-:-:S04]  /*3400*/  IADD3.X R29, PT, PT, RZ, RZ, RZ, P5, !PT ;  /* 0x000000ffff1d7210 */ /* 0x000fc80002ffe4ff */
[----:B------:R-:W-:-:S05]  /*3410*/  ISETP.GE.AND.EX P1, PT, R29, R26, PT, P1 ;  /* 0x0000001a1d00720c */ /* 0x000fca0003f26310 */
[----:B------:R-:W-:Y:S08]  /*3420*/  @P2 BRA `(.L_x_1585) ;  /* 0x00000000004c2947 */ /* 0x000ff00003800000 */
[----:B------:R-:W0:Y:S01]  /*3430*/  S2UR UR11, SR_CgaCtaId ;  /* 0x00000000000b79c3 */ /* 0x000e220000008800 */
[----:B------:R1:W2:Y:S01]  /*3440*/  LDS R11, [R12] ;  /* 0x000000000c0b7984 */ /* 0x0002a20000000800 */
[----:B------:R-:W-:Y:S01]  /*3450*/  UMOV UR10, 0x400 ;  /* 0x00000400000a7882 */ /* 0x000fe20000000000 */
[----:B------:R-:W-:Y:S01]  /*3460*/  IMAD R10, R10, UR15, R21 ;  /* 0x0000000f0a0a7c24 */ /* 0x000fe2000f8e0215 */
[----:B------:R-:W-:Y:S01]  /*3470*/  MOV R32, R30 ;  /* 0x0000001e00207202 */ /* 0x000fe20000000f00 */
[----:B------:R-:W-:Y:S01]  /*3480*/  IMAD.MOV.U32 R29, RZ, RZ, R31 ;  /* 0x000000ffff1d7224 */ /* 0x000fe200078e001f */
[----:B0-----:R-:W-:-:S06]  /*3490*/  ULEA UR10, UR11, UR10, 0x18 ;  /* 0x0000000a0b0a7291 */ /* 0x001fcc000f8ec0ff */
[----:B------:R-:W-:-:S05]  /*34a0*/  MOV R19, UR10 ;  /* 0x0000000a00137c02 */ /* 0x000fca0008000f00 */
[----:B------:R-:W-:-:S05]  /*34b0*/  IMAD R10, R10, 0x4, R19 ;  /* 0x000000040a0a7824 */ /* 0x000fca00078e0213 */
[----:B-1----:R-:W-:-:S07]  /*34c0*/  IADD3 R10, PT, PT, R10, 0x80, RZ ;  /* 0x000000800a0a7810 */ /* 0x002fce0007ffe0ff */
.L_x_1586:
        /* <DEDUP_REMOVED lines=9> */
.L_x_1585:
[----:B------:R-:W-:Y:S05]  /*3560*/  BSYNC.RECONVERGENT B1 ;  /* 0x0000000000017941 */ /* 0x000fea0003800200 */
.L_x_1584:
        /* <DEDUP_REMOVED lines=31> */
.L_x_1583:
[----:B------:R-:W-:Y:S05]  /*3760*/  BSYNC.RECONVERGENT B0 ;  /* 0x0000000000007941 */ /* 0x000fea0003800200 */
.L_x_1582:
[----:B------:R-:W-:Y:S05]  /*3770*/  @!P0 BRA `(.L_x_1587) ;  /* 0xfffffff800788947 */ /* 0x000fea000383ffff */
.L_x_1581:
[----:B------:R-:W-:Y:S01]  /*3780*/  SHF.L.U32 R11, R14, 0x4, RZ ;  /* 0x000000040e0b7819 */ /* 0x000fe200000006ff */
[----:B------:R-:W-:Y:S03]  /*3790*/  BAR.SYNC.DEFER_BLOCKING 0x0 ;  /* 0x0000000000007b1d */ /* 0x000fe60000010000 */
        /* <DEDUP_REMOVED lines=17> */
[----:B------:R-:W-:Y:S02]  /*38b0*/  IMAD.MOV.U32 R11, RZ, RZ, R15 ;  /* 0x000000ffff0b7224 */ /* 0x000fe400078e000f */
[----:B0-----:R-:W-:Y:S02]  /*38c0*/  IMAD R13, R9, UR18, RZ ;  /* 0x00000012090d7c24 */ /* 0x001fe4000f8e02ff */
[----:B------:R-:W-:-:S05]  /*38d0*/  IMAD.WIDE.U32 R10, R7, UR18, R10 ;  /* 0x00000012070a7c25 */ /* 0x000fca000f8e000a */
[----:B------:R-:W-:Y:S02]  /*38e0*/  IADD3 R11, PT, PT, R11, R13, RZ ;  /* 0x0000000d0b0b7210 */ /* 0x000fe40007ffe0ff */
[----:B---3--:R-:W-:Y:S02]  /*38f0*/  @P0 FMNMX.FTZ R2, R2, R5, PT ;  /* 0x0000000502020209 */ /* 0x008fe40003810000 */
[----:B--2---:R-:W-:-:S03]  /*3900*/  LEA R12, P0, R10, UR4, 0x2 ;  /* 0x000000040a0c7c11 */ /* 0x004fc6000f8010ff */
[----:B------:R-:W-:Y:S01]  /*3910*/  FMUL.FTZ R2, R2, 0.0022321429569274187088 ;  /* 0x3b12492502027820 */ /* 0x000fe20000410000 */
[----:B------:R-:W-:-:S04]  /*3920*/  LEA.HI.X R13, R10, UR5, R11, 0x2, P0 ;  /* 0x000000050a0d7c11 */ /* 0x000fc800080f140b */
[----:B------:R-:W-:-:S05]  /*3930*/  FMNMX.FTZ R5, R2, 4.3596542127488646656e-06, !PT ;  /* 0x3692492502057809 */ /* 0x000fca0007810000 */
[----:B------:R2:W-:Y:S02]  /*3940*/  STG.E desc[UR16][R12.64], R5 ;  /* 0x000000050c007986 */ /* 0x0005e4000c101910 */
.L_x_1589:
[----:B------:R-:W-:Y:S05]  /*3950*/  BSYNC.RECONVERGENT B0 ;  /* 0x0000000000007941 */ /* 0x000fea0003800200 */
.L_x_1588:
        /* <DEDUP_REMOVED lines=10> */
[----:B0-2---:R-:W-:Y:S01]  /*3a00*/  IMAD.U32 R12, RZ, RZ, UR4 ;  /* 0x00000004ff0c7e24 */ /* 0x005fe2000f8e00ff */
[----:B------:R-:W-:-:S06]  /*3a10*/  UIADD3.X UR5, UPT, UPT, UR5, UR11, URZ, UP0, !UPT ;  /* 0x0000000b05057290 */ /* 0x000fcc00087fe4ff */
[----:B------:R-:W-:Y:S02]  /*3a20*/  MOV R13, UR5 ;  /* 0x00000005000d7c02 */ /* 0x000fe40008000f00 */
[----:B------:R-:W-:Y:S05]  /*3a30*/  @P0 EXIT ;  /* 0x000000000000094d */ /* 0x000fea0003800000 */
[----:B-1----:R-:W0:Y:S01]  /*3a40*/  LDC.64 R10, c[0x0][0x398] ;  /* 0x0000e600ff0a7b82 */ /* 0x002e220000000a00 */
[----:B------:R-:W-:Y:S02]  /*3a50*/  IMAD R9, R9, UR18, RZ ;  /* 0x0000001209097c24 */ /* 0x000fe4000f8e02ff */
[----:B------:R-:W-:-:S04]  /*3a60*/  IMAD.WIDE.U32 R6, R7, UR18, RZ ;  /* 0x0000001207067c25 */ /* 0x000fc8000f8e00ff */
[----:B------:R-:W-:Y:S01]  /*3a70*/  IMAD.IADD R2, R9, 0x1, R7 ;  /* 0x0000000109027824 */ /* 0x000fe200078e0207 */
[----:B------:R-:W1:Y:S06]  /*3a80*/  LDC.64 R4, c[0x0][0x388] ;  /* 0x0000e200ff047b82 */ /* 0x000e6c0000000a00 */
.L_x_1622:
[----:B------:R-:W-:Y:S02]  /*3a90*/  HFMA2 R17, -RZ, RZ, 0, 4.76837158203125e-07 ;  /* 0x00000008ff117431 */ /* 0x000fe400000001ff */
[----:B------:R-:W-:-:S04]  /*3aa0*/  IMAD.MOV.U32 R9, RZ, RZ, 0x8 ;  /* 0x00000008ff097424 */ /* 0x000fc800078e00ff */
[----:B------:R-:W-:-:S04]  /*3ab0*/  IMAD.WIDE.U32 R8, R0, R9, UR6 ;  /* 0x0000000600087e25 */ /* 0x000fc8000f8e0009 */
[----:B------:R-:W-:Y:S01]  /*3ac0*/  IMAD.WIDE.U32 R16, R0, R17, UR8 ;  /* 0x0000000800107e25 */ /* 0x000fe2000f8e0011 */
[----:B------:R-:W2:Y:S05]  /*3ad0*/  LDG.E.64 R14, desc[UR16][R8.64] ;  /* 0x00000010080e7981 */ /* 0x000eaa000c1e1b00 */
[----:B------:R-:W3:Y:S01]  /*3ae0*/  LDG.E.64.CONSTANT R16, desc[UR16][R16.64] ;  /* 0x0000001010107981 */ /* 0x000ee2000c1e9b00 */
[----:B------:R-:W-:-:S04]  /*3af0*/  SHF.R.U32.HI R19, RZ, 0x4, R0 ;  /* 0x00000004ff137819 */ /* 0x000fc80000011600 */
[----:B------:R-:W-:-:S04]  /*3b00*/  LOP3.LUT R23, R19, 0x3ffffff, RZ, 0xc0, !PT ;  /* 0x03ffffff13177812 */ /* 0x000fc800078ec0ff */
[----:B------:R-:W-:Y:S01]  /*3b10*/  IADD3 R23, P0, PT, R23, R6, RZ ;  /* 0x0000000617177210 */ /* 0x000fe20007f1e0ff */
[----:B--2---:R-:W-:Y:S02]  /*3b20*/  HADD2.F32 R21, -RZ, R14.H0_H0 ;  /* 0x2000000eff157230 */ /* 0x004fe40000004100 */
[----:B---3--:R-:W-:Y:S02]  /*3b30*/  HADD2.F32 R18, -RZ, R16.H0_H0 ;  /* 0x20000010ff127230 */ /* 0x008fe40000004100 */
[----:B------:R-:W-:-:S03]  /*3b40*/  HADD2.F32 R20, -RZ, R17.H0_H0 ;  /* 0x20000011ff147230 */ /* 0x000fc60000004100 */
[----:B------:R-:W-:Y:S01]  /*3b50*/  FADD.FTZ R18, R18, R21 ;  /* 0x0000001512127221 */ /* 0x000fe20000010000 */
[----:B------:R-:W-:Y:S02]  /*3b60*/  HADD2.F32 R21, -RZ, R15.H0_H0 ;  /* 0x2000000fff157230 */ /* 0x000fe40000004100 */
[----:B------:R-:W-:Y:S02]  /*3b70*/  HADD2.F32 R19, -RZ, R16.H1_H1 ;  /* 0x30000010ff137230 */ /* 0x000fe40000004100 */
[----:B------:R-:W-:Y:S02]  /*3b80*/  HADD2.F32 R14, -RZ, R14.H1_H1 ;  /* 0x3000000eff0e7230 */ /* 0x000fe40000004100 */
[----:B------:R-:W-:Y:S02]  /*3b90*/  HADD2.F32 R17, -RZ, R17.H1_H1 ;  /* 0x30000011ff117230 */ /* 0x000fe40000004100 */
[----:B------:R-:W-:Y:S02]  /*3ba0*/  HADD2.F32 R22, -RZ, R15.H1_H1 ;  /* 0x3000000fff167230 */ /* 0x000fe40000004100 */
[----:B------:R-:W-:Y:S01]  /*3bb0*/  FADD.FTZ R21, R20, R21 ;  /* 0x0000001514157221 */ /* 0x000fe20000010000 */
[----:B------:R-:W-:Y:S01]  /*3bc0*/  IADD3.X R20, PT, PT, RZ, R2, RZ, P0, !PT ;  /* 0x00000002ff147210 */ /* 0x000fe200007fe4ff */
[----:B------:R-:W-:Y:S01]  /*3bd0*/  FADD.FTZ R19, R19, R14 ;  /* 0x0000000e13137221 */ /* 0x000fe20000010000 */
[----:B-1----:R-:W-:Y:S01]  /*3be0*/  LEA R16, P0, R23, R4, 0x2 ;  /* 0x0000000417107211 */ /* 0x002fe200078010ff */
[----:B------:R-:W-:Y:S01]  /*3bf0*/  FADD.FTZ R24, R17, R22 ;  /* 0x0000001611187221 */ /* 0x000fe20000010000 */
[----:B0-----:R-:W-:-:S02]  /*3c00*/  IMAD.WIDE.U32 R14, R0, 0x8, R10 ;  /* 0x00000008000e7825 */ /* 0x001fc400078e000a */
[----:B------:R-:W-:Y:S02]  /*3c10*/  LEA.HI.X R17, R23, R5, R20, 0x2, P0 ;  /* 0x0000000517117211 */ /* 0x000fe400000f1414 */
[----:B------:R-:W-:Y:S02]  /*3c20*/  F2FP.F16.F32.PACK_AB R22, R19, R18 ;  /* 0x000000121316723e */ /* 0x000fe400000000ff */
[----:B------:R-:W-:Y:S01]  /*3c30*/  F2FP.F16.F32.PACK_AB R23, R24, R21 ;  /* 0x000000151817723e */ /* 0x000fe200000000ff */
[----:B------:R-:W2:Y:S04]  /*3c40*/  LDG.E.64.CONSTANT R14, desc[UR16][R14.64] ;  /* 0x000000100e0e7981 */ /* 0x000ea8000c1e9b00 */
[----:B------:R2:W-:Y:S04]  /*3c50*/  STG.E.64 desc[UR16][R8.64], R22 ;  /* 0x0000001608007986 */ /* 0x0005e8000c101b10 */
[----:B------:R0:W3:Y:S01]  /*3c60*/  LDG.E R16, desc[UR16][R16.64] ;  /* 0x0000001010107981 */ /* 0x0000e2000c1e1900 */
[----:B------:R-:W-:Y:S01]  /*3c70*/  FMUL.FTZ R18, R18, UR14 ;  /* 0x0000000e12127c20 */ /* 0x000fe20008410000 */
[----:B------:R-:W-:Y:S01]  /*3c80*/  FMUL.FTZ R20, R21, UR14 ;  /* 0x0000000e15147c20 */ /* 0x000fe20008410000 */
[----:B------:R-:W-:-:S03]  /*3c90*/  FMUL.FTZ R19, R19, UR14 ;  /* 0x0000000e13137c20 */ /* 0x000fc60008410000 */
[----:B------:R-:W-:Y:S01]  /*3ca0*/  F2FP.F16.F32.PACK_AB R18, RZ, R18 ;  /* 0x00000012ff12723e */ /* 0x000fe200000000ff */
[----:B------:R-:W-:Y:S01]  /*3cb0*/  FMUL.FTZ R21, R24, UR14 ;  /* 0x0000000e18157c20 */ /* 0x000fe20008410000 */
[----:B------:R-:W-:-:S03]  /*3cc0*/  F2FP.F16.F32.PACK_AB R20, RZ, R20 ;  /* 0x00000014ff14723e */ /* 0x000fc600000000ff */
[----:B------:R-:W-:Y:S01]  /*3cd0*/  HADD2.F32 R18, -RZ, R18.H0_H0 ;  /* 0x20000012ff127230 */ /* 0x000fe20000004100 */
[----:B------:R-:W-:Y:S01]  /*3ce0*/  F2FP.F16.F32.PACK_AB R19, RZ, R19 ;  /* 0x00000013ff13723e */ /* 0x000fe200000000ff */
[----:B------:R-:W-:Y:S01]  /*3cf0*/  HADD2.F32 R20, -RZ, R20.H0_H0 ;  /* 0x20000014ff147230 */ /* 0x000fe20000004100 */
[----:B------:R-:W-:-:S03]  /*3d00*/  F2FP.F16.F32.PACK_AB R21, RZ, R21 ;  /* 0x00000015ff15723e */ /* 0x000fc600000000ff */
[----:B------:R-:W-:Y:S02]  /*3d10*/  HADD2.F32 R19, -RZ, R19.H0_H0 ;  /* 0x20000013ff137230 */ /* 0x000fe40000004100 */
[----:B------:R-:W-:Y:S01]  /*3d20*/  HADD2.F32 R21, -RZ, R21.H0_H0 ;  /* 0x20000015ff157230 */ /* 0x000fe20000004100 */
[----:B------:R-:W-:Y:S01]  /*3d30*/  BSSY.RECONVERGENT B0, `(.L_x_1590) ;  /* 0x000002f000007945 */ /* 0x000fe20003800200 */
[--C-:B--2---:R-:W-:Y:S02]  /*3d40*/  HADD2.F32 R9, -RZ, R14.reuse.H0_H0 ;  /* 0x2000000eff097230 */ /* 0x104fe40000004100 */
[--C-:B0-----:R-:W-:Y:S02]  /*3d50*/  HADD2.F32 R17, -RZ, R15.reuse.H0_H0 ;  /* 0x2000000fff117230 */ /* 0x101fe40000004100 */
[----:B------:R-:W-:Y:S02]  /*3d60*/  HADD2.F32 R8, -RZ, R15.H1_H1 ;  /* 0x3000000fff087230 */ /* 0x000fe40000004100 */
[----:B------:R-:W-:Y:S01]  /*3d70*/  FMUL.FTZ R9, R18, R9 ;  /* 0x0000000912097220 */ /* 0x000fe20000410000 */
[----:B---3--:R-:W0:Y:S01]  /*3d80*/  MUFU.RCP R15, R16 ;  /* 0x00000010000f7308 */ /* 0x008e220000001000 */
[----:B------:R-:W-:-:S02]  /*3d90*/  HADD2.F32 R14, -RZ, R14.H1_H1 ;  /* 0x3000000eff0e7230 */ /* 0x000fc40000004100 */
        /* <DEDUP_REMOVED lines=10> */
[-C--:B0-----:R-:W-:Y:S01]  /*3e40*/  FMUL.FTZ R9, R9, R15.reuse ;  /* 0x0000000f09097220 */ /* 0x081fe20000410000 */
[----:B------:R-:W-:Y:S02]  /*3e50*/  HADD2.F32 R14, -RZ, R14.H0_H0 ;  /* 0x2000000eff0e7230 */ /* 0x000fe40000004100 */
[-C--:B------:R-:W-:Y:S02]  /*3e60*/  FMUL.FTZ R17, R17, R15.reuse ;  /* 0x0000000f11117220 */ /* 0x080fe40000410000 */
[----:B------:R-:W-:Y:S01]  /*3e70*/  FMNMX.FTZ R9, R9, 448, PT ;  /* 0x43e0000009097809 */ /* 0x000fe20003810000 */
[-C--:B------:R-:W-:Y:S01]  /*3e80*/  FMUL.FTZ R14, R14, R15.reuse ;  /* 0x0000000f0e0e7220 */ /* 0x080fe20000410000 */
[----:B------:R-:W-:Y:S01]  /*3e90*/  FMUL.FTZ R8, R8, R15 ;  /* 0x0000000f08087220 */ /* 0x000fe20000410000 */
[----:B------:R-:W-:-:S02]  /*3ea0*/  FMNMX.FTZ R17, R17, 448, PT ;  /* 0x43e0000011117809 */ /* 0x000fc40003810000 */
[----:B------:R-:W-:Y:S02]  /*3eb0*/  FMNMX.FTZ R15, R9, -448, !PT ;  /* 0xc3e00000090f7809 */ /* 0x000fe40007810000 */
[----:B------:R-:W-:Y:S02]  /*3ec0*/  FMNMX.FTZ R20, R17, -448, !PT ;  /* 0xc3e0000011147809 */ /* 0x000fe40007810000 */
[----:B------:R-:W-:-:S04]  /*3ed0*/  LOP3.LUT R17, R15, 0x7fffffff, RZ, 0xc0, !PT ;  /* 0x7fffffff0f117812 */ /* 0x000fc800078ec0ff */
        /* <DEDUP_REMOVED lines=20> */
.L_x_1591:
[----:B------:R-:W-:Y:S05]  /*4020*/  BSYNC.RECONVERGENT B0 ;  /* 0x0000000000007941 */ /* 0x000fea0003800200 */
.L_x_1590:
        /* <DEDUP_REMOVED lines=11> */
.L_x_1593:
[----:B------:R-:W-:Y:S05]  /*40e0*/  BSYNC.RECONVERGENT B0 ;  /* 0x0000000000007941 */ /* 0x000fea0003800200 */
.L_x_1592:
        /* <DEDUP_REMOVED lines=11> */
.L_x_1595:
[----:B------:R-:W-:Y:S05]  /*41a0*/  BSYNC.RECONVERGENT B0 ;  /* 0x0000000000007941 */ /* 0x000fea0003800200 */
.L_x_1594:
        /* <DEDUP_REMOVED lines=11> */
.L_x_1597:
[----:B------:R-:W-:Y:S05]  /*4260*/  BSYNC.RECONVERGENT B0 ;  /* 0x0000000000007941 */ /* 0x000fea0003800200 */
.L_x_1596:
        /* <DEDUP_REMOVED lines=9> */
[----:B------:R-:W-:Y:S01]  /*4300*/  MOV R18, 0x8 ;  /* 0x0000000800127802 */ /* 0x000fe20000000f00 */
[----:B------:R-:W-:-:S04]  /*4310*/  IMAD.MOV.U32 R14, RZ, RZ, 0x8 ;  /* 0x00000008ff0e7424 */ /* 0x000fc800078e00ff */
[----:B------:R-:W-:-:S04]  /*4320*/  IMAD.WIDE.U32 R18, R9, R18, UR8 ;  /* 0x0000000809127e25 */ /* 0x000fc8000f8e0012 */
[----:B------:R-:W-:Y:S02]  /*4330*/  IMAD.WIDE.U32 R14, R9, R14, UR6 ;  /* 0x00000006090e7e25 */ /* 0x000fe4000f8e000e */
[----:B------:R-:W2:Y:S04]  /*4340*/  LDG.E.64.CONSTANT R18, desc[UR16][R18.64] ;  /* 0x0000001012127981 */ /* 0x000ea8000c1e9b00 */
[----:B------:R-:W3:Y:S01]  /*4350*/  LDG.E.64 R16, desc[UR16][R14.64] ;  /* 0x000000100e107981 */ /* 0x000ee2000c1e1b00 */
[----:B------:R-:W-:-:S04]  /*4360*/  SHF.R.U32.HI R8, RZ, 0x4, R9 ;  /* 0x00000004ff087819 */ /* 0x000fc80000011609 */
[----:B------:R-:W-:-:S04]  /*4370*/  LOP3.LUT R25, R8, 0x3ffffff, RZ, 0xc0, !PT ;  /* 0x03ffffff08197812 */ /* 0x000fc800078ec0ff */
[----:B------:R-:W-:Y:S01]  /*4380*/  IADD3 R25, P0, PT, R25, R6, RZ ;  /* 0x0000000619197210 */ /* 0x000fe20007f1e0ff */
[----:B--2---:R-:W-:Y:S02]  /*4390*/  HADD2.F32 R0, -RZ, R18.H0_H0 ;  /* 0x20000012ff007230 */ /* 0x004fe40000004100 */
[----:B------:R-:W-:Y:S02]  /*43a0*/  HADD2.F32 R20, -RZ, R19.H0_H0 ;  /* 0x20000013ff147230 */ /* 0x000fe40000004100 */
[----:B---3--:R-:W-:Y:S02]  /*43b0*/  HADD2.F32 R21, -RZ, R16.H0_H0 ;  /* 0x20000010ff157230 */ /* 0x008fe40000004100 */
[----:B------:R-:W-:Y:S02]  /*43c0*/  HADD2.F32 R8, -RZ, R18.H1_H1 ;  /* 0x30000012ff087230 */ /* 0x000fe40000004100 */
[----:B------:R-:W-:Y:S02]  /*43d0*/  HADD2.F32 R23, -RZ, R17.H0_H0 ;  /* 0x20000011ff177230 */ /* 0x000fe40000004100 */
[----:B------:R-:W-:Y:S01]  /*43e0*/  FADD.FTZ R0, R0, R21 ;  /* 0x0000001500007221 */ /* 0x000fe20000010000 */
[----:B------:R-:W-:-:S02]  /*43f0*/  HADD2.F32 R21, -RZ, R16.H1_H1 ;  /* 0x30000010ff157230 */ /* 0x000fc40000004100 */
[----:B------:R-:W-:Y:S02]  /*4400*/  HADD2.F32 R19, -RZ, R19.H1_H1 ;  /* 0x30000013ff137230 */ /* 0x000fe40000004100 */
[----:B------:R-:W-:Y:S01]  /*4410*/  FADD.FTZ R20, R20, R23 ;  /* 0x0000001714147221 */ /* 0x000fe20000010000 */
[----:B------:R-:W-:Y:S02]  /*4420*/  HADD2.F32 R16, -RZ, R17.H1_H1 ;  /* 0x30000011ff107230 */ /* 0x000fe40000004100 */
[----:B------:R-:W-:Y:S01]  /*4430*/  FADD.FTZ R21, R8, R21 ;  /* 0x0000001508157221 */ /* 0x000fe20000010000 */
[----:B------:R-:W-:Y:S02]  /*4440*/  IADD3.X R8, PT, PT, RZ, R2, RZ, P0, !PT ;  /* 0x00000002ff087210 */ /* 0x000fe400007fe4ff */
[----:B------:R-:W-:Y:S01]  /*4450*/  LEA R18, P0, R25, R4, 0x2 ;  /* 0x0000000419127211 */ /* 0x000fe200078010ff */
[----:B------:R-:W-:Y:S01]  /*4460*/  FADD.FTZ R27, R19, R16 ;  /* 0x00000010131b7221 */ /* 0x000fe20000010000 */
[----:B------:R-:W-:Y:S01]  /*4470*/  IMAD.WIDE.U32 R16, R9, 0x8, R10 ;  /* 0x0000000809107825 */ /* 0x000fe200078e000a */
[----:B------:R-:W-:-:S02]  /*4480*/  F2FP.F16.F32.PACK_AB R22, R21, R0 ;  /* 0x000000001516723e */ /* 0x000fc400000000ff */
[----:B------:R-:W-:Y:S02]  /*4490*/  LEA.HI.X R19, R25, R5, R8, 0x2, P0 ;  /* 0x0000000519137211 */ /* 0x000fe400000f1408 */
[----:B------:R-:W-:Y:S01]  /*44a0*/  F2FP.F16.F32.PACK_AB R23, R27, R20 ;  /* 0x000000141b17723e */ /* 0x000fe200000000ff */
[----:B------:R-:W2:Y:S04]  /*44b0*/  LDG.E.64.CONSTANT R16, desc[UR16][R16.64] ;  /* 0x0000001010107981 */ /* 0x000ea8000c1e9b00 */
[----:B------:R0:W-:Y:S04]  /*44c0*/  STG.E.64 desc[UR16][R14.64], R22 ;  /* 0x000000160e007986 */ /* 0x0001e8000c101b10 */
[----:B------:R1:W3:Y:S01]  /*44d0*/  LDG.E R18, desc[UR16][R18.64] ;  /* 0x0000001012127981 */ /* 0x0002e2000c1e1900 */
[----:B------:R-:W-:Y:S01]  /*44e0*/  FMUL.FTZ R0, R0, UR14 ;  /* 0x0000000e00007c20 */ /* 0x000fe20008410000 */
[----:B------:R-:W-:Y:S01]  /*44f0*/  FMUL.FTZ R8, R21, UR14 ;  /* 0x0000000e15087c20 */ /* 0x000fe20008410000 */
[----:B------:R-:W-:Y:S01]  /*4500*/  FMUL.FTZ R21, R27, UR14 ;  /* 0x0000000e1b157c20 */ /* 0x000fe20008410000 */
[----:B------:R-:W-:Y:S01]  /*4510*/  FMUL.FTZ R20, R20, UR14 ;  /* 0x0000000e14147c20 */ /* 0x000fe20008410000 */
[----:B------:R-:W-:Y:S01]  /*4520*/  BSSY.RECONVERGENT B0, `(.L_x_1598) ;  /* 0x0000037000007945 */ /* 0x000fe20003800200 */
[----:B------:R-:W-:-:S02]  /*4530*/  F2FP.F16.F32.PACK_AB R0, RZ, R0 ;  /* 0x00000000ff00723e */ /* 0x000fc400000000ff */
[----:B------:R-:W-:Y:S02]  /*4540*/  F2FP.F16.F32.PACK_AB R21, RZ, R21 ;  /* 0x00000015ff15723e */ /* 0x000fe400000000ff */
[----:B------:R-:W-:Y:S01]  /*4550*/  F2FP.F16.F32.PACK_AB R8, RZ, R8 ;  /* 0x00000008ff08723e */ /* 0x000fe200000000ff */
[----:B------:R-:W-:Y:S01]  /*4560*/  HADD2.F32 R0, -RZ, R0.H0_H0 ;  /* 0x20000000ff007230 */ /* 0x000fe20000004100 */
[----:B------:R-:W-:Y:S01]  /*4570*/  F2FP.F16.F32.PACK_AB R20, RZ, R20 ;  /* 0x00000014ff14723e */ /* 0x000fe200000000ff */
[----:B0-----:R-:W-:Y:S02]  /*4580*/  HADD2.F32 R14, -RZ, R21.H0_H0 ;  /* 0x20000015ff0e7230 */ /* 0x001fe40000004100 */
[----:B------:R-:W-:Y:S02]  /*4590*/  HADD2.F32 R8, -RZ, R8.H0_H0 ;  /* 0x20000008ff087230 */ /* 0x000fe40000004100 */
[----:B------:R-:W-:Y:S02]  /*45a0*/  HADD2.F32 R20, -RZ, R20.H0_H0 ;  /* 0x20000014ff147230 */ /* 0x000fe40000004100 */
[----:B--2---:R-:W-:-:S02]  /*45b0*/  HADD2.F32 R15, -RZ, R16.H0_H0 ;  /* 0x20000010ff0f7230 */ /* 0x004fc40000004100 */
[--C-:B------:R-:W-:Y:S02]  /*45c0*/  HADD2.F32 R21, -RZ, R17.reuse.H0_H0 ;  /* 0x20000011ff157230 */ /* 0x100fe40000004100 */
[----:B------:R-:W-:Y:S02]  /*45d0*/  HADD2.F32 R17, -RZ, R17.H1_H1 ;  /* 0x30000011ff117230 */ /* 0x000fe40000004100 */
[----:B------:R-:W-:Y:S01]  /*45e0*/  FMUL.FTZ R0, R0, R15 ;  /* 0x0000000f00007220 */ /* 0x000fe20000410000 */
[----:B-1----:R-:W-:Y:S02]  /*45f0*/  HADD2.F32 R19, -RZ, R16.H1_H1 ;  /* 0x30000010ff137230 */ /* 0x002fe40000004100 */
        /* <DEDUP_REMOVED lines=12> */
[-C--:B0-----:R-:W-:Y:S01]  /*46c0*/  FMUL.FTZ R0, R0, R23.reuse ;  /* 0x0000001700007220 */ /* 0x081fe20000410000 */
[----:B------:R-:W-:-:S02]  /*46d0*/  FMUL.FTZ R14, R14, R23 ;  /* 0x000000170e0e7220 */ /* 0x000fc40000410000 */
[-C--:B------:R-:W-:Y:S01]  /*46e0*/  FMUL.FTZ R8, R8, R23.reuse ;  /* 0x0000001708087220 */ /* 0x080fe20000410000 */
[----:B------:R-:W-:Y:S01]  /*46f0*/  FMUL.FTZ R20, R20, R23 ;  /* 0x0000001714147220 */ /* 0x000fe20000410000 */
[----:B------:R-:W-:Y:S02]  /*4700*/  FMNMX.FTZ R0, R0, 448, PT ;  /* 0x43e0000000007809 */ /* 0x000fe40003810000 */
[----:B------:R-:W-:Y:S02]  /*4710*/  FMNMX.FTZ R14, R14, 448, PT ;  /* 0x43e000000e0e7809 */ /* 0x000fe40003810000 */
[----:B------:R-:W-:Y:S02]  /*4720*/  FMNMX.FTZ R17, R0, -448, !PT ;  /* 0xc3e0000000117809 */ /* 0x000fe40007810000 */
[----:B------:R-:W-:Y:S02]  /*4730*/  FMNMX.FTZ R0, R14, -448, !PT ;  /* 0xc3e000000e007809 */ /* 0x000fe40007810000 */
[----:B------:R-:W-:-:S02]  /*4740*/  LOP3.LUT R14, R17, 0x7fffffff, RZ, 0xc0, !PT ;  /* 0x7fffffff110e7812 */ /* 0x000fc400078ec0ff */
[----:B------:R-:W-:Y:S02]  /*4750*/  FMNMX.FTZ R8, R8, 448, PT ;  /* 0x43e0000008087809 */ /* 0x000fe40003810000 */
[----:B------:R-:W-:Y:S02]  /*4760*/  ISETP.GT.U32.AND P1, PT, R14, 0x43efffff, PT ;  /* 0x43efffff0e00780c */ /* 0x000fe40003f24070 */
[----:B------:R-:W-:Y:S02]  /*4770*/  FMNMX.FTZ R20, R20, 448, PT ;  /* 0x43e0000014147809 */ /* 0x000fe40003810000 */
[----:B------:R-:W-:Y:S01]  /*4780*/  FMNMX.FTZ R19, R8, -448, !PT ;  /* 0xc3e0000008137809 */ /* 0x000fe20007810000 */
[----:B------:R-:W-:Y:S01]  /*4790*/  IMAD.MOV.U32 R8, RZ, RZ, 0x7f ;  /* 0x0000007fff087424 */ /* 0x000fe200078e00ff */
        /* <DEDUP_REMOVED lines=15> */
.L_x_1599:
[----:B------:R-:W-:Y:S05]  /*4890*/  BSYNC.RECONVERGENT B0 ;  /* 0x0000000000007941 */ /* 0x000fea0003800200 */
.L_x_1598:
        /* <DEDUP_REMOVED lines=11> */
.L_x_1601:
[----:B------:R-:W-:Y:S05]  /*4950*/  BSYNC.RECONVERGENT B0 ;  /* 0x0000000000007941 */ /* 0x000fea0003800200 */
.L_x_1600:
        /* <DEDUP_REMOVED lines=11> */
.L_x_1603:
[----:B------:R-:W-:Y:S05]  /*4a10*/  BSYNC.RECONVERGENT B0 ;  /* 0x0000000000007941 */ /* 0x000fea0003800200 */
.L_x_1602:
        /* <DEDUP_REMOVED lines=11> */
.L_x_1605:
[----:B------:R-:W-:Y:S05]  /*4ad0*/  BSYNC.RECONVERGENT B0 ;  /* 0x0000000000007941 */ /* 0x000fea0003800200 */
.L_x_1604:
        /* <DEDUP_REMOVED lines=22> */
[----:B------:R-:W-:Y:S02]  /*4c40*/  HADD2.F32 R21, -RZ, R16.H1_H1 ;  /* 0x30000010ff157230 */ /* 0x000fe40000004100 */
[----:B------:R-:W-:Y:S02]  /*4c50*/  HADD2.F32 R14, -RZ, R18.H1_H1 ;  /* 0x30000012ff0e7230 */ /* 0x000fe40000004100 */
[----:B------:R-:W-:Y:S02]  /*4c60*/  HADD2.F32 R23, -RZ, R17.H0_H0 ;  /* 0x20000011ff177230 */ /* 0x000fe40000004100 */
[----:B------:R-:W-:Y:S02]  /*4c70*/  HADD2.F32 R19, -RZ, R19.H1_H1 ;  /* 0x30000013ff137230 */ /* 0x000fe40000004100 */
[----:B------:R-:W-:Y:S02]  /*4c80*/  HADD2.F32 R16, -RZ, R17.H1_H1 ;  /* 0x30000011ff107230 */ /* 0x000fe40000004100 */
[----:B------:R-:W-:Y:S01]  /*4c90*/  FADD.FTZ R21, R14, R21 ;  /* 0x000000150e157221 */ /* 0x000fe20000010000 */
[----:B------:R-:W-:Y:S01]  /*4ca0*/  FADD.FTZ R20, R20, R23 ;  /* 0x0000001714147221 */ /* 0x000fe20000010000 */
[----:B------:R-:W-:Y:S01]  /*4cb0*/  IADD3.X R14, PT, PT, RZ, R2, RZ, P0, !PT ;  /* 0x00000002ff0e7210 */ /* 0x000fe200007fe4ff */
[----:B------:R-:W-:Y:S01]  /*4cc0*/  FADD.FTZ R27, R19, R16 ;  /* 0x00000010131b7221 */ /* 0x000fe20000010000 */
[----:B------:R-:W-:Y:S01]  /*4cd0*/  LEA R18, P0, R25, R4, 0x2 ;  /* 0x0000000419127211 */ /* 0x000fe200078010ff */
[----:B------:R-:W-:Y:S01]  /*4ce0*/  IMAD.WIDE.U32 R16, R15, 0x8, R10 ;  /* 0x000000080f107825 */ /* 0x000fe200078e000a */
[----:B------:R-:W-:-:S02]  /*4cf0*/  F2FP.F16.F32.PACK_AB R22, R21, R0 ;  /* 0x000000001516723e */ /* 0x000fc400000000ff */
[----:B------:R-:W-:Y:S02]  /*4d00*/  F2FP.F16.F32.PACK_AB R23, R27, R20 ;  /* 0x000000141b17723e */ /* 0x000fe400000000ff */
[----:B------:R-:W-:Y:S01]  /*4d10*/  LEA.HI.X R19, R25, R5, R14, 0x2, P0 ;  /* 0x0000000519137211 */ /* 0x000fe200000f140e */
[----:B------:R-:W2:Y:S04]  /*4d20*/  LDG.E.64.CONSTANT R16, desc[UR16][R16.64] ;  /* 0x0000001010107981 */ /* 0x000ea8000c1e9b00 */
[----:B------:R0:W-:Y:S04]  /*4d30*/  STG.E.64 desc[UR16][R8.64], R22 ;  /* 0x0000001608007986 */ /* 0x0001e8000c101b10 */
[----:B------:R1:W3:Y:S01]  /*4d40*/  LDG.E R18, desc[UR16][R18.64] ;  /* 0x0000001012127981 */ /* 0x0002e2000c1e1900 */
[----:B------:R-:W-:Y:S01]  /*4d50*/  FMUL.FTZ R0, R0, UR14 ;  /* 0x0000000e00007c20 */ /* 0x000fe20008410000 */
[----:B------:R-:W-:-:S04]  /*4d60*/  FMUL.FTZ R14, R21, UR14 ;  /* 0x0000000e150e7c20 */ /* 0x000fc80008410000 */
[----:B------:R-:W-:Y:S02]  /*4d70*/  F2FP.F16.F32.PACK_AB R0, RZ, R0 ;  /* 0x00000000ff00723e */ /* 0x000fe400000000ff */
[----:B------:R-:W-:-:S03]  /*4d80*/  F2FP.F16.F32.PACK_AB R14, RZ, R14 ;  /* 0x0000000eff0e723e */ /* 0x000fc600000000ff */
[----:B------:R-:W-:Y:S02]  /*4d90*/  HADD2.F32 R0, -RZ, R0.H0_H0 ;  /* 0x20000000ff007230 */ /* 0x000fe40000004100 */
[----:B------:R-:W-:Y:S01]  /*4da0*/  FMUL.FTZ R21, R27, UR14 ;  /* 0x0000000e1b157c20 */ /* 0x000fe20008410000 */
[----:B------:R-:W-:Y:S02]  /*4db0*/  HADD2.F32 R14, -RZ, R14.H0_H0 ;  /* 0x2000000eff0e7230 */ /* 0x000fe40000004100 */
[----:B------:R-:W-:Y:S02]  /*4dc0*/  FMUL.FTZ R20, R20, UR14 ;  /* 0x0000000e14147c20 */ /* 0x000fe40008410000 */
[----:B------:R-:W-:-:S03]  /*4dd0*/  F2FP.F16.F32.PACK_AB R21, RZ, R21 ;  /* 0x00000015ff15723e */ /* 0x000fc600000000ff */
[----:B------:R-:W-:Y:S02]  /*4de0*/  F2FP.F16.F32.PACK_AB R20, RZ, R20 ;  /* 0x00000014ff14723e */ /* 0x000fe400000000ff */
[----:B0-----:R-:W-:-:S03]  /*4df0*/  HADD2.F32 R8, -RZ, R21.H0_H0 ;  /* 0x20000015ff087230 */ /* 0x001fc60000004100 */
[----:B------:R-:W-:Y:S01]  /*4e00*/  HADD2.F32 R20, -RZ, R20.H0_H0 ;  /* 0x20000014ff147230 */ /* 0x000fe20000004100 */
[----:B------:R-:W-:Y:S01]  /*4e10*/  BSSY.RECONVERGENT B0, `(.L_x_1606) ;  /* 0x000002f000007945 */ /* 0x000fe20003800200 */
[--C-:B--2---:R-:W-:Y:S02]  /*4e20*/  HADD2.F32 R9, -RZ, R16.reuse.H0_H0 ;  /* 0x20000010ff097230 */ /* 0x104fe40000004100 */
[----:B-1----:R-:W-:-:S03]  /*4e30*/  HADD2.F32 R19, -RZ, R16.H1_H1 ;  /* 0x30000010ff137230 */ /* 0x002fc60000004100 */
[----:B------:R-:W-:Y:S01]  /*4e40*/  FMUL.FTZ R0, R0, R9 ;  /* 0x0000000900007220 */ /* 0x000fe20000410000 */
[----:B---3--:R-:W0:Y:S01]  /*4e50*/  MUFU.RCP R23, R18 ;  /* 0x0000001200177308 */ /* 0x008e220000001000 */
[----:B------:R-:W-:-:S03]  /*4e60*/  FMUL.FTZ R14, R14, R19 ;  /* 0x000000130e0e7220 */ /* 0x000fc60000410000 */
[----:B------:R-:W-:Y:S01]  /*4e70*/  F2FP.F16.F32.PACK_AB R0, RZ, R0 ;  /* 0x00000000ff00723e */ /* 0x000fe200000000ff */
[--C-:B------:R-:W-:Y:S01]  /*4e80*/  HADD2.F32 R21, -RZ, R17.reuse.H0_H0 ;  /* 0x20000011ff157230 */ /* 0x100fe20000004100 */
[----:B------:R-:W-:Y:S01]  /*4e90*/  F2FP.F16.F32.PACK_AB R14, RZ, R14 ;  /* 0x0000000eff0e723e */ /* 0x000fe200000000ff */
[----:B------:R-:W-:Y:S02]  /*4ea0*/  HADD2.F32 R17, -RZ, R17.H1_H1 ;  /* 0x30000011ff117230 */ /* 0x000fe40000004100 */
[----:B------:R-:W-:Y:S02]  /*4eb0*/  HADD2.F32 R0, -RZ, R0.H0_H0 ;  /* 0x20000000ff007230 */ /* 0x000fe40000004100 */
[----:B------:R-:W-:Y:S02]  /*4ec0*/  HADD2.F32 R14, -RZ, R14.H0_H0 ;  /* 0x2000000eff0e7230 */ /* 0x000fe40000004100 */
[----:B------:R-:W-:Y:S01]  /*4ed0*/  FMUL.FTZ R20, R20, R21 ;  /* 0x0000001514147220 */ /* 0x000fe20000410000 */
[----:B------:R-:W-:Y:S01]  /*4ee0*/  FMUL.FTZ R8, R8, R17 ;  /* 0x0000001108087220 */ /* 0x000fe20000410000 */
[-C--:B0-----:R-:W-:Y:S01]  /*4ef0*/  FMUL.FTZ R0, R0, R23.reuse ;  /* 0x0000001700007220 */ /* 0x081fe20000410000 */
[----:B------:R-:W-:-:S02]  /*4f00*/  FMUL.FTZ R14, R14, R23 ;  /* 0x000000170e0e7220 */ /* 0x000fc40000410000 */
[----:B------:R-:W-:Y:S02]  /*4f10*/  F2FP.F16.F32.PACK_AB R20, RZ, R20 ;  /* 0x00000014ff14723e */ /* 0x000fe400000000ff */
[----:B------:R-:W-:Y:S02]  /*4f20*/  F2FP.F16.F32.PACK_AB R8, RZ, R8 ;  /* 0x00000008ff08723e */ /* 0x000fe400000000ff */
[----:B------:R-:W-:Y:S02]  /*4f30*/  FMNMX.FTZ R0, R0, 448, PT ;  /* 0x43e0000000007809 */ /* 0x000fe40003810000 */
[----:B------:R-:W-:Y:S01]  /*4f40*/  FMNMX.FTZ R14, R14, 448, PT ;  /* 0x43e000000e0e7809 */ /* 0x000fe20003810000 */
[----:B------:R-:W-:Y:S01]  /*4f50*/  HADD2.F32 R20, -RZ, R20.H0_H0 ;  /* 0x20000014ff147230 */ /* 0x000fe20000004100 */
[----:B------:R-:W-:Y:S01]  /*4f60*/  FMNMX.FTZ R17, R0, -448, !PT ;  /* 0xc3e0000000117809 */ /* 0x000fe20007810000 */
[----:B------:R-:W-:Y:S01]  /*4f70*/  HADD2.F32 R8, -RZ, R8.H0_H0 ;  /* 0x20000008ff087230 */ /* 0x000fe20000004100 */
[----:B------:R-:W-:-:S02]  /*4f80*/  FMNMX.FTZ R19, R14, -448, !PT ;  /* 0xc3e000000e137809 */ /* 0x000fc40007810000 */
        /* <DEDUP_REMOVED lines=23> */
.L_x_1607:
[----:B------:R-:W-:Y:S05]  /*5100*/  BSYNC.RECONVERGENT B0 ;  /* 0x0000000000007941 */ /* 0x000fea0003800200 */
.L_x_1606:
        /* <DEDUP_REMOVED lines=11> */
.L_x_1609:
[----:B------:R-:W-:Y:S05]  /*51c0*/  BSYNC.RECONVERGENT B0 ;  /* 0x0000000000007941 */ /* 0x000fea0003800200 */
.L_x_1608:
        /* <DEDUP_REMOVED lines=11> */
.L_x_1611:
[----:B------:R-:W-:Y:S05]  /*5280*/  BSYNC.RECONVERGENT B0 ;  /* 0x0000000000007941 */ /* 0x000fea0003800200 */
.L_x_1610:
        /* <DEDUP_REMOVED lines=11> */
.L_x_1613:
[----:B------:R-:W-:Y:S05]  /*5340*/  BSYNC.RECONVERGENT B0 ;  /* 0x0000000000007941 */ /* 0x000fea0003800200 */
.L_x_1612:
        /* <DEDUP_REMOVED lines=9> */
[----:B------:R-:W-:Y:S01]  /*53e0*/  MOV R18, 0x8 ;  /* 0x0000000800127802 */ /* 0x000fe20000000f00 */
[----:B0-----:R-:W-:-:S04]  /*53f0*/  IMAD.MOV.U32 R14, RZ, RZ, 0x8 ;  /* 0x00000008ff0e7424 */ /* 0x001fc800078e00ff */
        /* <DEDUP_REMOVED lines=87> */
.L_x_1615:
[----:B------:R-:W-:Y:S05]  /*5970*/  BSYNC.RECONVERGENT B0 ;  /* 0x0000000000007941 */ /* 0x000fea0003800200 */
.L_x_1614:
        /* <DEDUP_REMOVED lines=11> */
.L_x_1617:
[----:B------:R-:W-:Y:S05]  /*5a30*/  BSYNC.RECONVERGENT B0 ;  /* 0x0000000000007941 */ /* 0x000fea0003800200 */
.L_x_1616:
        /* <DEDUP_REMOVED lines=11> */
.L_x_1619:
[----:B------:R-:W-:Y:S05]  /*5af0*/  BSYNC.RECONVERGENT B0 ;  /* 0x0000000000007941 */ /* 0x000fea0003800200 */
.L_x_1618:
        /* <DEDUP_REMOVED lines=10> */
.L_x_1621:
[----:B------:R-:W-:Y:S05]  /*5ba0*/  BSYNC.RECONVERGENT B0 ;  /* 0x0000000000007941 */ /* 0x000fea0003800200 */
.L_x_1620:
        /* <DEDUP_REMOVED lines=9> */
[----:B--2---:R-:W-:Y:S05]  /*5c40*/  @!P0 BRA `(.L_x_1622) ;  /* 0xffffffdc00908947 */ /* 0x004fea000383ffff */
[----:B------:R-:W-:Y:S05]  /*5c50*/  EXIT ;  /* 0x000000000000794d */ /* 0x000fea0003800000 */
        .weak           $__internal_52_$__cuda_sm20_div_s64
        .type           $__internal_52_$__cuda_sm20_div_s64,@function
        .size           $__internal_52_$__cuda_sm20_div_s64,($__internal_53_$__cuda_sm20_div_u64 - $__internal_52_$__cuda_sm20_div_s64)
$__internal_52_$__cuda_sm20_div_s64:
        /* <DEDUP_REMOVED lines=73> */
[----:B------:R-:W-:Y:S06]  /*60f0*/  RET.REL.NODEC R6 `(_ZN4vllm31rms_norm_per_block_quant_kernelIN3c104HalfENS1_13Float8_e4m3fnELb1ELb0ELi64EEEvPT0_PfPKT_S9_PKffiiPS7_l) ;  /* 0xffffff9c06c07950 */ /* 0x000fec0003c3ffff */
        .weak           $__internal_53_$__cuda_sm20_div_u64
        .type           $__internal_53_$__cuda_sm20_div_u64,@function
        .size           $__internal_53_$__cuda_sm20_div_u64,(.L_x_2904 - $__internal_53_$__cuda_sm20_div_u64)
$__internal_53_$__cuda_sm20_div_u64:
        /* <DEDUP_REMOVED lines=68> */
[----:B------:R-:W-:Y:S06]  /*6540*/  RET.REL.NODEC R18 `(_ZN4vllm31rms_norm_per_block_quant_kernelIN3c104HalfENS1_13Float8_e4m3fnELb1ELb0ELi64EEEvPT0_PfPKT_S9_PKffiiPS7_l) ;  /* 0xffffff9812ac7950 */ /* 0x000fec0003c3ffff */
.L_x_1623:
        /* <DEDUP_REMOVED lines=11> */
.L_x_2904:


//--------------------- .text._ZN4vllm31rms_norm_per_block_quant_kernelIN3c104HalfEaLb1ELb1ELi64EEEvPT0_PfPKT_S8_PKffiiPS6_l --------------------------
	.section	.text._ZN4vllm31rms_norm_per_block_quant_kernelIN3c104HalfEaLb1ELb1ELi64EEEvPT0_PfPKT_S8_PKffiiPS6_l,"ax",@progbits
	.align	128
        .global         _ZN4vllm31rms_norm_per_block_quant_kernelIN3c104HalfEaLb1ELb1ELi64EEEvPT0_PfPKT_S8_PKffiiPS6_l
        .type           _ZN4vllm31rms_norm_per_block_quant_kernelIN3c104HalfEaLb1ELb1ELi64EEEvPT0_PfPKT_S8_PKffiiPS6_l,@function
        .size           _ZN4vllm31rms_norm_per_block_quant_kernelIN3c104HalfEaLb1ELb1ELi64EEEvPT0_PfPKT_S8_PKffiiPS6_l,(.L_x_2907 - _ZN4vllm31rms_norm_per_block_quant_kernelIN3c104HalfEaLb1ELb1ELi64EEEvPT0_PfPKT_S8_PKffiiPS6_l)
        .other          _ZN4vllm31rms_norm_per_block_quant_kernelIN3c104HalfEaLb1ELb1ELi64EEEvPT0_PfPKT_S8_PKffiiPS6_l,@"STO_CUDA_ENTRY STV_DEFAULT"
_ZN4vllm31rms_norm_per_block_quant_kernelIN3c104HalfEaLb1ELb1ELi64EEEvPT0_PfPKT_S8_PKffiiPS6_l:
.text._ZN4vllm31rms_norm_per_block_quant_kernelIN3c104HalfEaLb1ELb1ELi64EEEvPT0_PfPKT_S8_PKffiiPS6_l:
        /* <DEDUP_REMOVED lines=28> */
.L_x_1626:
[----:B------:R-:W-:Y:S01]  /*01c0*/  MOV R6, 0x8 ;  /* 0x0000000800067802 */ /* 0x000fe20000000f00 */
[----:B------:R-:W-:-:S04]  /*01d0*/  IMAD.MOV.U32 R8, RZ, RZ, 0x8 ;  /* 0x00000008ff087424 */ /* 0x000fc800078e00ff */
        /* <DEDUP_REMOVED lines=27> */
[----:B------:R-:W2:Y:S04]  /*0390*/  LDG.E.64 R8, desc[UR16][R8.64] ;  /* 0x0000001008087981 */ /* 0x000ea8000c1e1b00 */
[----:B------:R-:W3:Y:S01]  /*03a0*/  LDG.E.64.CONSTANT R6, desc[UR16][R6.64] ;  /* 0x0000001006067981 */ /* 0x000ee2000c1e9b00 */
[----:B------:R-:W-:-:S04]  /*03b0*/  IADD3 R13, PT, PT, R13, R2, RZ ;  /* 0x000000020d0d7210 */ /* 0x000fc80007ffe0ff */
[----:B------:R-:W-:Y:S01]  /*03c0*/  ISETP.GE.U32.AND P0, PT, R13, UR11, PT ;  /* 0x0000000b0d007c0c */ /* 0x000fe2000bf06070 */
[----:B--2---:R-:W-:Y:S02]  /*03d0*/  HADD2.F32 R10, -RZ, R8.H0_H0 ;  /* 0x20000008ff0a7230 */ /* 0x004fe40000004100 */
[--C-:B---3--:R-:W-:Y:S02]  /*03e0*/  HADD2.F32 R3, -RZ, R6.reuse.H0_H0 ;  /* 0x20000006ff037230 */ /* 0x108fe40000004100 */
[----:B------:R-:W-:Y:S02]  /*03f0*/  HADD2.F32 R5, -RZ, R6.H1_H1 ;  /* 0x30000006ff057230 */ /* 0x000fe40000004100 */
[----:B------:R-:W-:Y:S02]  /*0400*/  HADD2.F32 R12, -RZ, R8.H1_H1 ;  /* 0x30000008ff0c7230 */ /* 0x000fe40000004100 */
[----:B------:R-:W-:Y:S01]  /*0410*/  FADD.FTZ R11, R3, R10 ;  /* 0x0000000a030b7221 */ /* 0x000fe20000010000 */
[----:B------:R-:W-:-:S02]  /*0420*/  HADD2.F32 R3, -RZ, R7.H0_H0 ;  /* 0x20000007ff037230 */ /* 0x000fc40000004100 */
[----:B------:R-:W-:Y:S02]  /*0430*/  HADD2.F32 R10, -RZ, R9.H0_H0 ;  /* 0x20000009ff0a7230 */ /* 0x000fe40000004100 */
[----:B------:R-:W-:Y:S01]  /*0440*/  FADD.FTZ R5, R5, R12 ;  /* 0x0000000c05057221 */ /* 0x000fe20000010000 */
[----:B------:R-:W-:Y:S01]  /*0450*/  FFMA.FTZ R12, R11, R11, R4 ;  /* 0x0000000b0b0c7223 */ /* 0x000fe20000010004 */
[----:B------:R-:W-:Y:S02]  /*0460*/  HADD2.F32 R4, -RZ, R7.H1_H1 ;  /* 0x30000007ff047230 */ /* 0x000fe40000004100 */
[----:B------:R-:W-:Y:S02]  /*0470*/  HADD2.F32 R7, -RZ, R9.H1_H1 ;  /* 0x30000009ff077230 */ /* 0x000fe40000004100 */
[----:B------:R-:W-:Y:S01]  /*0480*/  FADD.FTZ R3, R3, R10 ;  /* 0x0000000a03037221 */ /* 0x000fe20000010000 */
[----:B------:R-:W-:Y:S02]  /*0490*/  FFMA.FTZ R12, R5, R5, R12 ;  /* 0x00000005050c7223 */ /* 0x000fe4000001000c */
[----:B------:R-:W-:-:S02]  /*04a0*/  FADD.FTZ R4, R4, R7 ;  /* 0x0000000704047221 */ /* 0x000fc40000010000 */
        /* <DEDUP_REMOVED lines=31> */
[----:B------:R-:W-:Y:S02]  /*06a0*/  IMAD.WIDE.U32 R6, R13, R6, UR8 ;  /* 0x000000080d067e25 */ /* 0x000fe4000f8e0006 */
[----:B------:R-:W2:Y:S04]  /*06b0*/  LDG.E.64 R8, desc[UR16][R8.64] ;  /* 0x0000001008087981 */ /* 0x000ea8000c1e1b00 */
[----:B------:R-:W3:Y:S01]  /*06c0*/  LDG.E.64.CONSTANT R6, desc[UR16][R6.64] ;  /* 0x0000001006067981 */ /* 0x000ee2000c1e9b00 */
[----:B--2---:R-:W-:Y:S02]  /*06d0*/  HADD2.F32 R10, -RZ, R8.H0_H0 ;  /* 0x20000008ff0a7230 */ /* 0x004fe40000004100 */
[--C-:B---3--:R-:W-:Y:S02]  /*06e0*/  HADD2.F32 R3, -RZ, R6.reuse.H0_H0 ;  /* 0x20000006ff037230 */ /* 0x108fe40000004100 */
[----:B------:R-:W-:-:S02]  /*06f0*/  HADD2.F32 R5, -RZ, R6.H1_H1 ;  /* 0x30000006ff057230 */ /* 0x000fc40000004100 */
[----:B------:R-:W-:Y:S02]  /*0700*/  HADD2.F32 R12, -RZ, R8.H1_H1 ;  /* 0x30000008ff0c7230 */ /* 0x000fe40000004100 */
[----:B------:R-:W-:-:S03]  /*0710*/  FADD.FTZ R3, R3, R10 ;  /* 0x0000000a03037221 */ /* 0x000fc60000010000 */
[----:B------:R-:W-:Y:S01]  /*0720*/  FADD.FTZ R5, R5, R12 ;  /* 0x0000000c05057221 */ /* 0x000fe20000010000 */
[----:B------:R-:W-:Y:S01]  /*0730*/  FFMA.FTZ R12, R3, R3, R4 ;  /* 0x00000003030c7223 */ /* 0x000fe20000010004 */
[----:B------:R-:W-:Y:S02]  /*0740*/  IMAD.IADD R3, R13, 0x1, R2 ;  /* 0x000000010d037824 */ /* 0x000fe400078e0202 */
[----:B------:R-:W-:-:S03]  /*0750*/  HADD2.F32 R10, -RZ, R7.H0_H0 ;  /* 0x20000007ff0a7230 */ /* 0x000fc60000004100 */
[----:B------:R-:W-:Y:S01]  /*0760*/  ISETP.GE.U32.AND P0, PT, R3, UR11, PT ;  /* 0x0000000b03007c0c */ /* 0x000fe2000bf06070 */
[----:B------:R-:W-:Y:S02]  /*0770*/  HADD2.F32 R11, -RZ, R9.H0_H0 ;  /* 0x20000009ff0b7230 */ /* 0x000fe40000004100 */
[----:B------:R-:W-:Y:S02]  /*0780*/  HADD2.F32 R4, -RZ, R7.H1_H1 ;  /* 0x30000007ff047230 */ /* 0x000fe40000004100 */
[----:B------:R-:W-:Y:S01]  /*0790*/  FFMA.FTZ R5, R5, R5, R12 ;  /* 0x0000000505057223 */ /* 0x000fe2000001000c */
[----:B------:R-:W-:Y:S02]  /*07a0*/  HADD2.F32 R7, -RZ, R9.H1_H1 ;  /* 0x30000009ff077230 */ /* 0x000fe40000004100 */
[----:B------:R-:W-:-:S03]  /*07b0*/  FADD.FTZ R10, R10, R11 ;  /* 0x0000000b0a0a7221 */ /* 0x000fc60000010000 */
[----:B------:R-:W-:Y:S01]  /*07c0*/  FADD.FTZ R4, R4, R7 ;  /* 0x0000000704047221 */ /* 0x000fe20000010000 */
[----:B------:R-:W-:-:S04]  /*07d0*/  FFMA.FTZ R5, R10, R10, R5 ;  /* 0x0000000a0a057223 */ /* 0x000fc80000010005 */
[----:B------:R-:W-:Y:S01]  /*07e0*/  FFMA.FTZ R4, R4, R4, R5 ;  /* 0x0000000404047223 */ /* 0x000fe20000010005 */
[----:B------:R-:W-:Y:S06]  /*07f0*/  @!P0 BRA `(.L_x_1626) ;  /* 0xfffffff800708947 */ /* 0x000fec000383ffff */
.L_x_1625:
[----:B------:R-:W-:Y:S05]  /*0800*/  BSYNC.RECONVERGENT B0 ;  /* 0x0000000000007941 */ /* 0x000fea0003800200 */
.L_x_1624:
        /* <DEDUP_REMOVED lines=71> */
.L_x_1628:
        /* <DEDUP_REMOVED lines=103> */
.L_x_1630:
[----:B------:R-:W0:Y:S02]  /*12f0*/  LDCU.64 UR4, c[0x0][0x3a8] ;  /* 0x00007500ff0477ac */ /* 0x000e240008000a00 */
[----:B0-----:R-:W-:-:S04]  /*1300*/  I2FP.F32.S32 R4, UR5 ;  /* 0x0000000500047c45 */ /* 0x001fc80008201400 */
[----:B------:R-:W0:Y:S02]  /*1310*/  MUFU.RCP R5, R4 ;  /* 0x0000000400057308 */ /* 0x000e240000001000 */
[----:B0-----:R-:W-:-:S06]  /*1320*/  FFMA.FTZ R20, R5, R20, UR4 ;  /* 0x0000000405147e23 */ /* 0x001fcc0008010014 */
[----:B------:R-:W0:Y:S02]  /*1330*/  MUFU.RSQ R5, R20 ;  /* 0x0000001400057308 */ /* 0x000e240000001400 */
[----:B0-----:R2:W-:Y:S02]  /*1340*/  STS [R2+0x10a4], R5 ;  /* 0x0010a40502007388 */ /* 0x0015e40000000800 */
.L_x_1629:
[----:B------:R-:W-:Y:S05]  /*1350*/  BSYNC.RECONVERGENT B0 ;  /* 0x0000000000007941 */ /* 0x000fea0003800200 */
.L_x_1627:
        /* <DEDUP_REMOVED lines=32> */
[----:B------:R-:W-:Y:S02]  /*1560*/  @P0 IADD3 R5, PT, PT, R5, 0x1, RZ ;  /* 0x0000000105050810 */ /* 0x000fe40007ffe0ff */
[----:B------:R-:W-:Y:S02]  /*1570*/  ISETP.GE.AND P0, PT, R2, RZ, PT ;  /* 0x000000ff0200720c */ /* 0x000fe40003f06270 */
        /* <DEDUP_REMOVED lines=10> */
[----:B------:R-:W-:Y:S02]  /*1620*/  ISETP.NE.U32.AND P2, PT, RZ, UR14, PT ;  /* 0x0000000eff007c0c */ /* 0x000fe4000bf45070 */
[----:B------:R-:W-:-:S04]  /*1630*/  MOV R11, RZ ;  /* 0x000000ff000b7202 */ /* 0x000fc80000000f00 */
[----:B0-----:R-:W0:Y:S02]  /*1640*/  MUFU.RCP R2, R2 ;  /* 0x0000000200027308 */ /* 0x001e240000001000 */
[----:B0-----:R-:W-:Y:S02]  /*1650*/  IADD3 R4, PT, PT, R2, 0xffffffe, RZ ;  /* 0x0ffffffe02047810 */ /* 0x001fe40007ffe0ff */
[----:B------:R-:W-:-:S04]  /*1660*/  MOV R2, RZ ;  /* 0x000000ff00027202 */ /* 0x000fc80000000f00 */
        /* <DEDUP_REMOVED lines=11> */
[----:B------:R-:W-:Y:S01]  /*1720*/  @P1 VIADD R10, R10, 0x1 ;  /* 0x000000010a0a1836 */ /* 0x000fe20000000000 */
[----:B------:R-:W-:-:S04]  /*1730*/  @!P2 LOP3.LUT R10, RZ, UR14, RZ, 0x33, !PT ;  /* 0x0000000eff0aac12 */ /* 0x000fc8000f8e33ff */
[----:B------:R-:W-:-:S05]  /*1740*/  IADD3 R5, PT, PT, -R10, RZ, RZ ;  /* 0x000000ff0a057210 */ /* 0x000fca0007ffe1ff */
[----:B------:R-:W-:Y:S01]  /*1750*/  IMAD R4, R5, UR14, R0 ;  /* 0x0000000e05047c24 */ /* 0x000fe2000f8e0200 */
[----:B------:R-:W-:Y:S06]  /*1760*/  BRA `(.L_x_1632) ;  /* 0x00000000002c7947 */ /* 0x000fec0003800000 */
.L_x_1631:
[----:B------:R-:W-:Y:S02]  /*1770*/  MOV R2, UR14 ;  /* 0x0000000e00027c02 */ /* 0x000fe40008000f00 */
[----:B------:R-:W-:-:S07]  /*1780*/  MOV R6, 0x17a0 ;  /* 0x000017a000067802 */ /* 0x000fce0000000f00 */
[----:B------:R-:W-:Y:S05]  /*1790*/  CALL.REL.NOINC `($__internal_54_$__cuda_sm20_div_s64) ;  /* 0x0000003800887944 */ /* 0x000fea0003c00000 */
        /* <DEDUP_REMOVED lines=8> */
.L_x_1632:
[C---:B------:R-:W-:Y:S01]  /*1820*/  SHF.L.U32 R7, R10.reuse, 0x4, RZ ;  /* 0x000000040a077819 */ /* 0x040fe200000006ff */
[----:B------:R-:W-:Y:S01]  /*1830*/  USHF.R.S32.HI UR4, URZ, 0x1f, UR11 ;  /* 0x0000001fff047899 */ /* 0x000fe2000801140b */
[----:B------:R-:W-:Y:S01]  /*1840*/  SHF.L.U64.HI R9, R10, 0x4, R11 ;  /* 0x000000040a097819 */ /* 0x000fe2000001020b */
[----:B------:R-:W0:Y:S01]  /*1850*/  LDC R8, c[0x0][0x3ac] ;  /* 0x0000eb00ff087b82 */ /* 0x000e220000000800 */
        /* <DEDUP_REMOVED lines=53> */
.L_x_1636:
[----:B------:R-:W-:Y:S02]  /*1bb0*/  MOV R17, UR14 ;  /* 0x0000000e00117c02 */ /* 0x000fe40008000f00 */
[----:B------:R-:W-:-:S07]  /*1bc0*/  MOV R16, 0x1be0 ;  /* 0x00001be000107802 */ /* 0x000fce0000000f00 */
[----:B------:R-:W-:Y:S05]  /*1bd0*/  CALL.REL.NOINC `($__internal_55_$__cuda_sm20_div_u64) ;  /* 0x0000003800a07944 */ /* 0x000fea0003c00000 */
.L_x_1637:
[----:B------:R-:W-:Y:S05]  /*1be0*/  BSYNC.RECONVERGENT B1 ;  /* 0x0000000000017941 */ /* 0x000fea0003800200 */
.L_x_1635:
        /* <DEDUP_REMOVED lines=10> */
[----:B------:R-:W-:Y:S01]  /*1c90*/  IADD3 R7, PT, PT, R7, 0x1, RZ ;  /* 0x0000000107077810 */ /* 0x000fe20007ffe0ff */
[----:B------:R-:W-:Y:S02]  /*1ca0*/  HFMA2 R22, -RZ, RZ, 0, 0 ;  /* 0x00000000ff167431 */ /* 0x000fe400000001ff */
[----:B------:R-:W-:Y:S01]  /*1cb0*/  IMAD.MOV.U32 R18, RZ, RZ, RZ ;  /* 0x000000ffff127224 */ /* 0x000fe200078e00ff */
[----:B------:R-:W-:Y:S02]  /*1cc0*/  MOV R33, RZ ;  /* 0x000000ff00217202 */ /* 0x000fe40000000f00 */
[----:B------:R-:W-:-:S07]  /*1cd0*/  LOP3.LUT R7, R7, 0x3, RZ, 0xc0, !PT ;  /* 0x0000000307077812 */ /* 0x000fce00078ec0ff */
.L_x_1640:
        /* <DEDUP_REMOVED lines=18> */
[--C-:B---3--:R-:W-:Y:S02]  /*1e00*/  HADD2.F32 R20, -RZ, R14.reuse.H0_H0 ;  /* 0x2000000eff147230 */ /* 0x108fe40000004100 */
[----:B------:R-:W-:-:S03]  /*1e10*/  HADD2.F32 R14, -RZ, R14.H1_H1 ;  /* 0x3000000eff0e7230 */ /* 0x000fc60000004100 */
[----:B------:R-:W-:Y:S01]  /*1e20*/  FADD.FTZ R21, R19, R20 ;  /* 0x0000001413157221 */ /* 0x000fe20000010000 */
[----:B------:R-:W-:Y:S02]  /*1e30*/  HADD2.F32 R19, -RZ, R12.H1_H1 ;  /* 0x3000000cff137230 */ /* 0x000fe40000004100 */
[--C-:B------:R-:W-:Y:S02]  /*1e40*/  HADD2.F32 R20, -RZ, R13.reuse.H0_H0 ;  /* 0x2000000dff147230 */ /* 0x100fe40000004100 */
[----:B------:R-:W-:Y:S01]  /*1e50*/  FMUL.FTZ R23, R21, UR15 ;  /* 0x0000000f15177c20 */ /* 0x000fe20008410000 */
[----:B------:R-:W-:Y:S02]  /*1e60*/  HADD2.F32 R13, -RZ, R13.H1_H1 ;  /* 0x3000000dff0d7230 */ /* 0x000fe40000004100 */
[----:B------:R-:W-:Y:S01]  /*1e70*/  FADD.FTZ R14, R19, R14 ;  /* 0x0000000e130e7221 */ /* 0x000fe20000010000 */
[--C-:B------:R-:W-:Y:S02]  /*1e80*/  HADD2.F32 R21, -RZ, R15.reuse.H0_H0 ;  /* 0x2000000fff157230 */ /* 0x100fe40000004100 */
[----:B------:R-:W-:-:S02]  /*1e90*/  HADD2.F32 R12, -RZ, R15.H1_H1 ;  /* 0x3000000fff0c7230 */ /* 0x000fc40000004100 */
[----:B------:R-:W-:Y:S01]  /*1ea0*/  FMUL.FTZ R14, R14, UR15 ;  /* 0x0000000f0e0e7c20 */ /* 0x000fe20008410000 */
[----:B------:R-:W-:Y:S01]  /*1eb0*/  F2FP.F16.F32.PACK_AB R23, RZ, R23 ;  /* 0x00000017ff17723e */ /* 0x000fe200000000ff */
[----:B------:R-:W-:Y:S01]  /*1ec0*/  FADD.FTZ R20, R20, R21 ;  /* 0x0000001514147221 */ /* 0x000fe20000010000 */
[--C-:B----4-:R-:W-:Y:S02]  /*1ed0*/  HADD2.F32 R24, -RZ, R16.reuse.H0_H0 ;  /* 0x20000010ff187230 */ /* 0x110fe40000004100 */
[----:B------:R-:W-:Y:S01]  /*1ee0*/  FADD.FTZ R12, R13, R12 ;  /* 0x0000000c0d0c7221 */ /* 0x000fe20000010000 */
[----:B------:R-:W-:Y:S01]  /*1ef0*/  F2FP.F16.F32.PACK_AB R14, RZ, R14 ;  /* 0x0000000eff0e723e */ /* 0x000fe200000000ff */
[----:B------:R-:W-:Y:S01]  /*1f00*/  FMUL.FTZ R20, R20, UR15 ;  /* 0x0000000f14147c20 */ /* 0x000fe20008410000 */
[----:B------:R-:W-:Y:S02]  /*1f10*/  HADD2.F32 R23, -RZ, R23.H0_H0 ;  /* 0x20000017ff177230 */ /* 0x000fe40000004100 */
[----:B------:R-:W-:Y:S01]  /*1f20*/  FMUL.FTZ R12, R12, UR15 ;  /* 0x0000000f0c0c7c20 */ /* 0x000fe20008410000 */
[----:B------:R-:W-:Y:S01]  /*1f30*/  HADD2.F32 R13, -RZ, R16.H1_H1 ;  /* 0x30000010ff0d7230 */ /* 0x000fe20000004100 */
[----:B------:R-:W-:Y:S01]  /*1f40*/  F2FP.F16.F32.PACK_AB R20, RZ, R20 ;  /* 0x00000014ff14723e */ /* 0x000fe200000000ff */
[----:B------:R-:W-:-:S02]  /*1f50*/  HADD2.F32 R14, -RZ, R14.H0_H0 ;  /* 0x2000000eff0e7230 */ /* 0x000fc40000004100 */
[----:B------:R-:W-:Y:S01]  /*1f60*/  F2FP.F16.F32.PACK_AB R12, RZ, R12 ;  /* 0x0000000cff0c723e */ /* 0x000fe200000000ff */
[--C-:B------:R-:W-:Y:S02]  /*1f70*/  HADD2.F32 R15, -RZ, R17.reuse.H0_H0 ;  /* 0x20000011ff0f7230 */ /* 0x100fe40000004100 */
[----:B------:R-:W-:Y:S01]  /*1f80*/  FMUL.FTZ R23, R23, R24 ;  /* 0x0000001817177220 */ /* 0x000fe20000410000 */
[----:B------:R-:W-:Y:S02]  /*1f90*/  HADD2.F32 R17, -RZ, R17.H1_H1 ;  /* 0x30000011ff117230 */ /* 0x000fe40000004100 */
[----:B------:R-:W-:Y:S01]  /*1fa0*/  FMUL.FTZ R13, R14, R13 ;  /* 0x0000000d0e0d7220 */ /* 0x000fe20000410000 */
[----:B------:R-:W-:Y:S02]  /*1fb0*/  HADD2.F32 R20, -RZ, R20.H0_H0 ;  /* 0x20000014ff147230 */ /* 0x000fe40000004100 */
[----:B------:R-:W-:Y:S01]  /*1fc0*/  HADD2.F32 R12, -RZ, R12.H0_H0 ;  /* 0x2000000cff0c7230 */ /* 0x000fe20000004100 */
[----:B------:R-:W-:-:S02]  /*1fd0*/  F2FP.F16.F32.PACK_AB R23, RZ, R23 ;  /* 0x00000017ff17723e */ /* 0x000fc400000000ff */
[----:B------:R-:W-:Y:S01]  /*1fe0*/  FMUL.FTZ R15, R20, R15 ;  /* 0x0000000f140f7220 */ /* 0x000fe20000410000 */
[----:B------:R-:W-:Y:S01]  /*1ff0*/  F2FP.F16.F32.PACK_AB R13, RZ, R13 ;  /* 0x0000000dff0d723e */ /* 0x000fe200000000ff */
[----:B------:R-:W-:Y:S01]  /*2000*/  FMUL.FTZ R17, R12, R17 ;  /* 0x000000110c117220 */ /* 0x000fe20000410000 */
[----:B------:R-:W-:Y:S02]  /*2010*/  HADD2.F32 R12, -RZ, R23.H0_H0 ;  /* 0x20000017ff0c7230 */ /* 0x000fe40000004100 */
[----:B------:R-:W-:Y:S01]  /*2020*/  F2FP.F16.F32.PACK_AB R15, RZ, R15 ;  /* 0x0000000fff0f723e */ /* 0x000fe200000000ff */
[----:B------:R-:W-:Y:S01]  /*2030*/  HADD2.F32 R13, -RZ, R13.H0_H0 ;  /* 0x2000000dff0d7230 */ /* 0x000fe20000004100 */
[----:B------:R-:W-:-:S03]  /*2040*/  F2FP.F16.F32.PACK_AB R17, RZ, R17 ;  /* 0x00000011ff11723e */ /* 0x000fc600000000ff */
[----:B------:R-:W-:Y:S01]  /*2050*/  HADD2.F32 R15, -RZ, R15.H0_H0 ;  /* 0x2000000fff0f7230 */ /* 0x000fe20000004100 */
[----:B------:R-:W-:Y:S01]  /*2060*/  FMNMX3.FTZ R12, R33, |R12|, |R13|, !PT ;  /* 0x4000000c210c7276 */ /* 0x000fe2000781040d */
[----:B------:R-:W-:-:S05]  /*2070*/  HADD2.F32 R17, -RZ, R17.H0_H0 ;  /* 0x20000011ff117230 */ /* 0x000fca0000004100 */
[----:B------:R-:W-:Y:S01]  /*2080*/  FMNMX3.FTZ R33, R12, |R15|, |R17|, !PT ;  /* 0x4000000f0c217276 */ /* 0x000fe20007810411 */
[----:B------:R-:W-:Y:S06]  /*2090*/  @P1 BRA `(.L_x_1640) ;  /* 0xfffffffc00101947 */ /* 0x000fec000383ffff */
.L_x_1639:
[----:B------:R-:W-:Y:S05]  /*20a0*/  BSYNC.RECONVERGENT B1 ;  /* 0x0000000000017941 */ /* 0x000fea0003800200 */
.L_x_1638:
[----:B------:R-:W-:Y:S05]  /*20b0*/  @!P0 BRA `(.L_x_1634) ;  /* 0x0000000c00608947 */ /* 0x000fea0003800000 */
[----:B------:R-:W-:-:S05]  /*20c0*/  IMAD.U32 R7, RZ, RZ, UR14 ;  /* 0x0000000eff077e24 */ /* 0x000fca000f8e00ff */
[----:B------:R-:W-:-:S07]  /*20d0*/  SHF.L.U32 R7, R7, 0x3, RZ ;  /* 0x0000000307077819 */ /* 0x000fce00000006ff */
.L_x_1641:
[C---:B------:R-:W-:Y:S02]  /*20e0*/  SHF.L.U32 R18, R32.reuse, 0x3, RZ ;  /* 0x0000000320127819 */ /* 0x040fe400000006ff */
[----:B------:R-:W-:Y:S02]  /*20f0*/  SHF.L.U64.HI R12, R32, 0x3, R9 ;  /* 0x00000003200c7819 */ /* 0x000fe40000010209 */
        /* <DEDUP_REMOVED lines=8> */
[----:B------:R0:W4:Y:S01]  /*2180*/  LDG.E.64.CONSTANT R12, desc[UR16][R18.64] ;  /* 0x00000010120c7981 */ /* 0x000122000c1e9b00 */
[----:B------:R-:W-:Y:S01]  /*2190*/  USHF.L.U64.HI UR4, UR14, 0x3, UR19 ;  /* 0x000000030e047899 */ /* 0x000fe20008010213 */
[C---:B------:R-:W-:Y:S02]  /*21a0*/  IADD3 R30, P0, PT, R7.reuse, R24, RZ ;  /* 0x00000018071e7210 */ /* 0x040fe40007f1e0ff */
[----:B------:R-:W-:-:S03]  /*21b0*/  IADD3 R22, P1, PT, R7, R14, RZ ;  /* 0x0000000e07167210 */ /* 0x000fc60007f3e0ff */
[----:B------:R-:W-:Y:S02]  /*21c0*/  IADD3.X R31, PT, PT, R25, UR4, RZ, P0, !PT ;  /* 0x00000004191f7c10 */ /* 0x000fe400087fe4ff */
[----:B------:R-:W-:-:S03]  /*21d0*/  IADD3.X R23, PT, PT, R15, UR4, RZ, P1, !PT ;  /* 0x000000040f177c10 */ /* 0x000fc60008ffe4ff */
[----:B------:R1:W5:Y:S04]  /*21e0*/  LDG.E.64.CONSTANT R24, desc[UR16][R30.64] ;  /* 0x000000101e187981 */ /* 0x000368000c1e9b00 */
[----:B------:R-:W5:Y:S01]  /*21f0*/  LDG.E.64 R14, desc[UR16][R22.64] ;  /* 0x00000010160e7981 */ /* 0x000f62000c1e1b00 */
[----:B0-----:R-:W-:-:S04]  /*2200*/  IADD3 R18, P0, PT, R7, R18, RZ ;  /* 0x0000001207127210 */ /* 0x001fc80007f1e0ff */
[----:B------:R-:W-:Y:S02]  /*2210*/  IADD3.X R19, PT, PT, R19, UR4, RZ, P0, !PT ;  /* 0x0000000413137c10 */ /* 0x000fe400087fe4ff */
[----:B-1----:R-:W-:-:S04]  /*2220*/  IADD3 R30, P0, PT, R30, R7, RZ ;  /* 0x000000071e1e7210 */ /* 0x002fc80007f1e0ff */
[----:B------:R-:W-:Y:S01]  /*2230*/  IADD3.X R31, PT, PT, R31, UR4, RZ, P0, !PT ;  /* 0x000000041f1f7c10 */ /* 0x000fe200087fe4ff */
[----:B--2---:R-:W-:Y:S02]  /*2240*/  HADD2.F32 R27, -RZ, R20.H0_H0 ;  /* 0x20000014ff1b7230 */ /* 0x004fe40000004100 */
[----:B---3--:R-:W-:Y:S02]  /*2250*/  HADD2.F32 R26, -RZ, R16.H0_H0 ;  /* 0x20000010ff1a7230 */ /* 0x008fe40000004100 */
[----:B------:R-:W-:Y:S02]  /*2260*/  HADD2.F32 R29, -RZ, R20.H1_H1 ;  /* 0x30000014ff1d7230 */ /* 0x000fe40000004100 */
[----:B------:R-:W-:Y:S02]  /*2270*/  HADD2.F32 R16, -RZ, R16.H1_H1 ;  /* 0x30000010ff107230 */ /* 0x000fe40000004100 */
[----:B------:R-:W-:Y:S01]  /*2280*/  FADD.FTZ R26, R27, R26 ;  /* 0x0000001a1b1a7221 */ /* 0x000fe20000010000 */
[----:B------:R-:W-:-:S02]  /*2290*/  HADD2.F32 R28, -RZ, R21.H0_H0 ;  /* 0x20000015ff1c7230 */ /* 0x000fc40000004100 */
[--C-:B------:R-:W-:Y:S02]  /*22a0*/  HADD2.F32 R27, -RZ, R17.reuse.H0_H0 ;  /* 0x20000011ff1b7230 */ /* 0x100fe40000004100 */
[----:B------:R-:W-:Y:S01]  /*22b0*/  FADD.FTZ R20, R29, R16 ;  /* 0x000000101d147221 */ /* 0x000fe20000010000 */
[----:B------:R-:W-:Y:S02]  /*22c0*/  FMUL.FTZ R26, R26, UR15 ;  /* 0x0000000f1a1a7c20 */ /* 0x000fe40008410000 */
[----:B------:R-:W-:Y:S01]  /*22d0*/  FADD.FTZ R16, R28, R27 ;  /* 0x0000001b1c107221 */ /* 0x000fe20000010000 */
[----:B------:R-:W-:Y:S01]  /*22e0*/  FMUL.FTZ R20, R20, UR15 ;  /* 0x0000000f14147c20 */ /* 0x000fe20008410000 */
[----:B------:R-:W-:Y:S01]  /*22f0*/  HADD2.F32 R28, -RZ, R17.H1_H1 ;  /* 0x30000011ff1c7230 */ /* 0x000fe20000004100 */
[----:B------:R-:W-:Y:S01]  /*2300*/  F2FP.F16.F32.PACK_AB R17, RZ, R26 ;  /* 0x0000001aff11723e */ /* 0x000fe200000000ff */
[----:B------:R-:W-:Y:S01]  /*2310*/  FMUL.FTZ R16, R16, UR15 ;  /* 0x0000000f10107c20 */ /* 0x000fe20008410000 */
[----:B------:R-:W-:Y:S01]  /*2320*/  HADD2.F32 R21, -RZ, R21.H1_H1 ;  /* 0x30000015ff157230 */ /* 0x000fe20000004100 */
[----:B------:R-:W-:Y:S01]  /*2330*/  F2FP.F16.F32.PACK_AB R20, RZ, R20 ;  /* 0x00000014ff14723e */ /* 0x000fe200000000ff */
[----:B----4-:R-:W-:Y:S01]  /*2340*/  HADD2.F32 R34, -RZ, R12.H0_H0 ;  /* 0x2000000cff227230 */ /* 0x010fe20000004100 */
[----:B------:R-:W2:Y:S01]  /*2350*/  LDG.E.64.CONSTANT R26, desc[UR16][R18.64] ;  /* 0x00000010121a7981 */ /* 0x000ea2000c1e9b00 */
[----:B------:R-:W-:Y:S01]  /*2360*/  HADD2.F32 R17, -RZ, R17.H0_H0 ;  /* 0x20000011ff117230 */ /* 0x000fe20000004100 */
[----:B------:R-:W-:Y:S01]  /*2370*/  F2FP.F16.F32.PACK_AB R16, RZ, R16 ;  /* 0x00000010ff10723e */ /* 0x000fe200000000ff */
[----:B------:R-:W-:Y:S01]  /*2380*/  FADD.FTZ R28, R21, R28 ;  /* 0x0000001c151c7221 */ /* 0x000fe20000010000 */
[----:B------:R-:W-:-:S02]  /*2390*/  HADD2.F32 R20, -RZ, R20.H0_H0 ;  /* 0x20000014ff147230 */ /* 0x000fc40000004100 */
[----:B------:R-:W-:Y:S02]  /*23a0*/  HADD2.F32 R21, -RZ, R12.H1_H1 ;  /* 0x3000000cff157230 */ /* 0x000fe40000004100 */
[----:B------:R-:W-:Y:S01]  /*23b0*/  FMUL.FTZ R35, R34, R17 ;  /* 0x0000001122237220 */ /* 0x000fe20000410000 */
[----:B------:R-:W-:Y:S01]  /*23c0*/  HADD2.F32 R34, -RZ, R16.H0_H0 ;  /* 0x20000010ff227230 */ /* 0x000fe20000004100 */
[----:B------:R-:W-:Y:S01]  /*23d0*/  IADD3 R16, P1, PT, R22, R7, RZ ;  /* 0x0000000716107210 */ /* 0x000fe20007f3e0ff */
[----:B------:R-:W-:Y:S01]  /*23e0*/  FMUL.FTZ R36, R21, R20 ;  /* 0x0000001415247220 */ /* 0x000fe20000410000 */
[----:B------:R-:W-:Y:S02]  /*23f0*/  HADD2.F32 R21, -RZ, R13.H0_H0 ;  /* 0x2000000dff157230 */ /* 0x000fe40000004100 */
[----:B------:R-:W-:Y:S01]  /*2400*/  IADD3.X R17, PT, PT, R23, UR4, RZ, P1, !PT ;  /* 0x0000000417117c10 */ /* 0x000fe20008ffe4ff */
[----:B------:R-:W-:Y:S01]  /*2410*/  FMUL.FTZ R28, R28, UR15 ;  /* 0x0000000f1c1c7c20 */ /* 0x000fe20008410000 */
[----:B------:R-:W3:Y:S01]  /*2420*/  LDG.E.64.CONSTANT R22, desc[UR16][R30.64] ;  /* 0x000000101e167981 */ /* 0x000ee2000c1e9b00 */
[----:B------:R-:W-:-:S03]  /*2430*/  FMUL.FTZ R34, R21, R34 ;  /* 0x0000002215227220 */ /* 0x000fc60000410000 */
[----:B------:R0:W4:Y:S01]  /*2440*/  LDG.E.64 R20, desc[UR16][R16.64] ;  /* 0x0000001010147981 */ /* 0x000122000c1e1b00 */
[----:B------:R-:W-:-:S05]  /*2450*/  F2FP.F16.F32.PACK_AB R28, RZ, R28 ;  /* 0x0000001cff1c723e */ /* 0x000fca00000000ff */
[----:B------:R-:W-:Y:S01]  /*2460*/  HADD2.F32 R37, -RZ, R28.H0_H0 ;  /* 0x2000001cff257230 */ /* 0x000fe20000004100 */
[----:B------:R-:W-:-:S04]  /*2470*/  IADD3 R28, P0, PT, R18, R7, RZ ;  /* 0x00000007121c7210 */ /* 0x000fc80007f1e0ff */
[----:B------:R-:W-:-:S05]  /*2480*/  IADD3.X R29, PT, PT, R19, UR4, RZ, P0, !PT ;  /* 0x00000004131d7c10 */ /* 0x000fca00087fe4ff */
[----:B------:R1:W4:Y:S01]  /*2490*/  LDG.E.64.CONSTANT R18, desc[UR16][R28.64] ;  /* 0x000000101c127981 */ /* 0x000322000c1e9b00 */
[----:B------:R-:W-:Y:S01]  /*24a0*/  HADD2.F32 R12, -RZ, R13.H1_H1 ;  /* 0x3000000dff0c7230 */ /* 0x000fe20000004100 */
[----:B0-----:R-:W-:-:S04]  /*24b0*/  IADD3 R16, P1, PT, R16, R7, RZ ;  /* 0x0000000710107210 */ /* 0x001fc80007f3e0ff */
[----:B------:R-:W-:Y:S01]  /*24c0*/  FMUL.FTZ R37, R12, R37 ;  /* 0x000000250c257220 */ /* 0x000fe20000410000 */
[----:B------:R-:W-:Y:S02]  /*24d0*/  IADD3 R12, P0, PT, R30, R7, RZ ;  /* 0x000000071e0c7210 */ /* 0x000fe40007f1e0ff */
[----:B------:R-:W-:Y:S02]  /*24e0*/  IADD3.X R17, PT, PT, R17, UR4, RZ, P1, !PT ;  /* 0x0000000411117c10 */ /* 0x000fe40008ffe4ff */
[----:B------:R-:W-:-:S04]  /*24f0*/  IADD3.X R13, PT, PT, R31, UR4, RZ, P0, !PT ;  /* 0x000000041f0d7c10 */ /* 0x000fc800087fe4ff */
[----:B------:R-:W4:Y:S04]  /*2500*/  LDG.E.64 R16, desc[UR16][R16.64] ;  /* 0x0000001010107981 */ /* 0x000f28000c1e1b00 */
[----:B------:R-:W4:Y:S01]  /*2510*/  LDG.E.64.CONSTANT R12, desc[UR16][R12.64] ;  /* 0x000000100c0c7981 */ /* 0x000f22000c1e9b00 */
[----:B------:R-:W-:-:S04]  /*2520*/  IADD3 R30, P0, PT, R28, R7, RZ ;  /* 0x000000071c1e7210 */ /* 0x000fc80007f1e0ff */
[----:B------:R-:W-:-:S06]  /*2530*/  IADD3.X R31, PT, PT, R29, UR4, RZ, P0, !PT ;  /* 0x000000041d1f7c10 */ /* 0x000fcc00087fe4ff */
[----:B------:R-:W4:Y:S01]  /*2540*/  LDG.E.64.CONSTANT R30, desc[UR16][R30.64] ;  /* 0x000000101e1e7981 */ /* 0x000f22000c1e9b00 */
[----:B------:R-:W-:Y:S02]  /*2550*/  F2FP.F16.F32.PACK_AB R35, RZ, R35 ;  /* 0x00000023ff23723e */ /* 0x000fe400000000ff */
[----:B------:R-:W-:Y:S02]  /*2560*/  F2FP.F16.F32.PACK_AB R36, RZ, R36 ;  /* 0x00000024ff24723e */ /* 0x000fe400000000ff */
[----:B------:R-:W-:Y:S01]  /*2570*/  F2FP.F16.F32.PACK_AB R34, RZ, R34 ;  /* 0x00000022ff22723e */ /* 0x000fe200000000ff */
[----:B-1----:R-:W-:Y:S01]  /*2580*/  HADD2.F32 R28, -RZ, R35.H0_H0 ;  /* 0x20000023ff1c7230 */ /* 0x002fe20000004100 */
[----:B------:R-:W-:Y:S01]  /*2590*/  F2FP.F16.F32.PACK_AB R37, RZ, R37 ;  /* 0x00000025ff25723e */ /* 0x000fe200000000ff */
[----:B------:R-:W-:Y:S02]  /*25a0*/  HADD2.F32 R36, -RZ, R36.H0_H0 ;  /* 0x20000024ff247230 */ /* 0x000fe40000004100 */
[----:B------:R-:W-:-:S02]  /*25b0*/  HADD2.F32 R29, -RZ, R34.H0_H0 ;  /* 0x20000022ff1d7230 */ /* 0x000fc40000004100 */
[----:B------:R-:W-:Y:S01]  /*25c0*/  HADD2.F32 R37, -RZ, R37.H0_H0 ;  /* 0x20000025ff257230 */ /* 0x000fe20000004100 */
[----:B------:R-:W-:Y:S01]  /*25d0*/  FMNMX3.FTZ R28, R33, |R28|, |R36|, !PT ;  /* 0x4000001c211c7276 */ /* 0x000fe20007810424 */
[----:B-----5:R-:W-:-:S03]  /*25e0*/  HADD2.F32 R33, -RZ, R14.H1_H1 ;  /* 0x3000000eff217230 */ /* 0x020fc60000004100 */
[----:B------:R-:W-:Y:S01]  /*25f0*/  FMNMX3.FTZ R28, R28, |R29|, |R37|, !PT ;  /* 0x4000001d1c1c7276 */ /* 0x000fe20007810425 */
[--C-:B------:R-:W-:Y:S02]  /*2600*/  HADD2.F32 R29, -RZ, R24.reuse.H0_H0 ;  /* 0x20000018ff1d7230 */ /* 0x100fe40000004100 */
[----:B------:R-:W-:Y:S02]  /*2610*/  HADD2.F32 R24, -RZ, R24.H1_H1 ;  /* 0x30000018ff187230 */ /* 0x000fe40000004100 */
[----:B------:R-:W-:-:S03]  /*2620*/  HADD2.F32 R34, -RZ, R14.H0_H0 ;  /* 0x2000000eff227230 */ /* 0x000fc60000004100 */
[----:B------:R-:W-:Y:S01]  /*2630*/  FADD.FTZ R14, R24, R33 ;  /* 0x00000021180e7221 */ /* 0x000fe20000010000 */
[----:B------:R-:W-:Y:S02]  /*2640*/  HADD2.F32 R24, -RZ, R25.H0_H0 ;  /* 0x20000019ff187230 */ /* 0x000fe40000004100 */
[----:B------:R-:W-:Y:S01]  /*2650*/  FADD.FTZ R29, R29, R34 ;  /* 0x000000221d1d7221 */ /* 0x000fe20000010000 */
[----:B------:R-:W-:-:S03]  /*2660*/  HADD2.F32 R33, -RZ, R15.H0_H0 ;  /* 0x2000000fff217230 */ /* 0x000fc60000004100 */
[----:B------:R-:W-:Y:S01]  /*2670*/  FMUL.FTZ R29, R29, UR15 ;  /* 0x0000000f1d1d7c20 */ /* 0x000fe20008410000 */
[----:B------:R-:W-:Y:S02]  /*2680*/  HADD2.F32 R25, -RZ, R25.H1_H1 ;  /* 0x30000019ff197230 */ /* 0x000fe40000004100 */
[----:B------:R-:W-:Y:S01]  /*2690*/  FADD.FTZ R24, R24, R33 ;  /* 0x0000002118187221 */ /* 0x000fe20000010000 */
[----:B------:R-:W-:Y:S02]  /*26a0*/  HADD2.F32 R34, -RZ, R15.H1_H1 ;  /* 0x3000000fff227230 */ /* 0x000fe40000004100 */
[----:B------:R-:W-:Y:S01]  /*26b0*/  FMUL.FTZ R33, R14, UR15 ;  /* 0x0000000f0e217c20 */ /* 0x000fe20008410000 */
[----:B------:R-:W-:Y:S01]  /*26c0*/  F2FP.F16.F32.PACK_AB R29, RZ, R29 ;  /* 0x0000001dff1d723e */ /* 0x000fe200000000ff */
[----:B------:R-:W-:Y:S01]  /*26d0*/  FMUL.FTZ R24, R24, UR15 ;  /* 0x0000000f18187c20 */ /* 0x000fe20008410000 */
[----:B------:R-:W-:Y:S02]  /*26e0*/  FADD.FTZ R14, R25, R34 ;  /* 0x00000022190e7221 */ /* 0x000fe40000010000 */
[----:B------:R-:W-:Y:S01]  /*26f0*/  F2FP.F16.F32.PACK_AB R33, RZ, R33 ;  /* 0x00000021ff21723e */ /* 0x000fe200000000ff */
[----:B------:R-:W-:Y:S01]  /*2700*/  HADD2.F32 R15, -RZ, R29.H0_H0 ;  /* 0x2000001dff0f7230 */ /* 0x000fe20000004100 */
[----:B------:R-:W-:Y:S01]  /*2710*/  F2FP.F16.F32.PACK_AB R24, RZ, R24 ;  /* 0x00000018ff18723e */ /* 0x000fe200000000ff */
[----:B------:R-:W-:-:S02]  /*2720*/  FMUL.FTZ R29, R14, UR15 ;  /* 0x0000000f0e1d7c20 */ /* 0x000fc40008410000 */
[----:B------:R-:W-:Y:S02]  /*2730*/  HADD2.F32 R33, -RZ, R33.H0_H0 ;  /* 0x20000021ff217230 */ /* 0x000fe40000004100 */
[----:B------:R-:W-:Y:S01]  /*2740*/  HADD2.F32 R14, -RZ, R24.H0_H0 ;  /* 0x20000018ff0e7230 */ /* 0x000fe20000004100 */
[----:B------:R-:W-:-:S05]  /*2750*/  F2FP.F16.F32.PACK_AB R29, RZ, R29 ;  /* 0x0000001dff1d723e */ /* 0x000fca00000000ff */
[----:B------:R-:W-:Y:S01]  /*2760*/  HADD2.F32 R29, -RZ, R29.H0_H0 ;  /* 0x2000001dff1d7230 */ /* 0x000fe20000004100 */
[----:B------:R-:W-:Y:S02]  /*2770*/  USHF.L.U32 UR5, UR14, 0x2, URZ ;  /* 0x000000020e057899 */ /* 0x000fe400080006ff */
[----:B------:R-:W-:-:S04]  /*2780*/  USHF.L.U64.HI UR4, UR14, 0x2, UR19 ;  /* 0x000000020e047899 */ /* 0x000fc80008010213 */
[----:B------:R-:W-:-:S04]  /*2790*/  IADD3 R32, P0, PT, R32, UR5, RZ ;  /* 0x0000000520207c10 */ /* 0x000fc8000ff1e0ff */
[----:B------:R-:W-:Y:S02]  /*27a0*/  IADD3.X R9, PT, PT, R9, UR4, RZ, P0, !PT ;  /* 0x0000000409097c10 */ /* 0x000fe400087fe4ff */
[----:B------:R-:W-:-:S04]  /*27b0*/  ISETP.GE.U32.AND P0, PT, R32, R5, PT ;  /* 0x000000052000720c */ /* 0x000fc80003f06070 */
[----:B------:R-:W-:Y:S01]  /*27c0*/  ISETP.GE.AND.EX P0, PT, R9, R6, PT, P0 ;  /* 0x000000060900720c */ /* 0x000fe20003f06300 */
[--C-:B--2---:R-:W-:Y:S02]  /*27d0*/  HADD2.F32 R34, -RZ, R26.reuse.H0_H0 ;  /* 0x2000001aff227230 */ /* 0x104fe40000004100 */
[----:B------:R-:W-:Y:S02]  /*27e0*/  HADD2.F32 R26, -RZ, R26.H1_H1 ;  /* 0x3000001aff1a7230 */ /* 0x000fe40000004100 */
[--C-:B------:R-:W-:Y:S02]  /*27f0*/  HADD2.F32 R25, -RZ, R27.reuse.H0_H0 ;  /* 0x2000001bff197230 */ /* 0x100fe40000004100 */
[----:B------:R-:W-:Y:S01]  /*2800*/  FMUL.FTZ R15, R15, R34 ;  /* 0x000000220f0f7220 */ /* 0x000fe20000410000 */
[----:B------:R-:W-:Y:S02]  /*2810*/  HADD2.F32 R24, -RZ, R27.H1_H1 ;  /* 0x3000001bff187230 */ /* 0x000fe40000004100 */
[----:B------:R-:W-:-:S02]  /*2820*/  FMUL.FTZ R26, R33, R26 ;  /* 0x0000001a211a7220 */ /* 0x000fc40000410000 */
[----:B------:R-:W-:Y:S01]  /*2830*/  F2FP.F16.F32.PACK_AB R15, RZ, R15 ;  /* 0x0000000fff0f723e */ /* 0x000fe200000000ff */
[--C-:B---3--:R-:W-:Y:S02]  /*2840*/  HADD2.F32 R27, -RZ, R22.reuse.H0_H0 ;  /* 0x20000016ff1b7230 */ /* 0x108fe40000004100 */
[----:B------:R-:W-:Y:S02]  /*2850*/  HADD2.F32 R22, -RZ, R22.H1_H1 ;  /* 0x30000016ff167230 */ /* 0x000fe40000004100 */
[--C-:B----4-:R-:W-:Y:S02]  /*2860*/  HADD2.F32 R34, -RZ, R20.reuse.H0_H0 ;  /* 0x20000014ff227230 */ /* 0x110fe40000004100 */
[----:B------:R-:W-:Y:S01]  /*2870*/  HADD2.F32 R33, -RZ, R20.H1_H1 ;  /* 0x30000014ff217230 */ /* 0x000fe20000004100 */
[----:B------:R-:W-:Y:S01]  /*2880*/  F2FP.F16.F32.PACK_AB R26, RZ, R26 ;  /* 0x0000001aff1a723e */ /* 0x000fe200000000ff */
[----:B------:R-:W-:Y:S01]  /*2890*/  FMUL.FTZ R14, R14, R25 ;  /* 0x000000190e0e7220 */ /* 0x000fe20000410000 */
[----:B------:R-:W-:-:S02]  /*28a0*/  FADD.FTZ R27, R27, R34 ;  /* 0x000000221b1b7221 */ /* 0x000fc40000010000 */
[----:B------:R-:W-:Y:S01]  /*28b0*/  FADD.FTZ R22, R22, R33 ;  /* 0x0000002116167221 */ /* 0x000fe20000010000 */
[----:B------:R-:W-:Y:S02]  /*28c0*/  HADD2.F32 R25, -RZ, R15.H0_H0 ;  /* 0x2000000fff197230 */ /* 0x000fe40000004100 */
[----:B------:R-:W-:Y:S01]  /*28d0*/  FMUL.FTZ R15, R29, R24 ;  /* 0x000000181d0f7220 */ /* 0x000fe20000410000 */
[----:B------:R-:W-:Y:S02]  /*28e0*/  HADD2.F32 R26, -RZ, R26.H0_H0 ;  /* 0x2000001aff1a7230 */ /* 0x000fe40000004100 */
[----:B------:R-:W-:Y:S01]  /*28f0*/  FMUL.FTZ R27, R27, UR15 ;  /* 0x0000000f1b1b7c20 */ /* 0x000fe20008410000 */
[----:B------:R-:W-:Y:S01]  /*2900*/  FMUL.FTZ R24, R22, UR15 ;  /* 0x0000000f16187c20 */ /* 0x000fe20008410000 */
[--C-:B------:R-:W-:Y:S01]  /*2910*/  HADD2.F32 R20, -RZ, R23.reuse.H0_H0 ;  /* 0x20000017ff147230 */ /* 0x100fe20000004100 */
[----:B------:R-:W-:Y:S01]  /*2920*/  F2FP.F16.F32.PACK_AB R14, RZ, R14 ;  /* 0x0000000eff0e723e */ /* 0x000fe200000000ff */
[----:B------:R-:W-:Y:S01]  /*2930*/  HADD2.F32 R23, -RZ, R23.H1_H1 ;  /* 0x30000017ff177230 */ /* 0x000fe20000004100 */
[----:B------:R-:W-:Y:S01]  /*2940*/  FMNMX3.FTZ R28, R28, |R25|, |R26|, !PT ;  /* 0x400000191c1c7276 */ /* 0x000fe2000781041a */
[--C-:B------:R-:W-:Y:S01]  /*2950*/  HADD2.F32 R22, -RZ, R21.reuse.H1_H1 ;  /* 0x30000015ff167230 */ /* 0x100fe20000004100 */
[----:B------:R-:W-:Y:S01]  /*2960*/  F2FP.F16.F32.PACK_AB R27, RZ, R27 ;  /* 0x0000001bff1b723e */ /* 0x000fe200000000ff */
[----:B------:R-:W-:Y:S01]  /*2970*/  HADD2.F32 R25, -RZ, R21.H0_H0 ;  /* 0x20000015ff197230 */ /* 0x000fe20000004100 */
[----:B------:R-:W-:Y:S01]  /*2980*/  F2FP.F16.F32.PACK_AB R24, RZ, R24 ;  /* 0x00000018ff18723e */ /* 0x000fe200000000ff */
[----:B------:R-:W-:-:S02]  /*2990*/  HADD2.F32 R21, -RZ, R14.H0_H0 ;  /* 0x2000000eff157230 */ /* 0x000fc40000004100 */
[----:B------:R-:W-:Y:S01]  /*29a0*/  FADD.FTZ R22, R23, R22 ;  /* 0x0000001617167221 */ /* 0x000fe20000010000 */
[----:B------:R-:W-:Y:S02]  /*29b0*/  HADD2.F32 R27, -RZ, R27.H0_H0 ;  /* 0x2000001bff1b7230 */ /* 0x000fe40000004100 */
[----:B------:R-:W-:Y:S01]  /*29c0*/  FADD.FTZ R20, R20, R25 ;  /* 0x0000001914147221 */ /* 0x000fe20000010000 */
[----:B------:R-:W-:Y:S02]  /*29d0*/  HADD2.F32 R24, -RZ, R24.H0_H0 ;  /* 0x20000018ff187230 */ /* 0x000fe40000004100 */
[--C-:B------:R-:W-:Y:S02]  /*29e0*/  HADD2.F32 R14, -RZ, R18.reuse.H0_H0 ;  /* 0x20000012ff0e7230 */ /* 0x100fe40000004100 */
[----:B------:R-:W-:Y:S01]  /*29f0*/  HADD2.F32 R23, -RZ, R18.H1_H1 ;  /* 0x30000012ff177230 */ /* 0x000fe20000004100 */
[----:B------:R-:W-:Y:S01]  /*2a00*/  F2FP.F16.F32.PACK_AB R15, RZ, R15 ;  /* 0x0000000fff0f723e */ /* 0x000fe200000000ff */
[----:B------:R-:W-:Y:S01]  /*2a10*/  FMUL.FTZ R20, R20, UR15 ;  /* 0x0000000f14147c20 */ /* 0x000fe20008410000 */
[----:B------:R-:W-:-:S02]  /*2a20*/  FMUL.FTZ R14, R27, R14 ;  /* 0x0000000e1b0e7220 */ /* 0x000fc40000410000 */
[----:B------:R-:W-:Y:S01]  /*2a30*/  FMUL.FTZ R23, R24, R23 ;  /* 0x0000001718177220 */ /* 0x000fe20000410000 */
[----:B------:R-:W-:Y:S01]  /*2a40*/  FMUL.FTZ R22, R22, UR15 ;  /* 0x0000000f16167c20 */ /* 0x000fe20008410000 */
[----:B------:R-:W-:Y:S01]  /*2a50*/  HADD2.F32 R15, -RZ, R15.H0_H0 ;  /* 0x2000000fff0f7230 */ /* 0x000fe20000004100 */
[----:B------:R-:W-:Y:S02]  /*2a60*/  F2FP.F16.F32.PACK_AB R20, RZ, R20 ;  /* 0x00000014ff14723e */ /* 0x000fe400000000ff */
[----:B------:R-:W-:Y:S02]  /*2a70*/  F2FP.F16.F32.PACK_AB R14, RZ, R14 ;  /* 0x0000000eff0e723e */ /* 0x000fe400000000ff */
[----:B------:R-:W-:Y:S02]  /*2a80*/  F2FP.F16.F32.PACK_AB R23, RZ, R23 ;  /* 0x00000017ff17723e */ /* 0x000fe400000000ff */
[----:B------:R-:W-:Y:S01]  /*2a90*/  F2FP.F16.F32.PACK_AB R22, RZ, R22 ;  /* 0x00000016ff16723e */ /* 0x000fe200000000ff */
[----:B------:R-:W-:Y:S01]  /*2aa0*/  HADD2.F32 R20, -RZ, R20.H0_H0 ;  /* 0x20000014ff147230 */ /* 0x000fe20000004100 */
[----:B------:R-:W-:Y:S01]  /*2ab0*/  FMNMX3.FTZ R15, R28, |R21|, |R15|, !PT ;  /* 0x400000151c0f7276 */ /* 0x000fe2000781040f */
[----:B------:R-:W-:-:S02]  /*2ac0*/  HADD2.F32 R21, -RZ, R19.H0_H0 ;  /* 0x20000013ff157230 */ /* 0x000fc40000004100 */
[----:B------:R-:W-:Y:S02]  /*2ad0*/  HADD2.F32 R18, -RZ, R14.H0_H0 ;  /* 0x2000000eff127230 */ /* 0x000fe40000004100 */
[----:B------:R-:W-:Y:S02]  /*2ae0*/  HADD2.F32 R23, -RZ, R23.H0_H0 ;  /* 0x20000017ff177230 */ /* 0x000fe40000004100 */
[----:B------:R-:W-:Y:S02]  /*2af0*/  HADD2.F32 R22, -RZ, R22.H0_H0 ;  /* 0x20000016ff167230 */ /* 0x000fe40000004100 */
[----:B------:R-:W-:Y:S02]  /*2b00*/  HADD2.F32 R19, -RZ, R19.H1_H1 ;  /* 0x30000013ff137230 */ /* 0x000fe40000004100 */
[----:B------:R-:W-:Y:S01]  /*2b10*/  FMUL.FTZ R20, R20, R21 ;  /* 0x0000001514147220 */ /* 0x000fe20000410000 */
[----:B------:R-:W-:Y:S01]  /*2b20*/  FMNMX3.FTZ R15, R15, |R18|, |R23|, !PT ;  /* 0x400000120f0f7276 */ /* 0x000fe20007810417 */
[----:B------:R-:W-:-:S02]  /*2b30*/  HADD2.F32 R24, -RZ, R12.H0_H0 ;  /* 0x2000000cff187230 */ /* 0x000fc40000004100 */
[----:B------:R-:W-:Y:S02]  /*2b40*/  HADD2.F32 R25, -RZ, R16.H0_H0 ;  /* 0x20000010ff197230 */ /* 0x000fe40000004100 */
[----:B------:R-:W-:Y:S02]  /*2b50*/  HADD2.F32 R18, -RZ, R12.H1_H1 ;  /* 0x3000000cff127230 */ /* 0x000fe40000004100 */
[----:B------:R-:W-:Y:S02]  /*2b60*/  HADD2.F32 R21, -RZ, R16.H1_H1 ;  /* 0x30000010ff157230 */ /* 0x000fe40000004100 */
[----:B------:R-:W-:Y:S01]  /*2b70*/  FMUL.FTZ R14, R22, R19 ;  /* 0x00000013160e7220 */ /* 0x000fe20000410000 */
[--C-:B------:R-:W-:Y:S02]  /*2b80*/  HADD2.F32 R19, -RZ, R13.reuse.H0_H0 ;  /* 0x2000000dff137230 */ /* 0x100fe40000004100 */
[----:B------:R-:W-:Y:S01]  /*2b90*/  FADD.FTZ R24, R24, R25 ;  /* 0x0000001918187221 */ /* 0x000fe20000010000 */
[----:B------:R-:W-:-:S02]  /*2ba0*/  HADD2.F32 R13, -RZ, R13.H1_H1 ;  /* 0x3000000dff0d7230 */ /* 0x000fc40000004100 */
[----:B------:R-:W-:Y:S01]  /*2bb0*/  FADD.FTZ R18, R18, R21 ;  /* 0x0000001512127221 */ /* 0x000fe20000010000 */
[--C-:B------:R-:W-:Y:S02]  /*2bc0*/  HADD2.F32 R16, -RZ, R17.reuse.H0_H0 ;  /* 0x20000011ff107230 */ /* 0x100fe40000004100 */
[----:B------:R-:W-:Y:S02]  /*2bd0*/  HADD2.F32 R22, -RZ, R17.H1_H1 ;  /* 0x30000011ff167230 */ /* 0x000fe40000004100 */
[----:B------:R-:W-:Y:S01]  /*2be0*/  FMUL.FTZ R24, R24, UR15 ;  /* 0x0000000f18187c20 */ /* 0x000fe20008410000 */
[----:B------:R-:W-:Y:S01]  /*2bf0*/  FMUL.FTZ R18, R18, UR15 ;  /* 0x0000000f12127c20 */ /* 0x000fe20008410000 */
[----:B------:R-:W-:Y:S01]  /*2c00*/  FADD.FTZ R16, R19, R16 ;  /* 0x0000001013107221 */ /* 0x000fe20000010000 */
[----:B------:R-:W-:Y:S02]  /*2c10*/  FADD.FTZ R13, R13, R22 ;  /* 0x000000160d0d7221 */ /* 0x000fe40000010000 */
[----:B------:R-:W-:Y:S01]  /*2c20*/  F2FP.F16.F32.PACK_AB R24, RZ, R24 ;  /* 0x00000018ff18723e */ /* 0x000fe200000000ff */
[----:B------:R-:W-:Y:S01]  /*2c30*/  FMUL.FTZ R16, R16, UR15 ;  /* 0x0000000f10107c20 */ /* 0x000fe20008410000 */
[----:B------:R-:W-:Y:S01]  /*2c40*/  F2FP.F16.F32.PACK_AB R18, RZ, R18 ;  /* 0x00000012ff12723e */ /* 0x000fe200000000ff */
[----:B------:R-:W-:Y:S01]  /*2c50*/  FMUL.FTZ R13, R13, UR15 ;  /* 0x0000000f0d0d7c20 */ /* 0x000fe20008410000 */
[----:B------:R-:W-:Y:S01]  /*2c60*/  F2FP.F16.F32.PACK_AB R12, RZ, R20 ;  /* 0x00000014ff0c723e */ /* 0x000fe200000000ff */
[----:B------:R-:W-:Y:S01]  /*2c70*/  HADD2.F32 R24, -RZ, R24.H0_H0 ;  /* 0x20000018ff187230 */ /* 0x000fe20000004100 */
[----:B------:R-:W-:Y:S01]  /*2c80*/  F2FP.F16.F32.PACK_AB R16, RZ, R16 ;  /* 0x00000010ff10723e */ /* 0x000fe200000000ff */
[--C-:B------:R-:W-:Y:S01]  /*2c90*/  HADD2.F32 R17, -RZ, R30.reuse.H1_H1 ;  /* 0x3000001eff117230 */ /* 0x100fe20000004100 */
[----:B------:R-:W-:Y:S01]  /*2ca0*/  F2FP.F16.F32.PACK_AB R20, RZ, R13 ;  /* 0x0000000dff14723e */ /* 0x000fe200000000ff */
[----:B------:R-:W-:-:S02]  /*2cb0*/  HADD2.F32 R13, -RZ, R30.H0_H0 ;  /* 0x2000001eff0d7230 */ /* 0x000fc40000004100 */
[----:B------:R-:W-:Y:S02]  /*2cc0*/  HADD2.F32 R18, -RZ, R18.H0_H0 ;  /* 0x20000012ff127230 */ /* 0x000fe40000004100 */
        /* <DEDUP_REMOVED lines=10> */
[----:B------:R-:W-:Y:S01]  /*2d70*/  F2FP.F16.F32.PACK_AB R17, RZ, R17 ;  /* 0x00000011ff11723e */ /* 0x000fe200000000ff */
[----:B------:R-:W-:Y:S02]  /*2d80*/  HADD2.F32 R12, -RZ, R12.H0_H0 ;  /* 0x2000000cff0c7230 */ /* 0x000fe40000004100 */
        /* <DEDUP_REMOVED lines=11> */
.L_x_1634:
[----:B------:R-:W-:Y:S05]  /*2e40*/  BSYNC.RECONVERGENT B0 ;  /* 0x0000000000007941 */ /* 0x000fea0003800200 */
.L_x_1633:
        /* <DEDUP_REMOVED lines=22> */
[-C--:B------:R-:W-:Y:S02]  /*2fb0*/  @!P1 IADD3 R7, PT, PT, R7, -R16.reuse, RZ ;  /* 0x8000001007079210 */ /* 0x080fe40007ffe0ff */
[----:B------:R-:W-:Y:S02]  /*2fc0*/  @!P1 IADD3 R9, PT, PT, R9, 0x1, RZ ;  /* 0x0000000109099810 */ /* 0x000fe40007ffe0ff */
[----:B------:R-:W-:Y:S02]  /*2fd0*/  ISETP.GE.U32.AND P0, PT, R7, R16, PT ;  /* 0x000000100700720c */ /* 0x000fe40003f06070 */
[----:B------:R-:W-:Y:S02]  /*2fe0*/  ISETP.NE.AND P1, PT, R15, RZ, PT ;  /* 0x000000ff0f00720c */ /* 0x000fe40003f25270 */
[----:B------:R-:W-:-:S05]  /*2ff0*/  MOV R7, UR4 ;  /* 0x0000000400077c02 */ /* 0x000fca0008000f00 */
[----:B------:R-:W-:-:S04]  /*3000*/  IMAD R16, R0, 0x4, R7 ;  /* 0x0000000400107824 */ /* 0x000fc800078e0207 */
[----:B------:R-:W-:Y:S01]  /*3010*/  @P0 IADD3 R9, PT, PT, R9, 0x1, RZ ;  /* 0x0000000109090810 */ /* 0x000fe20007ffe0ff */
[----:B------:R0:W-:Y:S03]  /*3020*/  STS [R16], R33 ;  /* 0x0000002110007388 */ /* 0x0001e60000000800 */
[----:B------:R-:W-:Y:S02]  /*3030*/  @!P2 IADD3 R9, PT, PT, -R9, RZ, RZ ;  /* 0x000000ff0909a210 */ /* 0x000fe40007ffe1ff */
        /* <DEDUP_REMOVED lines=10> */
[----:B------:R-:W-:Y:S02]  /*30e0*/  SHF.R.U32.HI R21, RZ, 0x5, R0 ;  /* 0x00000005ff157819 */ /* 0x000fe40000011600 */
[----:B------:R-:W-:-:S02]  /*30f0*/  IADD3.X R22, PT, PT, RZ, RZ, RZ, P0, !PT ;  /* 0x000000ffff167210 */ /* 0x000fc400007fe4ff */
[----:B------:R-:W-:-:S07]  /*3100*/  IADD3.X R23, PT, PT, RZ, RZ, RZ, P1, !PT ;  /* 0x000000ffff177210 */ /* 0x000fce0000ffe4ff */
.L_x_1648:
[----:B0-----:R-:W-:Y:S01]  /*3110*/  SHF.R.U32.HI R15, RZ, 0x5, R3 ;  /* 0x00000005ff0f7819 */ /* 0x001fe20000011603 */
[----:B-1----:R-:W-:Y:S01]  /*3120*/  IMAD.MOV.U32 R12, RZ, RZ, R21 ;  /* 0x000000ffff0c7224 */ /* 0x002fe200078e0015 */
[----:B------:R-:W-:Y:S01]  /*3130*/  MOV R13, RZ ;  /* 0x000000ff000d7202 */ /* 0x000fe20000000f00 */
[----:B------:R-:W-:Y:S01]  /*3140*/  BSSY.RECONVERGENT B0, `(.L_x_1643) ;  /* 0x000005d000007945 */ /* 0x000fe20003800200 */
[----:B------:R-:W-:Y:S01]  /*3150*/  SHF.R.S32.HI R14, RZ, 0x1f, R8 ;  /* 0x0000001fff0e7819 */ /* 0x000fe20000011408 */
[----:B------:R-:W-:Y:S01]  /*3160*/  IMAD.WIDE.U32 R12, R15, UR4, R12 ;  /* 0x000000040f0c7c25 */ /* 0x000fe2000f8e000c */
[----:B------:R-:W-:-:S03]  /*3170*/  UIADD3 UR4, UP0, UPT, UR4, 0x1, URZ ;  /* 0x0000000104047890 */ /* 0x000fc6000ff1e0ff */
[----:B------:R-:W-:Y:S01]  /*3180*/  IMAD R15, R15, UR5, RZ ;  /* 0x000000050f0f7c24 */ /* 0x000fe2000f8e02ff */
[----:B------:R-:W-:Y:S01]  /*3190*/  ISETP.GE.U32.AND P1, PT, R12, R8, PT ;  /* 0x000000080c00720c */ /* 0x000fe20003f26070 */
[----:B------:R-:W-:Y:S01]  /*31a0*/  UIADD3.X UR5, UPT, UPT, URZ, UR5, URZ, UP0, !UPT ;  /* 0x00000005ff057290 */ /* 0x000fe200087fe4ff */
[----:B------:R-:W-:Y:S02]  /*31b0*/  ISETP.LE.U32.AND P0, PT, R9, UR4, PT ;  /* 0x0000000409007c0c */ /* 0x000fe4000bf03070 */
[----:B------:R-:W-:-:S03]  /*31c0*/  IADD3 R15, PT, PT, R13, R15, RZ ;  /* 0x0000000f0d0f7210 */ /* 0x000fc60007ffe0ff */
        /* <DEDUP_REMOVED lines=10> */
[----:B------:R-:W-:Y:S02]  /*3270*/  IADD3 R30, PT, PT, R15, R25, RZ ;  /* 0x000000190f1e7210 */ /* 0x000fe40007ffe0ff */
[----:B------:R-:W-:Y:S02]  /*3280*/  IADD3 R15, P4, PT, R17, 0x10, RZ ;  /* 0x00000010110f7810 */ /* 0x000fe40007f9e0ff */
        /* <DEDUP_REMOVED lines=8> */
[----:B------:R-:W-:Y:S02]  /*3310*/  IADD3 R32, P2, PT, R17, R14, RZ ;  /* 0x0000000e11207210 */ /* 0x000fe40007f5e0ff */
[----:B------:R-:W-:Y:S02]  /*3320*/  IADD3.X R14, PT, PT, RZ, RZ, RZ, P4, !PT ;  /* 0x000000ffff0e7210 */ /* 0x000fe400027fe4ff */
[----:B------:R-:W-:Y:S02]  /*3330*/  IADD3 R28, P3, PT, R32, 0x20, RZ ;  /* 0x00000020201c7810 */ /* 0x000fe40007f7e0ff */
[----:B------:R-:W-:Y:S02]  /*3340*/  ISETP.LT.AND.EX P1, PT, R26, RZ, PT, P1 ;  /* 0x000000ff1a00720c */ /* 0x000fe40003f21310 */
[----:B------:R-:W-:-:S02]  /*3350*/  IADD3.X R30, PT, PT, RZ, RZ, R30, P3, P2 ;  /* 0x000000ffff1e7210 */ /* 0x000fc40001fe441e */
[----:B------:R-:W-:Y:S02]  /*3360*/  ISETP.GE.U32.AND P2, PT, R28, R27, PT ;  /* 0x0000001b1c00720c */ /* 0x000fe40003f46070 */
[----:B------:R-:W-:Y:S02]  /*3370*/  SEL R24, R24, 0x20, P1 ;  /* 0x0000002018187807 */ /* 0x000fe40000800000 */
[----:B------:R-:W-:Y:S02]  /*3380*/  ISETP.GE.AND.EX P2, PT, R30, R25, PT, P2 ;  /* 0x000000191e00720c */ /* 0x000fe40003f46320 */
[----:B------:R-:W-:Y:S02]  /*3390*/  ISETP.GE.U32.AND P3, PT, R15, R24, PT ;  /* 0x000000180f00720c */ /* 0x000fe40003f66070 */
[----:B------:R-:W-:-:S04]  /*33a0*/  SEL R15, R26, RZ, P1 ;  /* 0x000000ff1a0f7207 */ /* 0x000fc80000800000 */
[----:B------:R-:W-:Y:S02]  /*33b0*/  ISETP.GE.AND.EX P1, PT, R14, R15, PT, P3 ;  /* 0x0000000f0e00720c */ /* 0x000fe40003f26330 */
[----:B------:R-:W-:-:S03]  /*33c0*/  LEA R14, R32, R7, 0x2 ;  /* 0x00000007200e7211 */ /* 0x000fc600078e10ff */
[----:B------:R-:W-:Y:S08]  /*33d0*/  @P2 BRA `(.L_x_1646) ;  /* 0x0000000000442947 */ /* 0x000ff00003800000 */
[----:B------:R-:W0:Y:S01]  /*33e0*/  S2UR UR12, SR_CgaCtaId ;  /* 0x00000000000c79c3 */ /* 0x000e220000008800 */
[----:B------:R1:W2:Y:S01]  /*33f0*/  LDS R13, [R14] ;  /* 0x000000000e0d7984 */ /* 0x0002a20000000800 */
[----:B------:R-:W-:Y:S01]  /*3400*/  UMOV UR11, 0x400 ;  /* 0x00000400000b7882 */ /* 0x000fe20000000000 */
[----:B------:R-:W-:Y:S01]  /*3410*/  IMAD R12, R12, UR14, R17 ;  /* 0x0000000e0c0c7c24 */ /* 0x000fe2000f8e0211 */
[----:B0-----:R-:W-:-:S06]  /*3420*/  ULEA UR11, UR12, UR11, 0x18 ;  /* 0x0000000b0c0b7291 */ /* 0x001fcc000f8ec0ff */
[----:B------:R-:W-:-:S04]  /*3430*/  MOV R7, UR11 ;  /* 0x0000000b00077c02 */ /* 0x000fc80008000f00 */
[----:B------:R-:W-:-:S05]  /*3440*/  LEA R12, R12, R7, 0x2 ;  /* 0x000000070c0c7211 */ /* 0x000fca00078e10ff */
[----:B-1----:R-:W-:-:S07]  /*3450*/  VIADD R12, R12, 0x80 ;  /* 0x000000800c0c7836 */ /* 0x002fce0000000000 */
.L_x_1647:
[----:B0-----:R0:W2:Y:S01]  /*3460*/  LDS R26, [R12] ;  /* 0x000000000c1a7984 */ /* 0x0010a20000000800 */
[----:B------:R-:W-:-:S04]  /*3470*/  IADD3 R28, P2, PT, R28, 0x20, RZ ;  /* 0x000000201c1c7810 */ /* 0x000fc80007f5e0ff */
[----:B------:R-:W-:Y:S02]  /*3480*/  IADD3.X R30, PT, PT, RZ, R30, RZ, P2, !PT ;  /* 0x0000001eff1e7210 */ /* 0x000fe400017fe4ff */
[----:B------:R-:W-:Y:S02]  /*3490*/  ISETP.GE.U32.AND P2, PT, R28, R27, PT ;  /* 0x0000001b1c00720c */ /* 0x000fe40003f46070 */
[----:B0-----:R-:W-:Y:S02]  /*34a0*/  IADD3 R12, PT, PT, R12, 0x80, RZ ;  /* 0x000000800c0c7810 */ /* 0x001fe40007ffe0ff */
[----:B------:R-:W-:Y:S02]  /*34b0*/  ISETP.GE.AND.EX P2, PT, R30, R25, PT, P2 ;  /* 0x000000191e00720c */ /* 0x000fe40003f46320 */
[----:B--2---:R-:W-:-:S05]  /*34c0*/  FMNMX.FTZ R13, R26, R13, !PT ;  /* 0x0000000d1a0d7209 */ /* 0x004fca0007810000 */
[----:B------:R0:W-:Y:S06]  /*34d0*/  STS [R14], R13 ;  /* 0x0000000d0e007388 */ /* 0x0001ec0000000800 */
[----:B------:R-:W-:Y:S05]  /*34e0*/  @!P2 BRA `(.L_x_1647) ;  /* 0xfffffffc00dca947 */ /* 0x000fea000383ffff */
.L_x_1646:
[----:B------:R-:W-:Y:S05]  /*34f0*/  BSYNC.RECONVERGENT B1 ;  /* 0x0000000000017941 */ /* 0x000fea0003800200 */
.L_x_1645:
        /* <DEDUP_REMOVED lines=33> */
.L_x_1644:
[----:B------:R-:W-:Y:S05]  /*3710*/  BSYNC.RECONVERGENT B0 ;  /* 0x0000000000007941 */ /* 0x000fea0003800200 */
.L_x_1643:
[----:B------:R-:W-:Y:S05]  /*3720*/  @!P0 BRA `(.L_x_1648) ;  /* 0xfffffff800788947 */ /* 0x000fea000383ffff */
.L_x_1642:
[----:B------:R-:W-:Y:S01]  /*3730*/  SHF.L.U32 R7, R10, 0x4, RZ ;  /* 0x000000040a077819 */ /* 0x000fe200000006ff */
[----:B------:R-:W-:Y:S03]  /*3740*/  BAR.SYNC.DEFER_BLOCKING 0x0 ;  /* 0x0000000000007b1d */ /* 0x000fe60000010000 */
        /* <DEDUP_REMOVED lines=15> */
[----:B------:R-:W2:Y:S02]  /*3840*/  @P0 LDC.64 R8, c[0x0][0x3a0] ;  /* 0x0000e800ff080b82 */ /* 0x000ea40000000a00 */
[----:B--2---:R-:W4:Y:S01]  /*3850*/  @P0 LDG.E R9, desc[UR16][R8.64] ;  /* 0x0000001008090981 */ /* 0x004f22000c1e1900 */
        /* <DEDUP_REMOVED lines=9> */
[----:B------:R-:W2:Y:S01]  /*38f0*/  I2F.U32.RP R7, R6 ;  /* 0x0000000600077306 */ /* 0x000ea20000209000 */
[----:B------:R-:W-:-:S07]  /*3900*/  ISETP.NE.U32.AND P1, PT, R6, RZ, PT ;  /* 0x000000ff0600720c */ /* 0x000fce0003f25070 */
[----:B--2---:R-:W2:Y:S02]  /*3910*/  MUFU.RCP R7, R7 ;  /* 0x0000000700077308 */ /* 0x004ea40000001000 */
[----:B--2---:R-:W-:Y:S01]  /*3920*/  IADD3 R8, PT, PT, R7, 0xffffffe, RZ ;  /* 0x0ffffffe07087810 */ /* 0x004fe20007ffe0ff */
[----:B------:R-:W-:-:S05]  /*3930*/  HFMA2 R7, -RZ, RZ, 0, 0 ;  /* 0x00000000ff077431 */ /* 0x000fca00000001ff */
[----:B------:R2:W3:Y:S02]  /*3940*/  F2I.FTZ.U32.TRUNC.NTZ R9, R8 ;  /* 0x0000000800097305 */ /* 0x0004e4000021f000 */
[----:B--2---:R-:W-:Y:S01]  /*3950*/  HFMA2 R8, -RZ, RZ, 0, 0 ;  /* 0x00000000ff087431 */ /* 0x004fe200000001ff */
[----:B---3--:R-:W-:-:S05]  /*3960*/  IADD3 R13, PT, PT, RZ, -R9, RZ ;  /* 0x80000009ff0d7210 */ /* 0x008fca0007ffe0ff */
[----:B------:R-:W-:-:S04]  /*3970*/  IMAD R13, R13, R6, RZ ;  /* 0x000000060d0d7224 */ /* 0x000fc800078e02ff */
[----:B-1----:R-:W-:-:S06]  /*3980*/  IMAD.HI.U32 R12, R9, R13, R8 ;  /* 0x0000000d090c7227 */ /* 0x002fcc00078e0008 */
[----:B------:R-:W-:-:S05]  /*3990*/  IMAD.HI.U32 R12, R12, R5, RZ ;  /* 0x000000050c0c7227 */ /* 0x000fca00078e00ff */
[----:B------:R-:W-:-:S05]  /*39a0*/  IADD3 R12, PT, PT, -R12, RZ, RZ ;  /* 0x000000ff0c0c7210 */ /* 0x000fca0007ffe1ff */
        /* <DEDUP_REMOVED lines=8> */
.L_x_1651:
[----:B------:R-:W-:Y:S02]  /*3a30*/  MOV R13, R5 ;  /* 0x00000005000d7202 */ /* 0x000fe40000000f00 */
[----:B------:R-:W-:Y:S02]  /*3a40*/  MOV R7, R4 ;  /* 0x0000000400077202 */ /* 0x000fe40000000f00 */
[----:B------:R-:W-:-:S07]  /*3a50*/  MOV R6, 0x3a70 ;  /* 0x00003a7000067802 */ /* 0x000fce0000000f00 */
[----:B01----:R-:W-:Y:S05]  /*3a60*/  CALL.REL.NOINC `($__internal_56_$__cuda_sm20_rem_s64) ;  /* 0x0000002000107944 */ /* 0x003fea0003c00000 */
[----:B------:R-:W-:Y:S01]  /*3a70*/  MOV R6, R8 ;  /* 0x0000000800067202 */ /* 0x000fe20000000f00 */
[----:B------:R-:W-:-:S07]  /*3a80*/  IMAD.MOV.U32 R7, RZ, RZ, R9 ;  /* 0x000000ffff077224 */ /* 0x000fce00078e0009 */
.L_x_1652:
        /* <DEDUP_REMOVED lines=13> */
.L_x_1650:
[----:B------:R-:W-:Y:S05]  /*3b60*/  BSYNC.RECONVERGENT B0 ;  /* 0x0000000000007941 */ /* 0x000fea0003800200 */
.L_x_1649:
        /* <DEDUP_REMOVED lines=14> */
[----:B------:R-:W2:Y:S01]  /*3c50*/  LDC.64 R6, c[0x0][0x3c0] ;  /* 0x0000f000ff067b82 */ /* 0x000ea20000000a00 */
[----:B------:R-:W2:Y:S02]  /*3c60*/  LDCU UR4, c[0x0][0x370] ;  /* 0x00006e00ff0477ac */ /* 0x000ea40008000800 */
        /* <DEDUP_REMOVED lines=9> */
[----:B--2---:R-:W-:Y:S02]  /*3d00*/  IADD3 R8, PT, PT, R11, 0xffffffe, RZ ;  /* 0x0ffffffe0b087810 */ /* 0x004fe40007ffe0ff */
[----:B------:R-:W-:-:S04]  /*3d10*/  MOV R11, RZ ;  /* 0x000000ff000b7202 */ /* 0x000fc80000000f00 */
[----:B------:R2:W3:Y:S02]  /*3d20*/  F2I.FTZ.U32.TRUNC.NTZ R9, R8 ;  /* 0x0000000800097305 */ /* 0x0004e4000021f000 */
[----:B--2---:R-:W-:Y:S02]  /*3d30*/  HFMA2 R8, -RZ, RZ, 0, 0 ;  /* 0x00000000ff087431 */ /* 0x004fe400000001ff */
[----:B---3--:R-:W-:-:S04]  /*3d40*/  IMAD.MOV R7, RZ, RZ, -R9 ;  /* 0x000000ffff077224 */ /* 0x008fc800078e0a09 */
[----:B------:R-:W-:-:S04]  /*3d50*/  IMAD R7, R7, R6, RZ ;  /* 0x0000000607077224 */ /* 0x000fc800078e02ff */
[----:B------:R-:W-:-:S06]  /*3d60*/  IMAD.HI.U32 R10, R9, R7, R8 ;  /* 0x00000007090a7227 */ /* 0x000fcc00078e0008 */
[----:B------:R-:W-:-:S05]  /*3d70*/  IMAD.HI.U32 R7, R10, R13, RZ ;  /* 0x0000000d0a077227 */ /* 0x000fca00078e00ff */
[----:B------:R-:W-:-:S05]  /*3d80*/  IADD3 R7, PT, PT, -R7, RZ, RZ ;  /* 0x000000ff07077210 */ /* 0x000fca0007ffe1ff */
[----:B------:R-:W-:-:S05]  /*3d90*/  IMAD R10, R6, R7, R13 ;  /* 0x00000007060a7224 */ /* 0x000fca00078e020d */
[----:B------:R-:W-:-:S13]  /*3da0*/  ISETP.GE.U32.AND P0, PT, R10, R6, PT ;  /* 0x000000060a00720c */ /* 0x000fda0003f06070 */
[----:B------:R-:W-:-:S04]  /*3db0*/  @P0 IADD3 R10, PT, PT, R10, -R6, RZ ;  /* 0x800000060a0a0210 */ /* 0x000fc80007ffe0ff */
[----:B------:R-:W-:-:S13]  /*3dc0*/  ISETP.GE.U32.AND P0, PT, R10, R6, PT ;  /* 0x000000060a00720c */ /* 0x000fda0003f06070 */
[-C--:B------:R-:W-:Y:S02]  /*3dd0*/  @P0 IADD3 R10, PT, PT, R10, -R6.reuse, RZ ;  /* 0x800000060a0a0210 */ /* 0x080fe40007ffe0ff */
[----:B------:R-:W-:Y:S01]  /*3de0*/  @!P1 LOP3.LUT R10, RZ, R6, RZ, 0x33, !PT ;  /* 0x00000006ff0a9212 */ /* 0x000fe200078e33ff */
[----:B------:R-:W-:Y:S06]  /*3df0*/  BRA `(.L_x_1654) ;  /* 0x0000000000147947 */ /* 0x000fec0003800000 */
.L_x_1653:
[----:B------:R-:W-:Y:S01]  /*3e00*/  IMAD.MOV.U32 R7, RZ, RZ, R2 ;  /* 0x000000ffff077224 */ /* 0x000fe200078e0002 */
[----:B------:R-:W-:-:S07]  /*3e10*/  MOV R6, 0x3e30 ;  /* 0x00003e3000067802 */ /* 0x000fce0000000f00 */
[----:B01----:R-:W-:Y:S05]  /*3e20*/  CALL.REL.NOINC `($__internal_56_$__cuda_sm20_rem_s64) ;  /* 0x0000001c00207944 */ /* 0x003fea0003c00000 */
[----:B------:R-:W-:Y:S02]  /*3e30*/  MOV R10, R8 ;  /* 0x00000008000a7202 */ /* 0x000fe40000000f00 */
[----:B------:R-:W-:-:S07]  /*3e40*/  MOV R11, R9 ;  /* 0x00000009000b7202 */ /* 0x000fce0000000f00 */
.L_x_1654:
[----:B------:R-:W2:Y:S01]  /*3e50*/  LDC.64 R6, c[0x0][0x398] ;  /* 0x0000e600ff067b82 */ /* 0x000ea20000000a00 */
[----:B------:R-:W-:-:S04]  /*3e60*/  IADD3 R13, P0, PT, -R10, R13, RZ ;  /* 0x0000000d0a0d7210 */ /* 0x000fc80007f1e1ff */
[----:B------:R-:W-:-:S03]  /*3e70*/  IADD3.X R2, PT, PT, ~R11, R2, RZ, P0, !PT ;  /* 0x000000020b027210 */ /* 0x000fc600007fe5ff */
[----:B------:R-:W3:Y:S06]  /*3e80*/  LDC.64 R8, c[0x0][0x388] ;  /* 0x0000e200ff087b82 */ /* 0x000eec0000000a00 */
.L_x_1655:
[----:B------:R-:W-:Y:S01]  /*3e90*/  HFMA2 R21, -RZ, RZ, 0, 4.76837158203125e-07 ;  /* 0x00000008ff157431 */ /* 0x000fe200000001ff */
[----:B0-----:R-:W-:-:S05]  /*3ea0*/  MOV R15, 0x8 ;  /* 0x00000008000f7802 */ /* 0x001fca0000000f00 */
[----:B------:R-:W-:-:S04]  /*3eb0*/  IMAD.WIDE.U32 R14, R0, R15, UR6 ;  /* 0x00000006000e7e25 */ /* 0x000fc8000f8e000f */
[----:B------:R-:W-:Y:S01]  /*3ec0*/  IMAD.WIDE.U32 R20, R0, R21, UR8 ;  /* 0x0000000800147e25 */ /* 0x000fe2000f8e0015 */
[----:B------:R-:W4:Y:S05]  /*3ed0*/  LDG.E.64 R18, desc[UR16][R14.64] ;  /* 0x000000100e127981 */ /* 0x000f2a000c1e1b00 */
[----:B------:R-:W1:Y:S01]  /*3ee0*/  LDG.E.64.CONSTANT R20, desc[UR16][R20.64] ;  /* 0x0000001014147981 */ /* 0x000e62000c1e9b00 */
[----:B------:R-:W-:-:S04]  /*3ef0*/  SHF.R.U32.HI R11, RZ, 0x4, R0 ;  /* 0x00000004ff0b7819 */ /* 0x000fc80000011600 */
[----:B------:R-:W-:Y:S01]  /*3f00*/  LOP3.LUT R17, R11, 0x3ffffff, RZ, 0xc0, !PT ;  /* 0x03ffffff0b117812 */ /* 0x000fe200078ec0ff */
[----:B------:R-:W-:Y:S02]  /*3f10*/  HFMA2 R11, -RZ, RZ, 0, 0 ;  /* 0x00000000ff0b7431 */ /* 0x000fe400000001ff */
[----:B------:R-:W-:Y:S02]  /*3f20*/  IMAD.U32 R10, RZ, RZ, UR10 ;  /* 0x0000000aff0a7e24 */ /* 0x000fe4000f8e00ff */
[----:B------:R-:W-:Y:S02]  /*3f30*/  IMAD R27, R2, R17, RZ ;  /* 0x00000011021b7224 */ /* 0x000fe400078e02ff */
[----:B------:R-:W-:-:S05]  /*3f40*/  IMAD.WIDE.U32 R16, R17, R13, R10 ;  /* 0x0000000d11107225 */ /* 0x000fca00078e000a */
[----:B------:R-:W-:Y:S01]  /*3f50*/  IADD3 R17, PT, PT, R17, R27, RZ ;  /* 0x0000001b11117210 */ /* 0x000fe20007ffe0ff */
[----:B----4-:R-:W-:Y:S02]  /*3f60*/  HADD2.F32 R23, -RZ, R18.H0_H0 ;  /* 0x20000012ff177230 */ /* 0x010fe40000004100 */
[--C-:B-1----:R-:W-:Y:S02]  /*3f70*/  HADD2.F32 R12, -RZ, R20.reuse.H0_H0 ;  /* 0x20000014ff0c7230 */ /* 0x102fe40000004100 */
[----:B------:R-:W-:Y:S02]  /*3f80*/  HADD2.F32 R20, -RZ, R20.H1_H1 ;  /* 0x30000014ff147230 */ /* 0x000fe40000004100 */
[----:B------:R-:W-:Y:S02]  /*3f90*/  HADD2.F32 R22, -RZ, R21.H0_H0 ;  /* 0x20000015ff167230 */ /* 0x000fe40000004100 */
[----:B------:R-:W-:Y:S01]  /*3fa0*/  FADD.FTZ R12, R12, R23 ;  /* 0x000000170c0c7221 */ /* 0x000fe20000010000 */
[----:B------:R-:W-:-:S02]  /*3fb0*/  HADD2.F32 R23, -RZ, R18.H1_H1 ;  /* 0x30000012ff177230 */ /* 0x000fc40000004100 */
[----:B------:R-:W-:Y:S02]  /*3fc0*/  HADD2.F32 R21, -RZ, R21.H1_H1 ;  /* 0x30000015ff157230 */ /* 0x000fe40000004100 */
[--C-:B------:R-:W-:Y:S02]  /*3fd0*/  HADD2.F32 R25, -RZ, R19.reuse.H0_H0 ;  /* 0x20000013ff197230 */ /* 0x100fe40000004100 */
[----:B------:R-:W-:Y:S01]  /*3fe0*/  HADD2.F32 R24, -RZ, R19.H1_H1 ;  /* 0x30000013ff187230 */ /* 0x000fe20000004100 */
[----:B---3--:R-:W-:Y:S01]  /*3ff0*/  LEA R18, P0, R16, R8, 0x2 ;  /* 0x0000000810127211 */ /* 0x008fe200078010ff */
[----:B------:R-:W-:Y:S01]  /*4000*/  FADD.FTZ R23, R20, R23 ;  /* 0x0000001714177221 */ /* 0x000fe20000010000 */
[----:B------:R-:W-:Y:S02]  /*4010*/  FADD.FTZ R20, R22, R25 ;  /* 0x0000001916147221 */ /* 0x000fe40000010000 */
[----:B------:R-:W-:Y:S01]  /*4020*/  FADD.FTZ R21, R21, R24 ;  /* 0x0000001815157221 */ /* 0x000fe20000010000 */
[----:B------:R-:W-:Y:S01]  /*4030*/  LEA.HI.X R19, R16, R9, R17, 0x2, P0 ;  /* 0x0000000910137211 */ /* 0x000fe200000f1411 */
[----:B--2---:R-:W-:Y:S01]  /*4040*/  IMAD.WIDE.U32 R16, R0, 0x8, R6 ;  /* 0x0000000800107825 */ /* 0x004fe200078e0006 */
[----:B------:R-:W-:-:S02]  /*4050*/  F2FP.F16.F32.PACK_AB R26, R23, R12 ;  /* 0x0000000c171a723e */ /* 0x000fc400000000ff */
[----:B------:R-:W-:-:S03]  /*4060*/  F2FP.F16.F32.PACK_AB R27, R21, R20 ;  /* 0x00000014151b723e */ /* 0x000fc600000000ff */
        /* <DEDUP_REMOVED lines=19> */
[----:B---3--:R-:W0:Y:S01]  /*41a0*/  MUFU.RCP R12, R18 ;  /* 0x00000012000c7308 */ /* 0x008e220000001000 */
        /* <DEDUP_REMOVED lines=11> */
[----:B0-----:R-:W-:Y:S01]  /*4260*/  FMUL.FTZ R16, R12, R17 ;  /* 0x000000110c107220 */ /* 0x001fe20000410000 */
        /* <DEDUP_REMOVED lines=23> */
[----:B------:R-:W-:-:S05]  /*43e0*/  LOP3.LUT R19, R0, 0x3ffffff, RZ, 0xc0, !PT ;  /* 0x03ffffff00137812 */ /* 0x000fca00078ec0ff */
[----:B------:R-:W-:Y:S02]  /*43f0*/  IMAD R29, R2, R19, RZ ;  /* 0x00000013021d7224 */ /* 0x000fe400078e02ff */
[----:B------:R-:W-:-:S04]  /*4400*/  IMAD.WIDE.U32 R18, R19, R13, R10 ;  /* 0x0000000d13127225 */ /* 0x000fc800078e000a */
[----:B------:R-:W-:Y:S02]  /*4410*/  IMAD.IADD R19, R19, 0x1, R29 ;  /* 0x0000000113137824 */ /* 0x000fe400078e021d */
[--C-:B--2---:R-:W-:Y:S02]  /*4420*/  HADD2.F32 R0, -RZ, R22.reuse.H0_H0 ;  /* 0x20000016ff007230 */ /* 0x104fe40000004100 */
[----:B------:R-:W-:Y:S02]  /*4430*/  HADD2.F32 R12, -RZ, R22.H1_H1 ;  /* 0x30000016ff0c7230 */ /* 0x000fe40000004100 */
[----:B---3--:R-:W-:Y:S02]  /*4440*/  HADD2.F32 R25, -RZ, R20.H0_H0 ;  /* 0x20000014ff197230 */ /* 0x008fe40000004100 */
[--C-:B------:R-:W-:Y:S02]  /*4450*/  HADD2.F32 R16, -RZ, R23.reuse.H0_H0 ;  /* 0x20000017ff107230 */ /* 0x100fe40000004100 */
[----:B------:R-:W-:-:S02]  /*4460*/  HADD2.F32 R23, -RZ, R23.H1_H1 ;  /* 0x30000017ff177230 */ /* 0x000fc40000004100 */
[----:B------:R-:W-:Y:S01]  /*4470*/  FADD.FTZ R0, R0, R25 ;  /* 0x0000001900007221 */ /* 0x000fe20000010000 */
[----:B------:R-:W-:Y:S01]  /*4480*/  HADD2.F32 R25, -RZ, R20.H1_H1 ;  /* 0x30000014ff197230 */ /* 0x000fe20000004100 */
[----:B------:R-:W-:Y:S01]  /*4490*/  LEA R20, P0, R18, R8, 0x2 ;  /* 0x0000000812147211 */ /* 0x000fe200078010ff */
[--C-:B------:R-:W-:Y:S02]  /*44a0*/  HADD2.F32 R27, -RZ, R21.reuse.H0_H0 ;  /* 0x20000015ff1b7230 */ /* 0x100fe40000004100 */
[----:B------:R-:W-:Y:S02]  /*44b0*/  HADD2.F32 R22, -RZ, R21.H1_H1 ;  /* 0x30000015ff167230 */ /* 0x000fe40000004100 */
[----:B------:R-:W-:Y:S01]  /*44c0*/  FADD.FTZ R25, R12, R25 ;  /* 0x000000190c197221 */ /* 0x000fe20000010000 */
[----:B------:R-:W-:Y:S01]  /*44d0*/  LEA.HI.X R21, R18, R9, R19, 0x2, P0 ;  /* 0x0000000912157211 */ /* 0x000fe200000f1413 */
[----:B------:R-:W-:Y:S01]  /*44e0*/  FADD.FTZ R12, R16, R27 ;  /* 0x0000001b100c7221 */ /* 0x000fe20000010000 */
[----:B------:R-:W-:-:S04]  /*44f0*/  IMAD.WIDE.U32 R18, R17, 0x8, R6 ;  /* 0x0000000811127825 */ /* 0x000fc800078e0006 */
[----:B------:R-:W-:Y:S01]  /*4500*/  FADD.FTZ R23, R23, R22 ;  /* 0x0000001617177221 */ /* 0x000fe20000010000 */
[----:B------:R-:W-:-:S04]  /*4510*/  F2FP.F16.F32.PACK_AB R26, R25, R0 ;  /* 0x00000000191a723e */ /* 0x000fc800000000ff */
[----:B------:R-:W-:Y:S01]  /*4520*/  F2FP.F16.F32.PACK_AB R27, R23, R12 ;  /* 0x0000000c171b723e */ /* 0x000fe200000000ff */
        /* <DEDUP_REMOVED lines=55> */
[----:B------:R-:W-:-:S05]  /*48a0*/  LOP3.LUT R17, R0, 0x3ffffff, RZ, 0xc0, !PT ;  /* 0x03ffffff00117812 */ /* 0x000fca00078ec0ff */
[----:B------:R-:W-:Y:S02]  /*48b0*/  IMAD R29, R2, R17, RZ ;  /* 0x00000011021d7224 */ /* 0x000fe400078e02ff */
[----:B------:R-:W-:-:S05]  /*48c0*/  IMAD.WIDE.U32 R16, R17, R13, R10 ;  /* 0x0000000d11107225 */ /* 0x000fca00078e000a */
[----:B------:R-:W-:Y:S01]  /*48d0*/  IADD3 R17, PT, PT, R17, R29, RZ ;  /* 0x0000001d11117210 */ /* 0x000fe20007ffe0ff */
[--C-:B--2---:R-:W-:Y:S02]  /*48e0*/  HADD2.F32 R0, -RZ, R22.reuse.H0_H0 ;  /* 0x20000016ff007230 */ /* 0x104fe40000004100 */
[----:B------:R-:W-:Y:S02]  /*48f0*/  HADD2.F32 R12, -RZ, R22.H1_H1 ;  /* 0x30000016ff0c7230 */ /* 0x000fe40000004100 */
[--C-:B---3--:R-:W-:Y:S02]  /*4900*/  HADD2.F32 R25, -RZ, R20.reuse.H0_H0 ;  /* 0x20000014ff197230 */ /* 0x108fe40000004100 */
[--C-:B------:R-:W-:Y:S02]  /*4910*/  HADD2.F32 R18, -RZ, R23.reuse.H0_H0 ;  /* 0x20000017ff127230 */ /* 0x100fe40000004100 */
[----:B------:R-:W-:Y:S02]  /*4920*/  HADD2.F32 R23, -RZ, R23.H1_H1 ;  /* 0x30000017ff177230 */ /* 0x000fe40000004100 */
[----:B------:R-:W-:Y:S01]  /*4930*/  FADD.FTZ R0, R0, R25 ;  /* 0x0000001900007221 */ /* 0x000fe20000010000 */
[----:B------:R-:W-:Y:S01]  /*4940*/  HADD2.F32 R25, -RZ, R20.H1_H1 ;  /* 0x30000014ff197230 */ /* 0x000fe20000004100 */
[----:B------:R-:W-:Y:S01]  /*4950*/  LEA R20, P0, R16, R8, 0x2 ;  /* 0x0000000810147211 */ /* 0x000fe200078010ff */
[----:B------:R-:W-:-:S02]  /*4960*/  HADD2.F32 R27, -RZ, R21.H0_H0 ;  /* 0x20000015ff1b7230 */ /* 0x000fc40000004100 */
        /* <DEDUP_REMOVED lines=49> */
[C---:B------:R-:W-:Y:S01]  /*4c80*/  IMAD.WIDE.U32 R14, R19.reuse, 0x4, R4 ;  /* 0x00000004130e7825 */ /* 0x040fe200078e0004 */
[----:B------:R-:W-:-:S04]  /*4c90*/  IADD3 R19, PT, PT, R19, R3, RZ ;  /* 0x0000000313137210 */ /* 0x000fc80007ffe0ff */
[----:B------:R-:W-:Y:S02]  /*4ca0*/  ISETP.GE.U32.AND P0, PT, R19, UR11, PT ;  /* 0x0000000b13007c0c */ /* 0x000fe4000bf06070 */
[----:B0-----:R-:W-:-:S04]  /*4cb0*/  PRMT R25, R21, 0x3340, R0 ;  /* 0x0000334015197816 */ /* 0x001fc80000000000 */
[----:B------:R-:W-:-:S05]  /*4cc0*/  PRMT R25, R12, 0x5410, R25 ;  /* 0x000054100c197816 */ /* 0x000fca0000000019 */
[----:B------:R0:W-:Y:S02]  /*4cd0*/  STG.E desc[UR16][R14.64], R25 ;  /* 0x000000190e007986 */ /* 0x0001e4000c101910 */
[----:B------:R-:W-:Y:S05]  /*4ce0*/  @P0 EXIT ;  /* 0x000000000000094d */ /* 0x000fea0003800000 */
[----:B------:R-:W-:Y:S01]  /*4cf0*/  IMAD.MOV.U32 R20, RZ, RZ, 0x8 ;  /* 0x00000008ff147424 */ /* 0x000fe200078e00ff */
[----:B0-----:R-:W-:-:S03]  /*4d00*/  MOV R14, 0x8 ;  /* 0x00000008000e7802 */ /* 0x001fc60000000f00 */
[----:B------:R-:W-:-:S04]  /*4d10*/  IMAD.WIDE.U32 R20, R19, R20, UR8 ;  /* 0x0000000813147e25 */ /* 0x000fc8000f8e0014 */
[----:B------:R-:W-:Y:S02]  /*4d20*/  IMAD.WIDE.U32 R14, R19, R14, UR6 ;  /* 0x00000006130e7e25 */ /* 0x000fe4000f8e000e */
[----:B------:R-:W2:Y:S04]  /*4d30*/  LDG.E.64.CONSTANT R20, desc[UR16][R20.64] ;  /* 0x0000001014147981 */ /* 0x000ea8000c1e9b00 */
[----:B------:R-:W3:Y:S01]  /*4d40*/  LDG.E.64 R16, desc[UR16][R14.64] ;  /* 0x000000100e107981 */ /* 0x000ee2000c1e1b00 */
[----:B------:R-:W-:-:S04]  /*4d50*/  SHF.R.U32.HI R0, RZ, 0x4, R19 ;  /* 0x00000004ff007819 */ /* 0x000fc80000011613 */
[----:B------:R-:W-:-:S05]  /*4d60*/  LOP3.LUT R25, R0, 0x3ffffff, RZ, 0xc0, !PT ;  /* 0x03ffffff00197812 */ /* 0x000fca00078ec0ff */
[----:B------:R-:W-:-:S04]  /*4d70*/  IMAD.WIDE.U32 R10, R25, R13, R10 ;  /* 0x0000000d190a7225 */ /* 0x000fc800078e000a */
[----:B------:R-:W-:-:S05]  /*4d80*/  IMAD R27, R2, R25, RZ ;  /* 0x00000019021b7224 */ /* 0x000fca00078e02ff */
        /* <DEDUP_REMOVED lines=10> */
[----:B------:R-:W-:Y:S01]  /*4e30*/  HADD2.F32 R20, -RZ, R17.H1_H1 ;  /* 0x30000011ff147230 */ /* 0x000fe20000004100 */
[----:B------:R-:W-:Y:S01]  /*4e40*/  LEA.HI.X R17, R10, R9, R11, 0x2, P0 ;  /* 0x000000090a117211 */ /* 0x000fe200000f140b */
[----:B------:R-:W-:-:S04]  /*4e50*/  IMAD.WIDE.U32 R10, R19, 0x8, R6 ;  /* 0x00000008130a7825 */ /* 0x000fc800078e0006 */
[----:B------:R-:W-:Y:S01]  /*4e60*/  FADD.FTZ R23, R12, R23 ;  /* 0x000000170c177221 */ /* 0x000fe20000010000 */
[----:B------:R-:W-:Y:S01]  /*4e70*/  FADD.FTZ R18, R18, R25 ;  /* 0x0000001912127221 */ /* 0x000fe20000010000 */
[----:B------:R-:W-:Y:S01]  /*4e80*/  FADD.FTZ R21, R21, R20 ;  /* 0x0000001415157221 */ /* 0x000fe20000010000 */
[----:B------:R-:W2:Y:S02]  /*4e90*/  LDG.E.64.CONSTANT R10, desc[UR16][R10.64] ;  /* 0x000000100a0a7981 */ /* 0x000ea4000c1e9b00 */
[----:B------:R-:W-:Y:S02]  /*4ea0*/  F2FP.F16.F32.PACK_AB R24, R23, R0 ;  /* 0x000000001718723e */ /* 0x000fe400000000ff */
[----:B------:R-:W-:-:S05]  /*4eb0*/  F2FP.F16.F32.PACK_AB R25, R21, R18 ;  /* 0x000000121519723e */ /* 0x000fca00000000ff */
[----:B------:R0:W-:Y:S04]  /*4ec0*/  STG.E.64 desc[UR16][R14.64], R24 ;  /* 0x000000180e007986 */ /* 0x0001e8000c101b10 */
[----:B------:R1:W3:Y:S01]  /*4ed0*/  LDG.E R16, desc[UR16][R16.64] ;  /* 0x0000001010107981 */ /* 0x0002e2000c1e1900 */
[----:B------:R-:W-:Y:S01]  /*4ee0*/  FMUL.FTZ R23, R23, UR15 ;  /* 0x0000000f17177c20 */ /* 0x000fe20008410000 */
[----:B------:R-:W-:Y:S01]  /*4ef0*/  FMUL.FTZ R0, R0, UR15 ;  /* 0x0000000f00007c20 */ /* 0x000fe20008410000 */
[----:B------:R-:W-:Y:S01]  /*4f00*/  FMUL.FTZ R18, R18, UR15 ;  /* 0x0000000f12127c20 */ /* 0x000fe20008410000 */
[----:B------:R-:W-:Y:S02]  /*4f10*/  FMUL.FTZ R21, R21, UR15 ;  /* 0x0000000f15157c20 */ /* 0x000fe40008410000 */
[----:B------:R-:W-:-:S02]  /*4f20*/  F2FP.F16.F32.PACK_AB R23, RZ, R23 ;  /* 0x00000017ff17723e */ /* 0x000fc400000000ff */
[----:B------:R-:W-:Y:S02]  /*4f30*/  F2FP.F16.F32.PACK_AB R0, RZ, R0 ;  /* 0x00000000ff00723e */ /* 0x000fe400000000ff */
[----:B------:R-:W-:Y:S01]  /*4f40*/  F2FP.F16.F32.PACK_AB R18, RZ, R18 ;  /* 0x00000012ff12723e */ /* 0x000fe200000000ff */
[----:B------:R-:W-:Y:S01]  /*4f50*/  HADD2.F32 R20, -RZ, R23.H0_H0 ;  /* 0x20000017ff147230 */ /* 0x000fe20000004100 */
[----:B------:R-:W-:Y:S01]  /*4f60*/  F2FP.F16.F32.PACK_AB R21, RZ, R21 ;  /* 0x00000015ff15723e */ /* 0x000fe200000000ff */
[----:B------:R-:W-:Y:S02]  /*4f70*/  HADD2.F32 R12, -RZ, R0.H0_H0 ;  /* 0x20000000ff0c7230 */ /* 0x000fe40000004100 */
[----:B------:R-:W-:Y:S02]  /*4f80*/  HADD2.F32 R18, -RZ, R18.H0_H0 ;  /* 0x20000012ff127230 */ /* 0x000fe40000004100 */
[----:B------:R-:W-:Y:S02]  /*4f90*/  HADD2.F32 R21, -RZ, R21.H0_H0 ;  /* 0x20000015ff157230 */ /* 0x000fe40000004100 */
[----:B--2---:R-:W-:-:S02]  /*4fa0*/  HADD2.F32 R23, -RZ, R10.H0_H0 ;  /* 0x2000000aff177230 */ /* 0x004fc40000004100 */
[--C-:B-1----:R-:W-:Y:S02]  /*4fb0*/  HADD2.F32 R17, -RZ, R11.reuse.H0_H0 ;  /* 0x2000000bff117230 */ /* 0x102fe40000004100 */
[----:B0-----:R-:W-:Y:S02]  /*4fc0*/  HADD2.F32 R15, -RZ, R10.H1_H1 ;  /* 0x3000000aff0f7230 */ /* 0x001fe40000004100 */
[----:B------:R-:W-:Y:S01]  /*4fd0*/  FMUL.FTZ R12, R12, R23 ;  /* 0x000000170c0c7220 */ /* 0x000fe20000410000 */
[----:B------:R-:W-:Y:S02]  /*4fe0*/  HADD2.F32 R10, -RZ, R11.H1_H1 ;  /* 0x3000000bff0a7230 */ /* 0x000fe40000004100 */
[----:B------:R-:W-:Y:S01]  /*4ff0*/  FMUL.FTZ R17, R18, R17 ;  /* 0x0000001112117220 */ /* 0x000fe20000410000 */
[----:B---3--:R-:W0:Y:S01]  /*5000*/  MUFU.RCP R0, R16 ;  /* 0x0000001000007308 */ /* 0x008e220000001000 */
[----:B------:R-:W-:Y:S01]  /*5010*/  F2FP.F16.F32.PACK_AB R12, RZ, R12 ;  /* 0x0000000cff0c723e */ /* 0x000fe200000000ff */
[----:B------:R-:W-:Y:S01]  /*5020*/  FMUL.FTZ R15, R20, R15 ;  /* 0x0000000f140f7220 */ /* 0x000fe20000410000 */
[----:B------:R-:W-:Y:S01]  /*5030*/  FMUL.FTZ R10, R21, R10 ;  /* 0x0000000a150a7220 */ /* 0x000fe20000410000 */
[----:B------:R-:W-:-:S02]  /*5040*/  F2FP.F16.F32.PACK_AB R17, RZ, R17 ;  /* 0x00000011ff11723e */ /* 0x000fc400000000ff */
[----:B------:R-:W-:Y:S01]  /*5050*/  HADD2.F32 R11, -RZ, R12.H0_H0 ;  /* 0x2000000cff0b7230 */ /* 0x000fe20000004100 */
[----:B------:R-:W-:Y:S02]  /*5060*/  F2FP.F16.F32.PACK_AB R15, RZ, R15 ;  /* 0x0000000fff0f723e */ /* 0x000fe400000000ff */
        /* <DEDUP_REMOVED lines=19> */
[----:B----4-:R-:W-:Y:S05]  /*51a0*/  @!P0 BRA `(.L_x_1655) ;  /* 0xffffffec00388947 */ /* 0x010fea000383ffff */
[----:B------:R-:W-:Y:S05]  /*51b0*/  EXIT ;  /* 0x000000000000794d */ /* 0x000fea0003800000 */
        .weak           $__internal_54_$__cuda_sm20_div_s64
        .type           $__internal_54_$__cuda_sm20_div_s64,@function
        .size           $__internal_54_$__cuda_sm20_div_s64,($__internal_55_$__cuda_sm20_div_u64 - $__internal_54_$__cuda_sm20_div_s64)
$__internal_54_$__cuda_sm20_div_s64:
        /* <DEDUP_REMOVED lines=73> */
[----:B------:R-:W-:Y:S06]  /*5650*/  RET.REL.NODEC R6 `(_ZN4vllm31rms_norm_per_block_quant_kernelIN3c104HalfEaLb1ELb1ELi64EEEvPT0_PfPKT_S8_PKffiiPS6_l) ;  /* 0xffffffa806687950 */ /* 0x000fec0003c3ffff */
        .weak           $__internal_55_$__cuda_sm20_div_u64
        .type           $__internal_55_$__cuda_sm20_div_u64,@function
        .size           $__internal_55_$__cuda_sm20_div_u64,($__internal_56_$__cuda_sm20_rem_s64 - $__internal_55_$__cuda_sm20_div_u64)
$__internal_55_$__cuda_sm20_div_u64:
        /* <DEDUP_REMOVED lines=41> */
[----:B------:R-:W-:-:S04]  /*58f0*/  IMAD.WIDE.U32 R12, R19, R17, RZ ;  /* 0x00000011130c7225 */ /* 0x000fc800078e00ff */
[----:B------:R-:W-:Y:S01]  /*5900*/  IMAD.X R18, RZ, RZ, R18, P1 ;  /* 0x000000ffff127224 */ /* 0x000fe200008e0612 */
[----:B------:R-:W-:Y:S01]  /*5910*/  IADD3 R20, P1, PT, -R12, R15, RZ ;  /* 0x0000000f0c147210 */ /* 0x000fe20007f3e1ff */
[C---:B------:R-:W-:Y:S01]  /*5920*/  IMAD R13, R19.reuse, UR19, R13 ;  /* 0x00000013130d7c24 */ /* 0x040fe2000f8e020d */
[----:B------:R-:W-:Y:S02]  /*5930*/  IADD3 R12, P2, PT, R19, 0x1, RZ ;  /* 0x00000001130c7810 */ /* 0x000fe40007f5e0ff */
[-C--:B------:R-:W-:Y:S01]  /*5940*/  ISETP.GE.U32.AND P0, PT, R20, R17.reuse, PT ;  /* 0x000000111400720c */ /* 0x080fe20003f06070 */
[----:B------:R-:W-:-:S05]  /*5950*/  IMAD R13, R18, R17, R13 ;  /* 0x00000011120d7224 */ /* 0x000fca00078e020d */
        /* <DEDUP_REMOVED lines=20> */
[----:B------:R-:W-:Y:S06]  /*5aa0*/  RET.REL.NODEC R16 `(_ZN4vllm31rms_norm_per_block_quant_kernelIN3c104HalfEaLb1ELb1ELi64EEEvPT0_PfPKT_S8_PKffiiPS6_l) ;  /* 0xffffffa410547950 */ /* 0x000fec0003c3ffff */
        .weak           $__internal_56_$__cuda_sm20_rem_s64
        .type           $__internal_56_$__cuda_sm20_rem_s64,@function
        .size           $__internal_56_$__cuda_sm20_rem_s64,(.L_x_2907 - $__internal_56_$__cuda_sm20_rem_s64)
$__internal_56_$__cuda_sm20_rem_s64:
        /* <DEDUP_REMOVED lines=29> */
[----:B------:R-:W-:-:S03]  /*5c80*/  IMAD.HI.U32 R14, R15, R9, RZ ;  /* 0x000000090f0e7227 */ /* 0x000fc600078e00ff */
[----:B------:R-:W-:-:S05]  /*5c90*/  IADD3.X R12, PT, PT, RZ, ~R12, RZ, P0, !PT ;  /* 0x8000000cff0c7210 */ /* 0x000fca00007fe4ff */
        /* <DEDUP_REMOVED lines=23> */
[----:B------:R-:W-:-:S04]  /*5e10*/  ISETP.GE.U32.AND P0, PT, R8, UR4, PT ;  /* 0x0000000408007c0c */ /* 0x000fc8000bf06070 */
        /* <DEDUP_REMOVED lines=15> */
[----:B------:R-:W-:Y:S01]  /*5f10*/  HFMA2 R7, -RZ, RZ, 0, 0 ;  /* 0x00000000ff077431 */ /* 0x000fe200000001ff */
[-C--:B------:R-:W-:Y:S02]  /*5f20*/  IADD3.X R12, PT, PT, RZ, ~R9.reuse, RZ, P2, !PT ;  /* 0x80000009ff0c7210 */ /* 0x080fe400017fe4ff */
[----:B------:R-:W-:Y:S02]  /*5f30*/  ISETP.NE.AND.EX P0, PT, RZ, UR19, PT, P0 ;  /* 0x00000013ff007c0c */ /* 0x000fe4000bf05300 */
[----:B------:R-:W-:-:S02]  /*5f40*/  SEL R9, R12, R9, !P1 ;  /* 0x000000090c097207 */ /* 0x000fc40004800000 */
[----:B------:R-:W-:Y:S02]  /*5f50*/  SEL R8, R8, 0xffffffff, P0 ;  /* 0xffffffff08087807 */ /* 0x000fe40000000000 */
[----:B------:R-:W-:Y:S01]  /*5f60*/  SEL R9, R9, 0xffffffff, P0 ;  /* 0xffffffff09097807 */ /* 0x000fe20000000000 */
[----:B------:R-:W-:Y:S06]  /*5f70*/  RET.REL.NODEC R6 `(_ZN4vllm31rms_norm_per_block_quant_kernelIN3c104HalfEaLb1ELb1ELi64EEEvPT0_PfPKT_S8_PKffiiPS6_l) ;  /* 0xffffffa006207950 */ /* 0x000fec0003c3ffff */
.L_x_1656:
        /* <DEDUP_REMOVED lines=16> */
.L_x_2907:


//--------------------- .text._ZN4vllm31rms_norm_per_block_quant_kernelIN3c104HalfENS1_13Float8_e4m3fnELb1ELb1ELi64EEEvPT0_PfPKT_S9_PKffiiPS7_l --------------------------
	.section	.text._ZN4vllm31rms_norm_per_block_quant_kernelIN3c104HalfENS1_13Float8_e4m3fnELb1ELb1ELi64EEEvPT0_PfPKT_S9_PKffiiPS7_l,"ax",@progbits
	.align	128
        .global         _ZN4vllm31rms_norm_per_block_quant_kernelIN3c104HalfENS1_13Float8_e4m3fnELb1ELb1ELi64EEEvPT0_PfPKT_S9_PKffiiPS7_l
        .type           _ZN4vllm31rms_norm_per_block_quant_kernelIN3c104HalfENS1_13Float8_e4m3fnELb1ELb1ELi64EEEvPT0_PfPKT_S9_PKffiiPS7_l,@function
        .size           _ZN4vllm31rms_norm_per_block_quant_kernelIN3c104HalfENS1_13Float8_e4m3fnELb1ELb1ELi64EEEvPT0_PfPKT_S9_PKffiiPS7_l,(.L_x_2910 - _ZN4vllm31rms_norm_per_block_quant_kernelIN3c104HalfENS1_13Float8_e4m3fnELb1ELb1ELi64EEEvPT0_PfPKT_S9_PKffiiPS7_l)
        .other          _ZN4vllm31rms_norm_per_block_quant_kernelIN3c104HalfENS1_13Float8_e4m3fnELb1ELb1ELi64EEEvPT0_PfPKT_S9_PKffiiPS7_l,@"STO_CUDA_ENTRY STV_DEFAULT"
_ZN4vllm31rms_norm_per_block_quant_kernelIN3c104HalfENS1_13Float8_e4m3fnELb1ELb1ELi64EEEvPT0_PfPKT_S9_PKffiiPS7_l:
.text._ZN4vllm31rms_norm_per_block_quant_kernelIN3c104HalfENS1_13Float8_e4m3fnELb1ELb1ELi64EEEvPT0_PfPKT_S9_PKffiiPS7_l:
        /* <DEDUP_REMOVED lines=28> */
.L_x_1659:
        /* <DEDUP_REMOVED lines=100> */
.L_x_1658:
[----:B------:R-:W-:Y:S05]  /*0800*/  BSYNC.RECONVERGENT B0 ;  /* 0x0000000000007941 */ /* 0x000fea0003800200 */
.L_x_1657:
        /* <DEDUP_REMOVED lines=71> */
.L_x_1661:
        /* <DEDUP_REMOVED lines=103> */
.L_x_1663:
[----:B------:R-:W0:Y:S02]  /*12f0*/  LDCU.64 UR4, c[0x0][0x3a8] ;  /* 0x00007500ff0477ac */ /* 0x000e240008000a00 */
[----:B0-----:R-:W-:-:S04]  /*1300*/  I2FP.F32.S32 R4, UR5 ;  /* 0x0000000500047c45 */ /* 0x001fc80008201400 */
[----:B------:R-:W0:Y:S02]  /*1310*/  MUFU.RCP R5, R4 ;  /* 0x0000000400057308 */ /* 0x000e240000001000 */
[----:B0-----:R-:W-:-:S06]  /*1320*/  FFMA.FTZ R20, R5, R20, UR4 ;  /* 0x0000000405147e23 */ /* 0x001fcc0008010014 */
[----:B------:R-:W0:Y:S02]  /*1330*/  MUFU.RSQ R5, R20 ;  /* 0x0000001400057308 */ /* 0x000e240000001400 */
[----:B0-----:R2:W-:Y:S02]  /*1340*/  STS [R2+0x10a4], R5 ;  /* 0x0010a40502007388 */ /* 0x0015e40000000800 */
.L_x_1662:
[----:B------:R-:W-:Y:S05]  /*1350*/  BSYNC.RECONVERGENT B0 ;  /* 0x0000000000007941 */ /* 0x000fea0003800200 */
.L_x_1660:
        /* <DEDUP_REMOVED lines=65> */
.L_x_1664:
[----:B------:R-:W-:Y:S01]  /*1770*/  IMAD.U32 R2, RZ, RZ, UR14 ;  /* 0x0000000eff027e24 */ /* 0x000fe2000f8e00ff */
[----:B------:R-:W-:-:S07]  /*1780*/  MOV R6, 0x17a0 ;  /* 0x000017a000067802 */ /* 0x000fce0000000f00 */
[----:B------:R-:W-:Y:S05]  /*1790*/  CALL.REL.NOINC `($__internal_57_$__cuda_sm20_div_s64) ;  /* 0x0000004800487944 */ /* 0x000fea0003c00000 */
        /* <DEDUP_REMOVED lines=8> */
.L_x_1665:
        /* <DEDUP_REMOVED lines=57> */
.L_x_1669:
[----:B------:R-:W-:Y:S01]  /*1bb0*/  IMAD.U32 R17, RZ, RZ, UR14 ;  /* 0x0000000eff117e24 */ /* 0x000fe2000f8e00ff */
[----:B------:R-:W-:-:S07]  /*1bc0*/  MOV R16, 0x1be0 ;  /* 0x00001be000107802 */ /* 0x000fce0000000f00 */
[----:B------:R-:W-:Y:S05]  /*1bd0*/  CALL.REL.NOINC `($__internal_58_$__cuda_sm20_div_u64) ;  /* 0x0000004800607944 */ /* 0x000fea0003c00000 */
.L_x_1670:
[----:B------:R-:W-:Y:S05]  /*1be0*/  BSYNC.RECONVERGENT B1 ;  /* 0x0000000000017941 */ /* 0x000fea0003800200 */
.L_x_1668:
        /* <DEDUP_REMOVED lines=15> */
.L_x_1673:
        /* <DEDUP_REMOVED lines=60> */
.L_x_1672:
[----:B------:R-:W-:Y:S05]  /*20a0*/  BSYNC.RECONVERGENT B1 ;  /* 0x0000000000017941 */ /* 0x000fea0003800200 */
.L_x_1671:
[----:B------:R-:W-:Y:S05]  /*20b0*/  @!P0 BRA `(.L_x_1667) ;  /* 0x0000000c00608947 */ /* 0x000fea0003800000 */
[----:B------:R-:W-:-:S04]  /*20c0*/  IMAD.U32 R7, RZ, RZ, UR14 ;  /* 0x0000000eff077e24 */ /* 0x000fc8000f8e00ff */
[----:B------:R-:W-:-:S07]  /*20d0*/  IMAD.SHL.U32 R7, R7, 0x8, RZ ;  /* 0x0000000807077824 */ /* 0x000fce00078e00ff */
.L_x_1674:
        /* <DEDUP_REMOVED lines=214> */
.L_x_1667:
[----:B------:R-:W-:Y:S05]  /*2e40*/  BSYNC.RECONVERGENT B0 ;  /* 0x0000000000007941 */ /* 0x000fea0003800200 */
.L_x_1666:
        /* <DEDUP_REMOVED lines=29> */
[----:B------:R-:W-:-:S05]  /*3020*/  @P0 IADD3 R9, PT, PT, R9, 0x1, RZ ;  /* 0x0000000109090810 */ /* 0x000fca0007ffe0ff */
        /* <DEDUP_REMOVED lines=14> */
.L_x_1681:
        /* <DEDUP_REMOVED lines=21> */
[----:B------:R-:W-:-:S03]  /*3260*/  IADD3 R27, P2, PT, R14, UR14, RZ ;  /* 0x0000000e0e1b7c10 */ /* 0x000fc6000ff5e0ff */
[----:B------:R-:W-:Y:S01]  /*3270*/  IMAD.IADD R30, R15, 0x1, R25 ;  /* 0x000000010f1e7824 */ /* 0x000fe200078e0219 */
[----:B------:R-:W-:-:S04]  /*3280*/  IADD3 R15, P4, PT, R17, 0x10, RZ ;  /* 0x00000010110f7810 */ /* 0x000fc80007f9e0ff */
[----:B------:R-:W-:Y:S02]  /*3290*/  IADD3.X R25, PT, PT, R30, UR19, RZ, P2, !PT ;  /* 0x000000131e197c10 */ /* 0x000fe400097fe4ff */
[----:B0-----:R-:W-:-:S04]  /*32a0*/  ISETP.LT.U32.AND P1, PT, R27, UR11, PT ;  /* 0x0000000b1b007c0c */ /* 0x001fc8000bf21070 */
[----:B------:R-:W-:-:S04]  /*32b0*/  ISETP.LT.AND.EX P1, PT, R25, UR18, PT, P1 ;  /* 0x0000001219007c0c */ /* 0x000fc8000bf21310 */
[----:B------:R-:W-:Y:S02]  /*32c0*/  SEL R27, R27, UR11, P1 ;  /* 0x0000000b1b1b7c07 */ /* 0x000fe40008800000 */
[----:B------:R-:W-:Y:S02]  /*32d0*/  SEL R25, R25, UR18, P1 ;  /* 0x0000001219197c07 */ /* 0x000fe40008800000 */
[----:B------:R-:W-:-:S04]  /*32e0*/  IADD3 R24, P2, PT, R27, -R14, RZ ;  /* 0x8000000e1b187210 */ /* 0x000fc80007f5e0ff */
[----:B------:R-:W-:Y:S02]  /*32f0*/  IADD3.X R26, PT, PT, R25, ~R30, RZ, P2, !PT ;  /* 0x8000001e191a7210 */ /* 0x000fe400017fe4ff */
[----:B------:R-:W-:Y:S01]  /*3300*/  IADD3 R32, P2, PT, R17, R14, RZ ;  /* 0x0000000e11207210 */ /* 0x000fe20007f5e0ff */
[----:B------:R-:W-:Y:S01]  /*3310*/  IMAD.X R14, RZ, RZ, RZ, P4 ;  /* 0x000000ffff0e7224 */ /* 0x000fe200020e06ff */
[----:B------:R-:W-:Y:S02]  /*3320*/  ISETP.LT.U32.AND P1, PT, R24, 0x20, PT ;  /* 0x000000201800780c */ /* 0x000fe40003f21070 */
        /* <DEDUP_REMOVED lines=8> */
[----:B------:R-:W-:Y:S01]  /*33b0*/  ISETP.GE.AND.EX P1, PT, R14, R15, PT, P3 ;  /* 0x0000000f0e00720c */ /* 0x000fe20003f26330 */
[----:B------:R-:W-:-:S04]  /*33c0*/  IMAD R14, R32, 0x4, R7 ;  /* 0x00000004200e7824 */ /* 0x000fc800078e0207 */
[----:B------:R-:W-:Y:S08]  /*33d0*/  @P2 BRA `(.L_x_1679) ;  /* 0x0000000000442947 */ /* 0x000ff00003800000 */
[----:B------:R-:W0:Y:S01]  /*33e0*/  S2UR UR12, SR_CgaCtaId ;  /* 0x00000000000c79c3 */ /* 0x000e220000008800 */
[----:B------:R1:W2:Y:S01]  /*33f0*/  LDS R13, [R14] ;  /* 0x000000000e0d7984 */ /* 0x0002a20000000800 */
[----:B------:R-:W-:Y:S01]  /*3400*/  UMOV UR11, 0x400 ;  /* 0x00000400000b7882 */ /* 0x000fe20000000000 */
[----:B------:R-:W-:Y:S01]  /*3410*/  IMAD R12, R12, UR14, R17 ;  /* 0x0000000e0c0c7c24 */ /* 0x000fe2000f8e0211 */
[----:B0-----:R-:W-:-:S06]  /*3420*/  ULEA UR11, UR12, UR11, 0x18 ;  /* 0x0000000b0c0b7291 */ /* 0x001fcc000f8ec0ff */
[----:B------:R-:W-:-:S05]  /*3430*/  MOV R7, UR11 ;  /* 0x0000000b00077c02 */ /* 0x000fca0008000f00 */
[----:B------:R-:W-:-:S04]  /*3440*/  IMAD R12, R12, 0x4, R7 ;  /* 0x000000040c0c7824 */ /* 0x000fc800078e0207 */
[----:B-1----:R-:W-:-:S07]  /*3450*/  VIADD R12, R12, 0x80 ;  /* 0x000000800c0c7836 */ /* 0x002fce0000000000 */
.L_x_1680:
        /* <DEDUP_REMOVED lines=9> */
.L_x_1679:
[----:B------:R-:W-:Y:S05]  /*34f0*/  BSYNC.RECONVERGENT B1 ;  /* 0x0000000000017941 */ /* 0x000fea0003800200 */
.L_x_1678:
        /* <DEDUP_REMOVED lines=33> */
.L_x_1677:
[----:B------:R-:W-:Y:S05]  /*3710*/  BSYNC.RECONVERGENT B0 ;  /* 0x0000000000007941 */ /* 0x000fea0003800200 */
.L_x_1676:
[----:B------:R-:W-:Y:S05]  /*3720*/  @!P0 BRA `(.L_x_1681) ;  /* 0xfffffff800788947 */ /* 0x000fea000383ffff */
.L_x_1675:
        /* <DEDUP_REMOVED lines=28> */
[----:B------:R-:W2:Y:S01]  /*38f0*/  I2F.U32.RP R7, R6 ;  /* 0x0000000600077306 */ /* 0x000ea20000209000 */
[----:B------:R-:W-:-:S07]  /*3900*/  ISETP.NE.U32.AND P1, PT, R6, RZ, PT ;  /* 0x000000ff0600720c */ /* 0x000fce0003f25070 */
[----:B--2---:R-:W2:Y:S02]  /*3910*/  MUFU.RCP R7, R7 ;  /* 0x0000000700077308 */ /* 0x004ea40000001000 */
[----:B--2---:R-:W-:Y:S01]  /*3920*/  IADD3 R8, PT, PT, R7, 0xffffffe, RZ ;  /* 0x0ffffffe07087810 */ /* 0x004fe20007ffe0ff */
[----:B------:R-:W-:-:S05]  /*3930*/  IMAD.MOV.U32 R7, RZ, RZ, RZ ;  /* 0x000000ffff077224 */ /* 0x000fca00078e00ff */
        /* <DEDUP_REMOVED lines=15> */
.L_x_1684:
[----:B------:R-:W-:Y:S01]  /*3a30*/  MOV R13, R5 ;  /* 0x00000005000d7202 */ /* 0x000fe20000000f00 */
[----:B------:R-:W-:Y:S01]  /*3a40*/  IMAD.MOV.U32 R7, RZ, RZ, R4 ;  /* 0x000000ffff077224 */ /* 0x000fe200078e0004 */
[----:B------:R-:W-:-:S07]  /*3a50*/  MOV R6, 0x3a70 ;  /* 0x00003a7000067802 */ /* 0x000fce0000000f00 */
[----:B01----:R-:W-:Y:S05]  /*3a60*/  CALL.REL.NOINC `($__internal_59_$__cuda_sm20_rem_s64) ;  /* 0x0000002c00d07944 */ /* 0x003fea0003c00000 */
[----:B------:R-:W-:Y:S01]  /*3a70*/  MOV R6, R8 ;  /* 0x0000000800067202 */ /* 0x000fe20000000f00 */
[----:B------:R-:W-:-:S07]  /*3a80*/  IMAD.MOV.U32 R7, RZ, RZ, R9 ;  /* 0x000000ffff077224 */ /* 0x000fce00078e0009 */
.L_x_1685:
        /* <DEDUP_REMOVED lines=13> */
.L_x_1683:
[----:B------:R-:W-:Y:S05]  /*3b60*/  BSYNC.RECONVERGENT B0 ;  /* 0x0000000000007941 */ /* 0x000fea0003800200 */
.L_x_1682:
        /* <DEDUP_REMOVED lines=12> */
[----:B--2---:R-:W-:Y:S02]  /*3c30*/  IMAD.U32 R5, RZ, RZ, UR5 ;  /* 0x00000005ff057e24 */ /* 0x004fe4000f8e00ff */
        /* <DEDUP_REMOVED lines=28> */
.L_x_1686:
[----:B------:R-:W-:Y:S01]  /*3e00*/  IMAD.MOV.U32 R7, RZ, RZ, R2 ;  /* 0x000000ffff077224 */ /* 0x000fe200078e0002 */
[----:B------:R-:W-:-:S07]  /*3e10*/  MOV R6, 0x3e30 ;  /* 0x00003e3000067802 */ /* 0x000fce0000000f00 */
[----:B01----:R-:W-:Y:S05]  /*3e20*/  CALL.REL.NOINC `($__internal_59_$__cuda_sm20_rem_s64) ;  /* 0x0000002800e07944 */ /* 0x003fea0003c00000 */
[----:B------:R-:W-:Y:S01]  /*3e30*/  MOV R10, R8 ;  /* 0x00000008000a7202 */ /* 0x000fe20000000f00 */
[----:B------:R-:W-:-:S07]  /*3e40*/  IMAD.MOV.U32 R11, RZ, RZ, R9 ;  /* 0x000000ffff0b7224 */ /* 0x000fce00078e0009 */
.L_x_1687:
[----:B------:R-:W2:Y:S01]  /*3e50*/  LDC.64 R6, c[0x0][0x398] ;  /* 0x0000e600ff067b82 */ /* 0x000ea20000000a00 */
[----:B------:R-:W-:-:S04]  /*3e60*/  IADD3 R13, P0, PT, -R10, R13, RZ ;  /* 0x0000000d0a0d7210 */ /* 0x000fc80007f1e1ff */
[----:B------:R-:W-:-:S03]  /*3e70*/  IADD3.X R2, PT, PT, ~R11, R2, RZ, P0, !PT ;  /* 0x000000020b027210 */ /* 0x000fc600007fe5ff */
[----:B------:R-:W3:Y:S06]  /*3e80*/  LDC.64 R8, c[0x0][0x388] ;  /* 0x0000e200ff087b82 */ /* 0x000eec0000000a00 */
.L_x_1720:
[----:B0-----:R-:W-:Y:S02]  /*3e90*/  HFMA2 R15, -RZ, RZ, 0, 4.76837158203125e-07 ;  /* 0x00000008ff0f7431 */ /* 0x001fe400000001ff */
[----:B------:R-:W-:-:S04]  /*3ea0*/  IMAD.MOV.U32 R21, RZ, RZ, 0x8 ;  /* 0x00000008ff157424 */ /* 0x000fc800078e00ff */
[----:B------:R-:W-:-:S04]  /*3eb0*/  IMAD.WIDE.U32 R20, R0, R21, UR8 ;  /* 0x0000000800147e25 */ /* 0x000fc8000f8e0015 */
[----:B------:R-:W-:Y:S02]  /*3ec0*/  IMAD.WIDE.U32 R14, R0, R15, UR6 ;  /* 0x00000006000e7e25 */ /* 0x000fe4000f8e000f */
[----:B------:R-:W1:Y:S04]  /*3ed0*/  LDG.E.64.CONSTANT R20, desc[UR16][R20.64] ;  /* 0x0000001014147981 */ /* 0x000e68000c1e9b00 */
[----:B------:R-:W4:Y:S01]  /*3ee0*/  LDG.E.64 R16, desc[UR16][R14.64] ;  /* 0x000000100e107981 */ /* 0x000f22000c1e1b00 */
[----:B------:R-:W-:Y:S01]  /*3ef0*/  SHF.R.U32.HI R11, RZ, 0x4, R0 ;  /* 0x00000004ff0b7819 */ /* 0x000fe20000011600 */
[----:B------:R-:W-:-:S03]  /*3f00*/  IMAD.U32 R10, RZ, RZ, UR10 ;  /* 0x0000000aff0a7e24 */ /* 0x000fc6000f8e00ff */
[----:B------:R-:W-:Y:S02]  /*3f10*/  LOP3.LUT R27, R11, 0x3ffffff, RZ, 0xc0, !PT ;  /* 0x03ffffff0b1b7812 */ /* 0x000fe400078ec0ff */
[----:B------:R-:W-:-:S03]  /*3f20*/  MOV R11, RZ ;  /* 0x000000ff000b7202 */ /* 0x000fc60000000f00 */
[----:B------:R-:W-:Y:S02]  /*3f30*/  IMAD R29, R2, R27, RZ ;  /* 0x0000001b021d7224 */ /* 0x000fe400078e02ff */
[--C-:B-1----:R-:W-:Y:S02]  /*3f40*/  HADD2.F32 R12, -RZ, R20.reuse.H0_H0 ;  /* 0x20000014ff0c7230 */ /* 0x102fe40000004100 */
[----:B------:R-:W-:Y:S02]  /*3f50*/  HADD2.F32 R22, -RZ, R20.H1_H1 ;  /* 0x30000014ff167230 */ /* 0x000fe40000004100 */
[--C-:B----4-:R-:W-:Y:S02]  /*3f60*/  HADD2.F32 R19, -RZ, R16.reuse.H0_H0 ;  /* 0x20000010ff137230 */ /* 0x110fe40000004100 */
[----:B------:R-:W-:Y:S02]  /*3f70*/  HADD2.F32 R20, -RZ, R21.H0_H0 ;  /* 0x20000015ff147230 */ /* 0x000fe40000004100 */
[----:B------:R-:W-:-:S02]  /*3f80*/  HADD2.F32 R23, -RZ, R16.H1_H1 ;  /* 0x30000010ff177230 */ /* 0x000fc40000004100 */
[----:B------:R-:W-:Y:S01]  /*3f90*/  FADD.FTZ R12, R12, R19 ;  /* 0x000000130c0c7221 */ /* 0x000fe20000010000 */
[----:B------:R-:W-:Y:S02]  /*3fa0*/  HADD2.F32 R25, -RZ, R17.H0_H0 ;  /* 0x20000011ff197230 */ /* 0x000fe40000004100 */
[----:B------:R-:W-:Y:S02]  /*3fb0*/  HADD2.F32 R21, -RZ, R21.H1_H1 ;  /* 0x30000015ff157230 */ /* 0x000fe40000004100 */
[----:B------:R-:W-:Y:S01]  /*3fc0*/  FADD.FTZ R23, R22, R23 ;  /* 0x0000001716177221 */ /* 0x000fe20000010000 */
[----:B------:R-:W-:Y:S02]  /*3fd0*/  HADD2.F32 R16, -RZ, R17.H1_H1 ;  /* 0x30000011ff107230 */ /* 0x000fe40000004100 */
[----:B------:R-:W-:Y:S01]  /*3fe0*/  FADD.FTZ R22, R20, R25 ;  /* 0x0000001914167221 */ /* 0x000fe20000010000 */
[----:B------:R-:W-:Y:S01]  /*3ff0*/  IMAD.WIDE.U32 R18, R27, R13, R10 ;  /* 0x0000000d1b127225 */ /* 0x000fe200078e000a */
[----:B------:R-:W-:-:S03]  /*4000*/  F2FP.F16.F32.PACK_AB R24, R23, R12 ;  /* 0x0000000c1718723e */ /* 0x000fc600000000ff */
[----:B------:R-:W-:Y:S01]  /*4010*/  FADD.FTZ R27, R21, R16 ;  /* 0x00000010151b7221 */ /* 0x000fe20000010000 */
[----:B------:R-:W-:Y:S01]  /*4020*/  IMAD.IADD R19, R19, 0x1, R29 ;  /* 0x0000000113137824 */ /* 0x000fe200078e021d */
[----:B---3--:R-:W-:Y:S01]  /*4030*/  LEA R20, P0, R18, R8, 0x2 ;  /* 0x0000000812147211 */ /* 0x008fe200078010ff */
[----:B--2---:R-:W-:Y:S02]  /*4040*/  IMAD.WIDE.U32 R16, R0, 0x8, R6 ;  /* 0x0000000800107825 */ /* 0x004fe400078e0006 */
[----:B------:R-:W-:Y:S02]  /*4050*/  F2FP.F16.F32.PACK_AB R25, R27, R22 ;  /* 0x000000161b19723e */ /* 0x000fe400000000ff */
[----:B------:R-:W-:Y:S02]  /*4060*/  LEA.HI.X R21, R18, R9, R19, 0x2, P0 ;  /* 0x0000000912157211 */ /* 0x000fe400000f1413 */
        /* <DEDUP_REMOVED lines=17> */
[----:B------:R-:W-:Y:S02]  /*4180*/  HADD2.F32 R19, -RZ, R16.H1_H1 ;  /* 0x30000010ff137230 */ /* 0x000fe40000004100 */
        /* <DEDUP_REMOVED lines=16> */
[-C--:B------:R-:W-:Y:S01]  /*4290*/  FMUL.FTZ R18, R18, R23.reuse ;  /* 0x0000001712127220 */ /* 0x080fe20000410000 */
[-C--:B------:R-:W-:Y:S01]  /*42a0*/  FMUL.FTZ R14, R14, R23.reuse ;  /* 0x000000170e0e7220 */ /* 0x080fe20000410000 */
[----:B------:R-:W-:-:S02]  /*42b0*/  FMUL.FTZ R17, R17, R23 ;  /* 0x0000001711117220 */ /* 0x000fc40000410000 */
[----:B------:R-:W-:Y:S02]  /*42c0*/  FMNMX.FTZ R12, R12, 448, PT ;  /* 0x43e000000c0c7809 */ /* 0x000fe40003810000 */
[----:B------:R-:W-:Y:S02]  /*42d0*/  FMNMX.FTZ R18, R18, 448, PT ;  /* 0x43e0000012127809 */ /* 0x000fe40003810000 */
[----:B------:R-:W-:Y:S02]  /*42e0*/  FMNMX.FTZ R16, R12, -448, !PT ;  /* 0xc3e000000c107809 */ /* 0x000fe40007810000 */
[----:B------:R-:W-:Y:S02]  /*42f0*/  FMNMX.FTZ R21, R18, -448, !PT ;  /* 0xc3e0000012157809 */ /* 0x000fe40007810000 */
[----:B------:R-:W-:Y:S02]  /*4300*/  LOP3.LUT R18, R16, 0x7fffffff, RZ, 0xc0, !PT ;  /* 0x7fffffff10127812 */ /* 0x000fe400078ec0ff */
[----:B------:R-:W-:-:S02]  /*4310*/  FMNMX.FTZ R14, R14, 448, PT ;  /* 0x43e000000e0e7809 */ /* 0x000fc40003810000 */
[----:B------:R-:W-:Y:S02]  /*4320*/  ISETP.GT.U32.AND P2, PT, R18, 0x43efffff, PT ;  /* 0x43efffff1200780c */ /* 0x000fe40003f44070 */
[----:B------:R-:W-:Y:S02]  /*4330*/  FMNMX.FTZ R17, R17, 448, PT ;  /* 0x43e0000011117809 */ /* 0x000fe40003810000 */
[----:B------:R-:W-:Y:S01]  /*4340*/  FMNMX.FTZ R23, R14, -448, !PT ;  /* 0xc3e000000e177809 */ /* 0x000fe20007810000 */
[----:B------:R-:W-:Y:S01]  /*4350*/  HFMA2 R14, -RZ, RZ, 0, 7.569789886474609375e-06 ;  /* 0x0000007fff0e7431 */ /* 0x000fe200000001ff */
        /* <DEDUP_REMOVED lines=15> */
.L_x_1689:
[----:B------:R-:W-:Y:S05]  /*4450*/  BSYNC.RECONVERGENT B0 ;  /* 0x0000000000007941 */ /* 0x000fea0003800200 */
.L_x_1688:
        /* <DEDUP_REMOVED lines=11> */
.L_x_1691:
[----:B------:R-:W-:Y:S05]  /*4510*/  BSYNC.RECONVERGENT B0 ;  /* 0x0000000000007941 */ /* 0x000fea0003800200 */
.L_x_1690:
        /* <DEDUP_REMOVED lines=11> */
.L_x_1693:
[----:B------:R-:W-:Y:S05]  /*45d0*/  BSYNC.RECONVERGENT B0 ;  /* 0x0000000000007941 */ /* 0x000fea0003800200 */
.L_x_1692:
        /* <DEDUP_REMOVED lines=11> */
.L_x_1695:
[----:B------:R-:W-:Y:S05]  /*4690*/  BSYNC.RECONVERGENT B0 ;  /* 0x0000000000007941 */ /* 0x000fea0003800200 */
.L_x_1694:
        /* <DEDUP_REMOVED lines=9> */
[----:B0-----:R-:W-:Y:S02]  /*4730*/  HFMA2 R16, -RZ, RZ, 0, 4.76837158203125e-07 ;  /* 0x00000008ff107431 */ /* 0x001fe400000001ff */
[----:B------:R-:W-:-:S04]  /*4740*/  IMAD.MOV.U32 R22, RZ, RZ, 0x8 ;  /* 0x00000008ff167424 */ /* 0x000fc800078e00ff */
[----:B------:R-:W-:-:S04]  /*4750*/  IMAD.WIDE.U32 R22, R15, R22, UR8 ;  /* 0x000000080f167e25 */ /* 0x000fc8000f8e0016 */
[----:B------:R-:W-:Y:S02]  /*4760*/  IMAD.WIDE.U32 R16, R15, R16, UR6 ;  /* 0x000000060f107e25 */ /* 0x000fe4000f8e0010 */
[----:B------:R-:W2:Y:S04]  /*4770*/  LDG.E.64.CONSTANT R22, desc[UR16][R22.64] ;  /* 0x0000001016167981 */ /* 0x000ea8000c1e9b00 */
[----:B------:R-:W3:Y:S01]  /*4780*/  LDG.E.64 R18, desc[UR16][R16.64] ;  /* 0x0000001010127981 */ /* 0x000ee2000c1e1b00 */
[----:B------:R-:W-:-:S04]  /*4790*/  SHF.R.U32.HI R0, RZ, 0x4, R15 ;  /* 0x00000004ff007819 */ /* 0x000fc8000001160f */
[----:B------:R-:W-:-:S05]  /*47a0*/  LOP3.LUT R29, R0, 0x3ffffff, RZ, 0xc0, !PT ;  /* 0x03ffffff001d7812 */ /* 0x000fca00078ec0ff */
[----:B------:R-:W-:Y:S02]  /*47b0*/  IMAD R31, R2, R29, RZ ;  /* 0x0000001d021f7224 */ /* 0x000fe400078e02ff */
[--C-:B--2---:R-:W-:Y:S02]  /*47c0*/  HADD2.F32 R0, -RZ, R22.reuse.H0_H0 ;  /* 0x20000016ff007230 */ /* 0x104fe40000004100 */
[----:B------:R-:W-:Y:S02]  /*47d0*/  HADD2.F32 R12, -RZ, R22.H1_H1 ;  /* 0x30000016ff0c7230 */ /* 0x000fe40000004100 */
[--C-:B---3--:R-:W-:Y:S02]  /*47e0*/  HADD2.F32 R21, -RZ, R18.reuse.H0_H0 ;  /* 0x20000012ff157230 */ /* 0x108fe40000004100 */
[----:B------:R-:W-:Y:S02]  /*47f0*/  HADD2.F32 R25, -RZ, R18.H1_H1 ;  /* 0x30000012ff197230 */ /* 0x000fe40000004100 */
[----:B------:R-:W-:-:S02]  /*4800*/  HADD2.F32 R14, -RZ, R23.H0_H0 ;  /* 0x20000017ff0e7230 */ /* 0x000fc40000004100 */
[----:B------:R-:W-:Y:S01]  /*4810*/  FADD.FTZ R0, R0, R21 ;  /* 0x0000001500007221 */ /* 0x000fe20000010000 */
[----:B------:R-:W-:Y:S02]  /*4820*/  HADD2.F32 R27, -RZ, R19.H0_H0 ;  /* 0x20000013ff1b7230 */ /* 0x000fe40000004100 */
[----:B------:R-:W-:-:S04]  /*4830*/  IMAD.WIDE.U32 R20, R29, R13, R10 ;  /* 0x0000000d1d147225 */ /* 0x000fc800078e000a */
[----:B------:R-:W-:Y:S01]  /*4840*/  FADD.FTZ R29, R12, R25 ;  /* 0x000000190c1d7221 */ /* 0x000fe20000010000 */
[----:B------:R-:W-:Y:S01]  /*4850*/  FADD.FTZ R14, R14, R27 ;  /* 0x0000001b0e0e7221 */ /* 0x000fe20000010000 */
[----:B------:R-:W-:Y:S01]  /*4860*/  HADD2.F32 R23, -RZ, R23.H1_H1 ;  /* 0x30000017ff177230 */ /* 0x000fe20000004100 */
[----:B------:R-:W-:Y:S01]  /*4870*/  LEA R22, P0, R20, R8, 0x2 ;  /* 0x0000000814167211 */ /* 0x000fe200078010ff */
[----:B------:R-:W-:Y:S01]  /*4880*/  HADD2.F32 R18, -RZ, R19.H1_H1 ;  /* 0x30000013ff127230 */ /* 0x000fe20000004100 */
[----:B------:R-:W-:Y:S01]  /*4890*/  F2FP.F16.F32.PACK_AB R24, R29, R0 ;  /* 0x000000001d18723e */ /* 0x000fe200000000ff */
[----:B------:R-:W-:-:S03]  /*48a0*/  IMAD.IADD R12, R21, 0x1, R31 ;  /* 0x00000001150c7824 */ /* 0x000fc600078e021f */
        /* <DEDUP_REMOVED lines=21> */
[--C-:B0-----:R-:W-:Y:S02]  /*4a00*/  HADD2.F32 R23, -RZ, R19.reuse.H0_H0 ;  /* 0x20000013ff177230 */ /* 0x101fe40000004100 */
[----:B------:R-:W-:Y:S02]  /*4a10*/  HADD2.F32 R21, -RZ, R18.H1_H1 ;  /* 0x30000012ff157230 */ /* 0x000fe40000004100 */
        /* <DEDUP_REMOVED lines=43> */
.L_x_1697:
[----:B------:R-:W-:Y:S05]  /*4cd0*/  BSYNC.RECONVERGENT B0 ;  /* 0x0000000000007941 */ /* 0x000fea0003800200 */
.L_x_1696:
        /* <DEDUP_REMOVED lines=11> */
.L_x_1699:
[----:B------:R-:W-:Y:S05]  /*4d90*/  BSYNC.RECONVERGENT B0 ;  /* 0x0000000000007941 */ /* 0x000fea0003800200 */
.L_x_1698:
        /* <DEDUP_REMOVED lines=11> */
.L_x_1701:
[----:B------:R-:W-:Y:S05]  /*4e50*/  BSYNC.RECONVERGENT B0 ;  /* 0x0000000000007941 */ /* 0x000fea0003800200 */
.L_x_1700:
        /* <DEDUP_REMOVED lines=11> */
.L_x_1703:
[----:B------:R-:W-:Y:S05]  /*4f10*/  BSYNC.RECONVERGENT B0 ;  /* 0x0000000000007941 */ /* 0x000fea0003800200 */
.L_x_1702:
        /* <DEDUP_REMOVED lines=77> */
[----:B------:R-:W-:Y:S02]  /*53f0*/  FMNMX.FTZ R16, R16, 448, PT ;  /* 0x43e0000010107809 */ /* 0x000fe40003810000 */
[----:B------:R-:W-:Y:S02]  /*5400*/  LOP3.LUT R14, R21, 0x7fffffff, RZ, 0xc0, !PT ;  /* 0x7fffffff150e7812 */ /* 0x000fe400078ec0ff */
[----:B------:R-:W-:-:S02]  /*5410*/  FMNMX.FTZ R19, R19, 448, PT ;  /* 0x43e0000013137809 */ /* 0x000fc40003810000 */
[----:B------:R-:W-:Y:S02]  /*5420*/  ISETP.GT.U32.AND P2, PT, R14, 0x43efffff, PT ;  /* 0x43efffff0e00780c */ /* 0x000fe40003f44070 */
[----:B------:R-:W-:Y:S01]  /*5430*/  FMNMX.FTZ R23, R12, -448, !PT ;  /* 0xc3e000000c177809 */ /* 0x000fe20007810000 */
[----:B------:R-:W-:Y:S01]  /*5440*/  HFMA2 R12, -RZ, RZ, 0, 7.569789886474609375e-06 ;  /* 0x0000007fff0c7431 */ /* 0x000fe200000001ff */
        /* <DEDUP_REMOVED lines=16> */
.L_x_1705:
[----:B------:R-:W-:Y:S05]  /*5550*/  BSYNC.RECONVERGENT B0 ;  /* 0x0000000000007941 */ /* 0x000fea0003800200 */
.L_x_1704:
        /* <DEDUP_REMOVED lines=11> */
.L_x_1707:
[----:B------:R-:W-:Y:S05]  /*5610*/  BSYNC.RECONVERGENT B0 ;  /* 0x0000000000007941 */ /* 0x000fea0003800200 */
.L_x_1706:
        /* <DEDUP_REMOVED lines=11> */
.L_x_1709:
[----:B------:R-:W-:Y:S05]  /*56d0*/  BSYNC.RECONVERGENT B0 ;  /* 0x0000000000007941 */ /* 0x000fea0003800200 */
.L_x_1708:
        /* <DEDUP_REMOVED lines=11> */
.L_x_1711:
[----:B------:R-:W-:Y:S05]  /*5790*/  BSYNC.RECONVERGENT B0 ;  /* 0x0000000000007941 */ /* 0x000fea0003800200 */
.L_x_1710:
[C---:B------:R-:W-:Y:S01]  /*57a0*/  IADD3 R15, PT, PT, R17.reuse, R3, RZ ;  /* 0x00000003110f7210 */ /* 0x040fe20007ffe0ff */
[----:B------:R-:W-:Y:S01]  /*57b0*/  IMAD.WIDE.U32 R16, R17, 0x4, R4 ;  /* 0x0000000411107825 */ /* 0x000fe200078e0004 */
[----:B------:R-:W-:Y:S02]  /*57c0*/  LOP3.LUT R12, R12, 0x80, R19, 0xf8, !PT ;  /* 0x000000800c0c7812 */ /* 0x000fe400078ef813 */
[----:B------:R-:W-:Y:S02]  /*57d0*/  ISETP.GE.U32.AND P0, PT, R15, UR11, PT ;  /* 0x0000000b0f007c0c */ /* 0x000fe4000bf06070 */
[----:B------:R-:W-:Y:S02]  /*57e0*/  PRMT R0, R14, 0x3340, R21 ;  /* 0x000033400e007816 */ /* 0x000fe40000000015 */
        /* <DEDUP_REMOVED lines=12> */
[----:B------:R-:W-:-:S04]  /*58b0*/  IMAD.WIDE.U32 R10, R27, R13, R10 ;  /* 0x0000000d1b0a7225 */ /* 0x000fc800078e000a */
[----:B------:R-:W-:-:S04]  /*58c0*/  IMAD R27, R2, R27, RZ ;  /* 0x0000001b021b7224 */ /* 0x000fc800078e02ff */
[----:B------:R-:W-:Y:S02]  /*58d0*/  IMAD.IADD R11, R11, 0x1, R27 ;  /* 0x000000010b0b7824 */ /* 0x000fe400078e021b */
[--C-:B--2---:R-:W-:Y:S02]  /*58e0*/  HADD2.F32 R0, -RZ, R20.reuse.H0_H0 ;  /* 0x20000014ff007230 */ /* 0x104fe40000004100 */
[----:B------:R-:W-:Y:S02]  /*58f0*/  HADD2.F32 R12, -RZ, R20.H1_H1 ;  /* 0x30000014ff0c7230 */ /* 0x000fe40000004100 */
[----:B---3--:R-:W-:Y:S02]  /*5900*/  HADD2.F32 R23, -RZ, R18.H0_H0 ;  /* 0x20000012ff177230 */ /* 0x008fe40000004100 */
[----:B------:R-:W-:Y:S02]  /*5910*/  HADD2.F32 R14, -RZ, R21.H0_H0 ;  /* 0x20000015ff0e7230 */ /* 0x000fe40000004100 */
[----:B------:R-:W-:-:S02]  /*5920*/  HADD2.F32 R25, -RZ, R19.H0_H0 ;  /* 0x20000013ff197230 */ /* 0x000fc40000004100 */
[----:B------:R-:W-:Y:S01]  /*5930*/  FADD.FTZ R0, R0, R23 ;  /* 0x0000001700007221 */ /* 0x000fe20000010000 */
[----:B------:R-:W-:Y:S01]  /*5940*/  HADD2.F32 R23, -RZ, R18.H1_H1 ;  /* 0x30000012ff177230 */ /* 0x000fe20000004100 */
[----:B------:R-:W-:Y:S01]  /*5950*/  LEA R18, P0, R10, R8, 0x2 ;  /* 0x000000080a127211 */ /* 0x000fe200078010ff */
[----:B------:R-:W-:Y:S02]  /*5960*/  HADD2.F32 R21, -RZ, R21.H1_H1 ;  /* 0x30000015ff157230 */ /* 0x000fe40000004100 */
[----:B------:R-:W-:Y:S01]  /*5970*/  FADD.FTZ R14, R14, R25 ;  /* 0x000000190e0e7221 */ /* 0x000fe20000010000 */
[----:B------:R-:W-:Y:S02]  /*5980*/  HADD2.F32 R20, -RZ, R19.H1_H1 ;  /* 0x30000013ff147230 */ /* 0x000fe40000004100 */
[----:B------:R-:W-:Y:S01]  /*5990*/  FADD.FTZ R23, R12, R23 ;  /* 0x000000170c177221 */ /* 0x000fe20000010000 */
[----:B------:R-:W-:Y:S02]  /*59a0*/  LEA.HI.X R19, R10, R9, R11, 0x2, P0 ;  /* 0x000000090a137211 */ /* 0x000fe400000f140b */
[----:B------:R-:W-:Y:S01]  /*59b0*/  FADD.FTZ R27, R21, R20 ;  /* 0x00000014151b7221 */ /* 0x000fe20000010000 */
[----:B------:R-:W-:Y:S01]  /*59c0*/  IMAD.WIDE.U32 R20, R15, 0x8, R6 ;  /* 0x000000080f147825 */ /* 0x000fe200078e0006 */
[----:B------:R-:W-:-:S03]  /*59d0*/  F2FP.F16.F32.PACK_AB R24, R23, R0 ;  /* 0x000000001718723e */ /* 0x000fc600000000ff */
        /* <DEDUP_REMOVED lines=18> */
[----:B0-----:R-:W-:Y:S01]  /*5b00*/  HADD2.F32 R19, -RZ, R10.H1_H1 ;  /* 0x3000000aff137230 */ /* 0x001fe20000004100 */
[----:B------:R-:W-:Y:S01]  /*5b10*/  MOV R10, 0x7f ;  /* 0x0000007f000a7802 */ /* 0x000fe20000000f00 */
[--C-:B------:R-:W-:Y:S02]  /*5b20*/  HADD2.F32 R21, -RZ, R11.reuse.H0_H0 ;  /* 0x2000000bff157230 */ /* 0x100fe40000004100 */
        /* <DEDUP_REMOVED lines=42> */
.L_x_1713:
[----:B------:R-:W-:Y:S05]  /*5dd0*/  BSYNC.RECONVERGENT B0 ;  /* 0x0000000000007941 */ /* 0x000fea0003800200 */
.L_x_1712:
        /* <DEDUP_REMOVED lines=11> */
.L_x_1715:
[----:B------:R-:W-:Y:S05]  /*5e90*/  BSYNC.RECONVERGENT B0 ;  /* 0x0000000000007941 */ /* 0x000fea0003800200 */
.L_x_1714:
        /* <DEDUP_REMOVED lines=11> */
.L_x_1717:
[----:B------:R-:W-:Y:S05]  /*5f50*/  BSYNC.RECONVERGENT B0 ;  /* 0x0000000000007941 */ /* 0x000fea0003800200 */
.L_x_1716:
        /* <DEDUP_REMOVED lines=10> */
.L_x_1719:
[----:B------:R-:W-:Y:S05]  /*6000*/  BSYNC.RECONVERGENT B0 ;  /* 0x0000000000007941 */ /* 0x000fea0003800200 */
.L_x_1718:
[----:B------:R-:W-:Y:S02]  /*6010*/  SHF.R.U32.HI R11, RZ, 0x18, R0 ;  /* 0x00000018ff0b7819 */ /* 0x000fe40000011600 */
[----:B------:R-:W-:Y:S02]  /*6020*/  PRMT R0, R12, 0x3340, R17 ;  /* 0x000033400c007816 */ /* 0x000fe40000000011 */
[----:B------:R-:W-:-:S04]  /*6030*/  LOP3.LUT R10, R10, 0x80, R11, 0xf8, !PT ;  /* 0x000000800a0a7812 */ /* 0x000fc800078ef80b */
[----:B------:R-:W-:Y:S01]  /*6040*/  PRMT R17, R19, 0x3340, R10 ;  /* 0x0000334013117816 */ /* 0x000fe2000000000a */
[----:B------:R-:W-:-:S03]  /*6050*/  IMAD.WIDE.U32 R10, R15, 0x4, R4 ;  /* 0x000000040f0a7825 */ /* 0x000fc600078e0004 */
[----:B------:R-:W-:Y:S02]  /*6060*/  PRMT R17, R0, 0x5410, R17 ;  /* 0x0000541000117816 */ /* 0x000fe40000000011 */
[----:B------:R-:W-:-:S03]  /*6070*/  IADD3 R0, PT, PT, R15, R3, RZ ;  /* 0x000000030f007210 */ /* 0x000fc60007ffe0ff */
[----:B------:R4:W-:Y:S01]  /*6080*/  STG.E desc[UR16][R10.64], R17 ;  /* 0x000000110a007986 */ /* 0x0009e2000c101910 */
[----:B------:R-:W-:-:S13]  /*6090*/  ISETP.GE.U32.AND P0, PT, R0, UR11, PT ;  /* 0x0000000b00007c0c */ /* 0x000fda000bf06070 */
[----:B----4-:R-:W-:Y:S05]  /*60a0*/  @!P0 BRA `(.L_x_1720) ;  /* 0xffffffdc00788947 */ /* 0x010fea000383ffff */
[----:B------:R-:W-:Y:S05]  /*60b0*/  EXIT ;  /* 0x000000000000794d */ /* 0x000fea0003800000 */
        .weak           $__internal_57_$__cuda_sm20_div_s64
        .type           $__internal_57_$__cuda_sm20_div_s64,@function
        .size           $__internal_57_$__cuda_sm20_div_s64,($__internal_58_$__cuda_sm20_div_u64 - $__internal_57_$__cuda_sm20_div_s64)
$__internal_57_$__cuda_sm20_div_s64:
        /* <DEDUP_REMOVED lines=73> */
[----:B------:R-:W-:Y:S06]  /*6550*/  RET.REL.NODEC R6 `(_ZN4vllm31rms_norm_per_block_quant_kernelIN3c104HalfENS1_13Float8_e4m3fnELb1ELb1ELi64EEEvPT0_PfPKT_S9_PKffiiPS7_l) ;  /* 0xffffff9806a87950 */ /* 0x000fec0003c3ffff */
        .weak           $__internal_58_$__cuda_sm20_div_u64
        .type           $__internal_58_$__cuda_sm20_div_u64,@function
        .size           $__internal_58_$__cuda_sm20_div_u64,($__internal_59_$__cuda_sm20_rem_s64 - $__internal_58_$__cuda_sm20_div_u64)
$__internal_58_$__cuda_sm20_div_u64:
        /* <DEDUP_REMOVED lines=56> */
[----:B------:R-:W-:Y:S02]  /*68e0*/  SEL R18, R13, R18, P0 ;  /* 0x000000120d127207 */ /* 0x000fe40000000000 */
[----:B------:R-:W-:Y:S02]  /*68f0*/  ISETP.GE.U32.AND P0, PT, R14, R17, PT ;  /* 0x000000110e00720c */ /* 0x000fe40003f06070 */
[----:B------:R-:W-:Y:S02]  /*6900*/  IADD3 R12, P2, PT, R19, 0x1, RZ ;  /* 0x00000001130c7810 */ /* 0x000fe40007f5e0ff */
[----:B------:R-:W-:Y:S01]  /*6910*/  ISETP.NE.U32.AND P1, PT, R17, RZ, PT ;  /* 0x000000ff1100720c */ /* 0x000fe20003f25070 */
[----:B------:R-:W-:Y:S01]  /*6920*/  IMAD.MOV.U32 R17, RZ, RZ, 0x0 ;  /* 0x00000000ff117424 */ /* 0x000fe200078e00ff */
[----:B------:R-:W-:-:S02]  /*6930*/  ISETP.GE.U32.AND.EX P0, PT, R15, UR19, PT, P0 ;  /* 0x000000130f007c0c */ /* 0x000fc4000bf06100 */
[-C--:B------:R-:W-:Y:S02]  /*6940*/  IADD3.X R13, PT, PT, RZ, R18.reuse, RZ, P2, !PT ;  /* 0x00000012ff0d7210 */ /* 0x080fe400017fe4ff */
[----:B------:R-:W-:Y:S02]  /*6950*/  ISETP.NE.AND.EX P1, PT, RZ, UR19, PT, P1 ;  /* 0x00000013ff007c0c */ /* 0x000fe4000bf25310 */
[----:B------:R-:W-:Y:S02]  /*6960*/  SEL R12, R12, R19, P0 ;  /* 0x000000130c0c7207 */ /* 0x000fe40000000000 */
[----:B------:R-:W-:Y:S02]  /*6970*/  SEL R13, R13, R18, P0 ;  /* 0x000000120d0d7207 */ /* 0x000fe40000000000 */
[----:B------:R-:W-:Y:S02]  /*6980*/  SEL R12, R12, 0xffffffff, P1 ;  /* 0xffffffff0c0c7807 */ /* 0x000fe40000800000 */
[----:B------:R-:W-:Y:S01]  /*6990*/  SEL R13, R13, 0xffffffff, P1 ;  /* 0xffffffff0d0d7807 */ /* 0x000fe20000800000 */
[----:B------:R-:W-:Y:S06]  /*69a0*/  RET.REL.NODEC R16 `(_ZN4vllm31rms_norm_per_block_quant_kernelIN3c104HalfENS1_13Float8_e4m3fnELb1ELb1ELi64EEEvPT0_PfPKT_S9_PKffiiPS7_l) ;  /* 0xffffff9410947950 */ /* 0x000fec0003c3ffff */
        .weak           $__internal_59_$__cuda_sm20_rem_s64
        .type           $__internal_59_$__cuda_sm20_rem_s64,@function
        .size           $__internal_59_$__cuda_sm20_rem_s64,(.L_x_2910 - $__internal_59_$__cuda_sm20_rem_s64)
$__internal_59_$__cuda_sm20_rem_s64:
        /* <DEDUP_REMOVED lines=76> */
[----:B------:R-:W-:Y:S06]  /*6e70*/  RET.REL.NODEC R6 `(_ZN4vllm31rms_norm_per_block_quant_kernelIN3c104HalfENS1_13Float8_e4m3fnELb1ELb1ELi64EEEvPT0_PfPKT_S9_PKffiiPS7_l) ;  /* 0xffffff9006607950 */ /* 0x000fec0003c3ffff */
.L_x_1721:
        /* <DEDUP_REMOVED lines=16> */
.L_x_2910:


//--------------------- .text._ZN4vllm31rms_norm_per_block_quant_kernelIN3c104HalfEaLb0ELb0ELi128EEEvPT0_PfPKT_S8_PKffiiPS6_l --------------------------
	.section	.text._ZN4vllm31rms_norm_per_block_quant_kernelIN3c104HalfEaLb0ELb0ELi128EEEvPT0_PfPKT_S8_PKffiiPS6_l,"ax",@progbits
	.align	128
        .global         _ZN4vllm31rms_norm_per_block_quant_kernelIN3c104HalfEaLb0ELb0ELi128EEEvPT0_PfPKT_S8_PKffiiPS6_l
        .type           _ZN4vllm31rms_norm_per_block_quant_kernelIN3c104HalfEaLb0ELb0ELi128EEEvPT0_PfPKT_S8_PKffiiPS6_l,@function
        .size           _ZN4vllm31rms_norm_per_block_quant_kernelIN3c104HalfEaLb0ELb0ELi128EEEvPT0_PfPKT_S8_PKffiiPS6_l,(.L_x_2912 - _ZN4vllm31rms_norm_per_block_quant_kernelIN3c104HalfEaLb0ELb0ELi128EEEvPT0_PfPKT_S8_PKffiiPS6_l)
        .other          _ZN4vllm31rms_norm_per_block_quant_kernelIN3c104HalfEaLb0ELb0ELi128EEEvPT0_PfPKT_S8_PKffiiPS6_l,@"STO_CUDA_ENTRY STV_DEFAULT"
_ZN4vllm31rms_norm_per_block_quant_kernelIN3c104HalfEaLb0ELb0ELi128EEEvPT0_PfPKT_S8_PKffiiPS6_l:
.text._ZN4vllm31rms_norm_per_block_quant_kernelIN3c104HalfEaLb0ELb0ELi128EEEvPT0_PfPKT_S8_PKffiiPS6_l:
        /* <DEDUP_REMOVED lines=21> */
.L_x_1724:
        /* <DEDUP_REMOVED lines=56> */
.L_x_1723:
[----:B------:R-:W-:Y:S05]  /*04d0*/  BSYNC.RECONVERGENT B0 ;  /* 0x0000000000007941 */ /* 0x000fea0003800200 */
.L_x_1722:
        /* <DEDUP_REMOVED lines=71> */
.L_x_1726:
        /* <DEDUP_REMOVED lines=103> */
.L_x_1728:
[----:B------:R-:W0:Y:S02]  /*0fc0*/  LDCU.64 UR4, c[0x0][0x3a8] ;  /* 0x00007500ff0477ac */ /* 0x000e240008000a00 */
[----:B0-----:R-:W-:-:S04]  /*0fd0*/  I2FP.F32.S32 R4, UR5 ;  /* 0x0000000500047c45 */ /* 0x001fc80008201400 */
[----:B------:R-:W0:Y:S02]  /*0fe0*/  MUFU.RCP R5, R4 ;  /* 0x0000000400057308 */ /* 0x000e240000001000 */
[----:B0-----:R-:W-:-:S06]  /*0ff0*/  FFMA.FTZ R20, R5, R20, UR4 ;  /* 0x0000000405147e23 */ /* 0x001fcc0008010014 */
[----:B------:R-:W0:Y:S02]  /*1000*/  MUFU.RSQ R5, R20 ;  /* 0x0000001400057308 */ /* 0x000e240000001400 */
[----:B0-----:R2:W-:Y:S02]  /*1010*/  STS [R2+0x10a4], R5 ;  /* 0x0010a40502007388 */ /* 0x0015e40000000800 */
.L_x_1727:
[----:B------:R-:W-:Y:S05]  /*1020*/  BSYNC.RECONVERGENT B0 ;  /* 0x0000000000007941 */ /* 0x000fea0003800200 */
.L_x_1725:
        /* <DEDUP_REMOVED lines=65> */
.L_x_1729:
[----:B------:R-:W-:Y:S01]  /*1440*/  IMAD.U32 R2, RZ, RZ, UR10 ;  /* 0x0000000aff027e24 */ /* 0x000fe2000f8e00ff */
[----:B------:R-:W-:-:S07]  /*1450*/  MOV R6, 0x1470 ;  /* 0x0000147000067802 */ /* 0x000fce0000000f00 */
[----:B0-----:R-:W-:Y:S05]  /*1460*/  CALL.REL.NOINC `($__internal_60_$__cuda_sm20_div_s64) ;  /* 0x0000002c00a07944 */ /* 0x001fea0003c00000 */
        /* <DEDUP_REMOVED lines=8> */
.L_x_1730:
        /* <DEDUP_REMOVED lines=58> */
.L_x_1734:
[----:B------:R-:W-:Y:S01]  /*1890*/  IMAD.U32 R19, RZ, RZ, UR10 ;  /* 0x0000000aff137e24 */ /* 0x000fe2000f8e00ff */
[----:B------:R-:W-:-:S07]  /*18a0*/  MOV R16, 0x18c0 ;  /* 0x000018c000107802 */ /* 0x000fce0000000f00 */
[----:B------:R-:W-:Y:S05]  /*18b0*/  CALL.REL.NOINC `($__internal_61_$__cuda_sm20_div_u64) ;  /* 0x0000002c00b47944 */ /* 0x000fea0003c00000 */
.L_x_1735:
[----:B------:R-:W-:Y:S05]  /*18c0*/  BSYNC.RECONVERGENT B1 ;  /* 0x0000000000017941 */ /* 0x000fea0003800200 */
.L_x_1733:
        /* <DEDUP_REMOVED lines=15> */
.L_x_1738:
        /* <DEDUP_REMOVED lines=49> */
.L_x_1737:
[----:B------:R-:W-:Y:S05]  /*1cd0*/  BSYNC.RECONVERGENT B1 ;  /* 0x0000000000017941 */ /* 0x000fea0003800200 */
.L_x_1736:
[----:B------:R-:W-:Y:S05]  /*1ce0*/  @!P0 BRA `(.L_x_1732) ;  /* 0x0000000800ac8947 */ /* 0x000fea0003800000 */
.L_x_1739:
        /* <DEDUP_REMOVED lines=171> */
.L_x_1732:
[----:B------:R-:W-:Y:S05]  /*27a0*/  BSYNC.RECONVERGENT B0 ;  /* 0x0000000000007941 */ /* 0x000fea0003800200 */
.L_x_1731:
        /* <DEDUP_REMOVED lines=41> */
.L_x_1746:
        /* <DEDUP_REMOVED lines=47> */
.L_x_1745:
        /* <DEDUP_REMOVED lines=9> */
.L_x_1744:
[----:B------:R-:W-:Y:S05]  /*2dc0*/  BSYNC.RECONVERGENT B1 ;  /* 0x0000000000017941 */ /* 0x000fea0003800200 */
.L_x_1743:
        /* <DEDUP_REMOVED lines=37> */
.L_x_1742:
[----:B------:R-:W-:Y:S05]  /*3020*/  BSYNC.RECONVERGENT B0 ;  /* 0x0000000000007941 */ /* 0x000fea0003800200 */
.L_x_1741:
[----:B------:R-:W-:Y:S01]  /*3030*/  UIADD3 UR4, UP0, UPT, UR4, 0x1, URZ ;  /* 0x0000000104047890 */ /* 0x000fe2000ff1e0ff */
[----:B-1----:R-:W-:-:S03]  /*3040*/  SHF.R.S32.HI R10, RZ, 0x1f, R15 ;  /* 0x0000001fff0a7819 */ /* 0x002fc6000001140f */
[----:B------:R-:W-:Y:S02]  /*3050*/  UIADD3.X UR5, UPT, UPT, URZ, UR5, URZ, UP0, !UPT ;  /* 0x00000005ff057290 */ /* 0x000fe400087fe4ff */
[----:B------:R-:W-:-:S04]  /*3060*/  ISETP.LE.U32.AND P0, PT, R15, UR4, PT ;  /* 0x000000040f007c0c */ /* 0x000fc8000bf03070 */
[----:B------:R-:W-:-:S04]  /*3070*/  MOV R11, UR5 ;  /* 0x00000005000b7c02 */ /* 0x000fc80008000f00 */
[----:B------:R-:W-:-:S13]  /*3080*/  ISETP.GE.AND.EX P0, PT, R11, R10, PT, P0 ;  /* 0x0000000a0b00720c */ /* 0x000fda0003f06300 */
[----:B------:R-:W-:Y:S05]  /*3090*/  @!P0 BRA `(.L_x_1746) ;  /* 0xfffffff800688947 */ /* 0x000fea000383ffff */
.L_x_1740:
        /* <DEDUP_REMOVED lines=27> */
.L_x_1748:
[----:B------:R-:W-:Y:S05]  /*3250*/  BSYNC.RECONVERGENT B0 ;  /* 0x0000000000007941 */ /* 0x000fea0003800200 */
.L_x_1747:
        /* <DEDUP_REMOVED lines=20> */
.L_x_1749:
        /* <DEDUP_REMOVED lines=245> */
        .weak           $__internal_60_$__cuda_sm20_div_s64
        .type           $__internal_60_$__cuda_sm20_div_s64,@function
        .size           $__internal_60_$__cuda_sm20_div_s64,($__internal_61_$__cuda_sm20_div_u64 - $__internal_60_$__cuda_sm20_div_s64)
$__internal_60_$__cuda_sm20_div_s64:
        /* <DEDUP_REMOVED lines=73> */
[----:B------:R-:W-:Y:S06]  /*4780*/  RET.REL.NODEC R6 `(_ZN4vllm31rms_norm_per_block_quant_kernelIN3c104HalfEaLb0ELb0ELi128EEEvPT0_PfPKT_S8_PKffiiPS6_l) ;  /* 0xffffffb8061c7950 */ /* 0x000fec0003c3ffff */
        .weak           $__internal_61_$__cuda_sm20_div_u64
        .type           $__internal_61_$__cuda_sm20_div_u64,@function
        .size           $__internal_61_$__cuda_sm20_div_u64,(.L_x_2912 - $__internal_61_$__cuda_sm20_div_u64)
$__internal_61_$__cuda_sm20_div_u64:
        /* <DEDUP_REMOVED lines=68> */
[----:B------:R-:W-:Y:S06]  /*4bd0*/  RET.REL.NODEC R16 `(_ZN4vllm31rms_norm_per_block_quant_kernelIN3c104HalfEaLb0ELb0ELi128EEEvPT0_PfPKT_S8_PKffiiPS6_l) ;  /* 0xffffffb410087950 */ /* 0x000fec0003c3ffff */
.L_x_1750:
        /* <DEDUP_REMOVED lines=10> */
.L_x_2912:


//--------------------- .text._ZN4vllm31rms_norm_per_block_quant_kernelIN3c104HalfENS1_13Float8_e4m3fnELb0ELb0ELi128EEEvPT0_PfPKT_S9_PKffiiPS7_l --------------------------
	.section	.text._ZN4vllm31rms_norm_per_block_quant_kernelIN3c104HalfENS1_13Float8_e4m3fnELb0ELb0ELi128EEEvPT0_PfPKT_S9_PKffiiPS7_l,"ax",@progbits
	.align	128
        .global         _ZN4vllm31rms_norm_per_block_quant_kernelIN3c104HalfENS1_13Float8_e4m3fnELb0ELb0ELi128EEEvPT0_PfPKT_S9_PKffiiPS7_l
        .type           _ZN4vllm31rms_norm_per_block_quant_kernelIN3c104HalfENS1_13Float8_e4m3fnELb0ELb0ELi128EEEvPT0_PfPKT_S9_PKffiiPS7_l,@function
        .size           _ZN4vllm31rms_norm_per_block_quant_kernelIN3c104HalfENS1_13Float8_e4m3fnELb0ELb0ELi128EEEvPT0_PfPKT_S9_PKffiiPS7_l,(.L_x_2914 - _ZN4vllm31rms_norm_per_block_quant_kernelIN3c104HalfENS1_13Float8_e4m3fnELb0ELb0ELi128EEEvPT0_PfPKT_S9_PKffiiPS7_l)
        .other          _ZN4vllm31rms_norm_per_block_quant_kernelIN3c104HalfENS1_13Float8_e4m3fnELb0ELb0ELi128EEEvPT0_PfPKT_S9_PKffiiPS7_l,@"STO_CUDA_ENTRY STV_DEFAULT"
_ZN4vllm31rms_norm_per_block_quant_kernelIN3c104HalfENS1_13Float8_e4m3fnELb0ELb0ELi128EEEvPT0_PfPKT_S9_PKffiiPS7_l:
.text._ZN4vllm31rms_norm_per_block_quant_kernelIN3c104HalfENS1_13Float8_e4m3fnELb0ELb0ELi128EEEvPT0_PfPKT_S9_PKffiiPS7_l:
        /* <DEDUP_REMOVED lines=21> */
.L_x_1753:
        /* <DEDUP_REMOVED lines=56> */
.L_x_1752:
[----:B------:R-:W-:Y:S05]  /*04d0*/  BSYNC.RECONVERGENT B0 ;  /* 0x0000000000007941 */ /* 0x000fea0003800200 */
.L_x_1751:
        /* <DEDUP_REMOVED lines=71> */
.L_x_1755:
        /* <DEDUP_REMOVED lines=103> */
.L_x_1757:
[----:B------:R-:W0:Y:S02]  /*0fc0*/  LDCU.64 UR4, c[0x0][0x3a8] ;  /* 0x00007500ff0477ac */ /* 0x000e240008000a00 */
[----:B0-----:R-:W-:-:S04]  /*0fd0*/  I2FP.F32.S32 R4, UR5 ;  /* 0x0000000500047c45 */ /* 0x001fc80008201400 */
[----:B------:R-:W0:Y:S02]  /*0fe0*/  MUFU.RCP R5, R4 ;  /* 0x0000000400057308 */ /* 0x000e240000001000 */
[----:B0-----:R-:W-:-:S06]  /*0ff0*/  FFMA.FTZ R20, R5, R20, UR4 ;  /* 0x0000000405147e23 */ /* 0x001fcc0008010014 */
[----:B------:R-:W0:Y:S02]  /*1000*/  MUFU.RSQ R5, R20 ;  /* 0x0000001400057308 */ /* 0x000e240000001400 */
[----:B0-----:R2:W-:Y:S02]  /*1010*/  STS [R2+0x10a4], R5 ;  /* 0x0010a40502007388 */ /* 0x0015e40000000800 */
.L_x_1756:
[----:B------:R-:W-:Y:S05]  /*1020*/  BSYNC.RECONVERGENT B0 ;  /* 0x0000000000007941 */ /* 0x000fea0003800200 */
.L_x_1754:
        /* <DEDUP_REMOVED lines=65> */
.L_x_1758:
[----:B------:R-:W-:Y:S01]  /*1440*/  IMAD.U32 R2, RZ, RZ, UR10 ;  /* 0x0000000aff027e24 */ /* 0x000fe2000f8e00ff */
[----:B------:R-:W-:-:S07]  /*1450*/  MOV R6, 0x1470 ;  /* 0x0000147000067802 */ /* 0x000fce0000000f00 */
[----:B0-----:R-:W-:Y:S05]  /*1460*/  CALL.REL.NOINC `($__internal_62_$__cuda_sm20_div_s64) ;  /* 0x0000003c00607944 */ /* 0x001fea0003c00000 */
        /* <DEDUP_REMOVED lines=8> */
.L_x_1759:
        /* <DEDUP_REMOVED lines=58> */
.L_x_1763:
[----:B------:R-:W-:Y:S01]  /*1890*/  IMAD.U32 R19, RZ, RZ, UR10 ;  /* 0x0000000aff137e24 */ /* 0x000fe2000f8e00ff */
[----:B------:R-:W-:-:S07]  /*18a0*/  MOV R16, 0x18c0 ;  /* 0x000018c000107802 */ /* 0x000fce0000000f00 */
[----:B------:R-:W-:Y:S05]  /*18b0*/  CALL.REL.NOINC `($__internal_63_$__cuda_sm20_div_u64) ;  /* 0x0000003c00747944 */ /* 0x000fea0003c00000 */
.L_x_1764:
[----:B------:R-:W-:Y:S05]  /*18c0*/  BSYNC.RECONVERGENT B1 ;  /* 0x0000000000017941 */ /* 0x000fea0003800200 */
.L_x_1762:
        /* <DEDUP_REMOVED lines=15> */
.L_x_1767:
        /* <DEDUP_REMOVED lines=49> */
.L_x_1766:
[----:B------:R-:W-:Y:S05]  /*1cd0*/  BSYNC.RECONVERGENT B1 ;  /* 0x0000000000017941 */ /* 0x000fea0003800200 */
.L_x_1765:
[----:B------:R-:W-:Y:S05]  /*1ce0*/  @!P0 BRA `(.L_x_1761) ;  /* 0x0000000800ac8947 */ /* 0x000fea0003800000 */
.L_x_1768:
        /* <DEDUP_REMOVED lines=171> */
.L_x_1761:
[----:B------:R-:W-:Y:S05]  /*27a0*/  BSYNC.RECONVERGENT B0 ;  /* 0x0000000000007941 */ /* 0x000fea0003800200 */
.L_x_1760:
        /* <DEDUP_REMOVED lines=41> */
.L_x_1775:
        /* <DEDUP_REMOVED lines=47> */
.L_x_1774:
        /* <DEDUP_REMOVED lines=9> */
.L_x_1773:
[----:B------:R-:W-:Y:S05]  /*2dc0*/  BSYNC.RECONVERGENT B1 ;  /* 0x0000000000017941 */ /* 0x000fea0003800200 */
.L_x_1772:
        /* <DEDUP_REMOVED lines=37> */
.L_x_1771:
[----:B------:R-:W-:Y:S05]  /*3020*/  BSYNC.RECONVERGENT B0 ;  /* 0x0000000000007941 */ /* 0x000fea0003800200 */
.L_x_1770:
[----:B------:R-:W-:Y:S01]  /*3030*/  UIADD3 UR4, UP0, UPT, UR4, 0x1, URZ ;  /* 0x0000000104047890 */ /* 0x000fe2000ff1e0ff */
[----:B-1----:R-:W-:-:S03]  /*3040*/  SHF.R.S32.HI R10, RZ, 0x1f, R15 ;  /* 0x0000001fff0a7819 */ /* 0x002fc6000001140f */
[----:B------:R-:W-:Y:S02]  /*3050*/  UIADD3.X UR5, UPT, UPT, URZ, UR5, URZ, UP0, !UPT ;  /* 0x00000005ff057290 */ /* 0x000fe400087fe4ff */
[----:B------:R-:W-:-:S04]  /*3060*/  ISETP.LE.U32.AND P0, PT, R15, UR4, PT ;  /* 0x000000040f007c0c */ /* 0x000fc8000bf03070 */
[----:B------:R-:W-:-:S05]  /*3070*/  IMAD.U32 R11, RZ, RZ, UR5 ;  /* 0x00000005ff0b7e24 */ /* 0x000fca000f8e00ff */
[----:B------:R-:W-:-:S13]  /*3080*/  ISETP.GE.AND.EX P0, PT, R11, R10, PT, P0 ;  /* 0x0000000a0b00720c */ /* 0x000fda0003f06300 */
[----:B------:R-:W-:Y:S05]  /*3090*/  @!P0 BRA `(.L_x_1775) ;  /* 0xfffffff800688947 */ /* 0x000fea000383ffff */
.L_x_1769:
        /* <DEDUP_REMOVED lines=27> */
.L_x_1777:
[----:B------:R-:W-:Y:S05]  /*3250*/  BSYNC.RECONVERGENT B0 ;  /* 0x0000000000007941 */ /* 0x000fea0003800200 */
.L_x_1776:
        /* <DEDUP_REMOVED lines=20> */
.L_x_1810:
        /* <DEDUP_REMOVED lines=75> */
.L_x_1779:
[----:B------:R-:W-:Y:S05]  /*3850*/  BSYNC.RECONVERGENT B0 ;  /* 0x0000000000007941 */ /* 0x000fea0003800200 */
.L_x_1778:
        /* <DEDUP_REMOVED lines=11> */
.L_x_1781:
[----:B------:R-:W-:Y:S05]  /*3910*/  BSYNC.RECONVERGENT B0 ;  /* 0x0000000000007941 */ /* 0x000fea0003800200 */
.L_x_1780:
        /* <DEDUP_REMOVED lines=11> */
.L_x_1783:
[----:B------:R-:W-:Y:S05]  /*39d0*/  BSYNC.RECONVERGENT B0 ;  /* 0x0000000000007941 */ /* 0x000fea0003800200 */
.L_x_1782:
        /* <DEDUP_REMOVED lines=11> */
.L_x_1785:
[----:B------:R-:W-:Y:S05]  /*3a90*/  BSYNC.RECONVERGENT B0 ;  /* 0x0000000000007941 */ /* 0x000fea0003800200 */
.L_x_1784:
        /* <DEDUP_REMOVED lines=84> */
.L_x_1787:
[----:B------:R-:W-:Y:S05]  /*3fe0*/  BSYNC.RECONVERGENT B0 ;  /* 0x0000000000007941 */ /* 0x000fea0003800200 */
.L_x_1786:
        /* <DEDUP_REMOVED lines=11> */
.L_x_1789:
[----:B------:R-:W-:Y:S05]  /*40a0*/  BSYNC.RECONVERGENT B0 ;  /* 0x0000000000007941 */ /* 0x000fea0003800200 */
.L_x_1788:
        /* <DEDUP_REMOVED lines=11> */
.L_x_1791:
[----:B------:R-:W-:Y:S05]  /*4160*/  BSYNC.RECONVERGENT B0 ;  /* 0x0000000000007941 */ /* 0x000fea0003800200 */
.L_x_1790:
        /* <DEDUP_REMOVED lines=11> */
.L_x_1793:
[----:B------:R-:W-:Y:S05]  /*4220*/  BSYNC.RECONVERGENT B0 ;  /* 0x0000000000007941 */ /* 0x000fea0003800200 */
.L_x_1792:
        /* <DEDUP_REMOVED lines=84> */
.L_x_1795:
[----:B------:R-:W-:Y:S05]  /*4770*/  BSYNC.RECONVERGENT B0 ;  /* 0x0000000000007941 */ /* 0x000fea0003800200 */
.L_x_1794:
        /* <DEDUP_REMOVED lines=11> */
.L_x_1797:
[----:B------:R-:W-:Y:S05]  /*4830*/  BSYNC.RECONVERGENT B0 ;  /* 0x0000000000007941 */ /* 0x000fea0003800200 */
.L_x_1796:
        /* <DEDUP_REMOVED lines=11> */
.L_x_1799:
[----:B------:R-:W-:Y:S05]  /*48f0*/  BSYNC.RECONVERGENT B0 ;  /* 0x0000000000007941 */ /* 0x000fea0003800200 */
.L_x_1798:
        /* <DEDUP_REMOVED lines=11> */
.L_x_1801:
[----:B------:R-:W-:Y:S05]  /*49b0*/  BSYNC.RECONVERGENT B0 ;  /* 0x0000000000007941 */ /* 0x000fea0003800200 */
.L_x_1800:
        /* <DEDUP_REMOVED lines=84> */
.L_x_1803:
[----:B------:R-:W-:Y:S05]  /*4f00*/  BSYNC.RECONVERGENT B0 ;  /* 0x0000000000007941 */ /* 0x000fea0003800200 */
.L_x_1802:
        /* <DEDUP_REMOVED lines=11> */
.L_x_1805:
[----:B------:R-:W-:Y:S05]  /*4fc0*/  BSYNC.RECONVERGENT B0 ;  /* 0x0000000000007941 */ /* 0x000fea0003800200 */
.L_x_1804:
        /* <DEDUP_REMOVED lines=11> */
.L_x_1807:
[----:B------:R-:W-:Y:S05]  /*5080*/  BSYNC.RECONVERGENT B0 ;  /* 0x0000000000007941 */ /* 0x000fea0003800200 */
.L_x_1806:
        /* <DEDUP_REMOVED lines=10> */
.L_x_1809:
[----:B------:R-:W-:Y:S05]  /*5130*/  BSYNC.RECONVERGENT B0 ;  /* 0x0000000000007941 */ /* 0x000fea0003800200 */
.L_x_1808:
        /* <DEDUP_REMOVED lines=11> */
        .weak           $__internal_62_$__cuda_sm20_div_s64
        .type           $__internal_62_$__cuda_sm20_div_s64,@function
        .size           $__internal_62_$__cuda_sm20_div_s64,($__internal_63_$__cuda_sm20_div_u64 - $__internal_62_$__cuda_sm20_div_s64)
$__internal_62_$__cuda_sm20_div_s64:
        /* <DEDUP_REMOVED lines=73> */
[----:B------:R-:W-:Y:S06]  /*5680*/  RET.REL.NODEC R6 `(_ZN4vllm31rms_norm_per_block_quant_kernelIN3c104HalfENS1_13Float8_e4m3fnELb0ELb0ELi128EEEvPT0_PfPKT_S9_PKffiiPS7_l) ;  /* 0xffffffa8065c7950 */ /* 0x000fec0003c3ffff */
        .weak           $__internal_63_$__cuda_sm20_div_u64
        .type           $__internal_63_$__cuda_sm20_div_u64,@function
        .size           $__internal_63_$__cuda_sm20_div_u64,(.L_x_2914 - $__internal_63_$__cuda_sm20_div_u64)
$__internal_63_$__cuda_sm20_div_u64:
        /* <DEDUP_REMOVED lines=68> */
[----:B------:R-:W-:Y:S06]  /*5ad0*/  RET.REL.NODEC R16 `(_ZN4vllm31rms_norm_per_block_quant_kernelIN3c104HalfENS1_13Float8_e4m3fnELb0ELb0ELi128EEEvPT0_PfPKT_S9_PKffiiPS7_l) ;  /* 0xffffffa410487950 */ /* 0x000fec0003c3ffff */
.L_x_1811:
        /* <DEDUP_REMOVED lines=10> */
.L_x_2914:


//--------------------- .text._ZN4vllm31rms_norm_per_block_quant_kernelIN3c104HalfEaLb0ELb1ELi128EEEvPT0_PfPKT_S8_PKffiiPS6_l --------------------------
	.section	.text._ZN4vllm31rms_norm_per_block_quant_kernelIN3c104HalfEaLb0ELb1ELi128EEEvPT0_PfPKT_S8_PKffiiPS6_l,"ax",@progbits
	.align	128
        .global         _ZN4vllm31rms_norm_per_block_quant_kernelIN3c104HalfEaLb0ELb1ELi128EEEvPT0_PfPKT_S8_PKffiiPS6_l
        .type           _ZN4vllm31rms_norm_per_block_quant_kernelIN3c104HalfEaLb0ELb1ELi128EEEvPT0_PfPKT_S8_PKffiiPS6_l,@function
        .size           _ZN4vllm31rms_norm_per_block_quant_kernelIN3c104HalfEaLb0ELb1ELi128EEEvPT0_PfPKT_S8_PKffiiPS6_l,(.L_x_2917 - _ZN4vllm31rms_norm_per_block_quant_kernelIN3c104HalfEaLb0ELb1ELi128EEEvPT0_PfPKT_S8_PKffiiPS6_l)
        .other          _ZN4vllm31rms_norm_per_block_quant_kernelIN3c104HalfEaLb0ELb1ELi128EEEvPT0_PfPKT_S8_PKffiiPS6_l,@"STO_CUDA_ENTRY STV_DEFAULT"
_ZN4vllm31rms_norm_per_block_quant_kernelIN3c104HalfEaLb0ELb1ELi128EEEvPT0_PfPKT_S8_PKffiiPS6_l:
.text._ZN4vllm31rms_norm_per_block_quant_kernelIN3c104HalfEaLb0ELb1ELi128EEEvPT0_PfPKT_S8_PKffiiPS6_l:
        /* <DEDUP_REMOVED lines=21> */
.L_x_1814:
        /* <DEDUP_REMOVED lines=56> */
.L_x_1813:
[----:B------:R-:W-:Y:S05]  /*04d0*/  BSYNC.RECONVERGENT B0 ;  /* 0x0000000000007941 */ /* 0x000fea0003800200 */
.L_x_1812:
        /* <DEDUP_REMOVED lines=71> */
.L_x_1816:
        /* <DEDUP_REMOVED lines=103> */
.L_x_1818:
[----:B------:R-:W0:Y:S02]  /*0fc0*/  LDCU.64 UR4, c[0x0][0x3a8] ;  /* 0x00007500ff0477ac */ /* 0x000e240008000a00 */
[----:B0-----:R-:W-:-:S04]  /*0fd0*/  I2FP.F32.S32 R4, UR5 ;  /* 0x0000000500047c45 */ /* 0x001fc80008201400 */
[----:B------:R-:W0:Y:S02]  /*0fe0*/  MUFU.RCP R5, R4 ;  /* 0x0000000400057308 */ /* 0x000e240000001000 */
[----:B0-----:R-:W-:-:S06]  /*0ff0*/  FFMA.FTZ R20, R5, R20, UR4 ;  /* 0x0000000405147e23 */ /* 0x001fcc0008010014 */
[----:B------:R-:W0:Y:S02]  /*1000*/  MUFU.RSQ R5, R20 ;  /* 0x0000001400057308 */ /* 0x000e240000001400 */
[----:B0-----:R2:W-:Y:S02]  /*1010*/  STS [R2+0x10a4], R5 ;  /* 0x0010a40502007388 */ /* 0x0015e40000000800 */
.L_x_1817:
[----:B------:R-:W-:Y:S05]  /*1020*/  BSYNC.RECONVERGENT B0 ;  /* 0x0000000000007941 */ /* 0x000fea0003800200 */
.L_x_1815:
        /* <DEDUP_REMOVED lines=65> */
.L_x_1819:
[----:B------:R-:W-:Y:S01]  /*1440*/  IMAD.U32 R2, RZ, RZ, UR15 ;  /* 0x0000000fff027e24 */ /* 0x000fe2000f8e00ff */
[----:B------:R-:W-:-:S07]  /*1450*/  MOV R6, 0x1470 ;  /* 0x0000147000067802 */ /* 0x000fce0000000f00 */
[----:B------:R-:W-:Y:S05]  /*1460*/  CALL.REL.NOINC `($__internal_64_$__cuda_sm20_div_s64) ;  /* 0x0000003000e87944 */ /* 0x000fea0003c00000 */
        /* <DEDUP_REMOVED lines=8> */
.L_x_1820:
        /* <DEDUP_REMOVED lines=57> */
.L_x_1824:
[----:B------:R-:W-:Y:S02]  /*1880*/  MOV R17, UR15 ;  /* 0x0000000f00117c02 */ /* 0x000fe40008000f00 */
[----:B------:R-:W-:-:S07]  /*1890*/  MOV R14, 0x18b0 ;  /* 0x000018b0000e7802 */ /* 0x000fce0000000f00 */
[----:B------:R-:W-:Y:S05]  /*18a0*/  CALL.REL.NOINC `($__internal_65_$__cuda_sm20_div_u64) ;  /* 0x0000003400007944 */ /* 0x000fea0003c00000 */
.L_x_1825:
[----:B------:R-:W-:Y:S05]  /*18b0*/  BSYNC.RECONVERGENT B1 ;  /* 0x0000000000017941 */ /* 0x000fea0003800200 */
.L_x_1823:
        /* <DEDUP_REMOVED lines=15> */
.L_x_1828:
        /* <DEDUP_REMOVED lines=49> */
.L_x_1827:
[----:B------:R-:W-:Y:S05]  /*1cc0*/  BSYNC.RECONVERGENT B1 ;  /* 0x0000000000017941 */ /* 0x000fea0003800200 */
.L_x_1826:
        /* <DEDUP_REMOVED lines=11> */
.L_x_1829:
        /* <DEDUP_REMOVED lines=167> */
.L_x_1822:
[----:B------:R-:W-:Y:S05]  /*27f0*/  BSYNC.RECONVERGENT B0 ;  /* 0x0000000000007941 */ /* 0x000fea0003800200 */
.L_x_1821:
        /* <DEDUP_REMOVED lines=47> */
.L_x_1836:
        /* <DEDUP_REMOVED lines=53> */
.L_x_1835:
        /* <DEDUP_REMOVED lines=9> */
.L_x_1834:
[----:B------:R-:W-:Y:S05]  /*2ed0*/  BSYNC.RECONVERGENT B1 ;  /* 0x0000000000017941 */ /* 0x000fea0003800200 */
.L_x_1833:
        /* <DEDUP_REMOVED lines=31> */
.L_x_1832:
[----:B------:R-:W-:Y:S05]  /*30d0*/  BSYNC.RECONVERGENT B0 ;  /* 0x0000000000007941 */ /* 0x000fea0003800200 */
.L_x_1831:
[----:B------:R-:W-:Y:S05]  /*30e0*/  @!P0 BRA `(.L_x_1836) ;  /* 0xfffffff800808947 */ /* 0x000fea000383ffff */
.L_x_1830:
        /* <DEDUP_REMOVED lines=48> */
.L_x_1839:
[----:B------:R-:W-:Y:S01]  /*33f0*/  MOV R13, R5 ;  /* 0x00000005000d7202 */ /* 0x000fe20000000f00 */
[----:B------:R-:W-:Y:S01]  /*3400*/  IMAD.MOV.U32 R7, RZ, RZ, R4 ;  /* 0x000000ffff077224 */ /* 0x000fe200078e0004 */
[----:B------:R-:W-:-:S07]  /*3410*/  MOV R6, 0x3430 ;  /* 0x0000343000067802 */ /* 0x000fce0000000f00 */
[----:B0-----:R-:W-:Y:S05]  /*3420*/  CALL.REL.NOINC `($__internal_66_$__cuda_sm20_rem_s64) ;  /* 0x0000001c00347944 */ /* 0x001fea0003c00000 */
[----:B------:R-:W-:Y:S02]  /*3430*/  MOV R6, R8 ;  /* 0x0000000800067202 */ /* 0x000fe40000000f00 */
[----:B------:R-:W-:-:S07]  /*3440*/  MOV R7, R9 ;  /* 0x0000000900077202 */ /* 0x000fce0000000f00 */
.L_x_1840:
        /* <DEDUP_REMOVED lines=13> */
.L_x_1838:
[----:B------:R-:W-:Y:S05]  /*3520*/  BSYNC.RECONVERGENT B0 ;  /* 0x0000000000007941 */ /* 0x000fea0003800200 */
.L_x_1837:
        /* <DEDUP_REMOVED lines=42> */
.L_x_1841:
[----:B------:R-:W-:Y:S02]  /*37d0*/  MOV R7, R2 ;  /* 0x0000000200077202 */ /* 0x000fe40000000f00 */
[----:B------:R-:W-:-:S07]  /*37e0*/  MOV R6, 0x3800 ;  /* 0x0000380000067802 */ /* 0x000fce0000000f00 */
[----:B01----:R-:W-:Y:S05]  /*37f0*/  CALL.REL.NOINC `($__internal_66_$__cuda_sm20_rem_s64) ;  /* 0x0000001800407944 */ /* 0x003fea0003c00000 */
[----:B------:R-:W-:Y:S01]  /*3800*/  MOV R10, R8 ;  /* 0x00000008000a7202 */ /* 0x000fe20000000f00 */
[----:B------:R-:W-:-:S07]  /*3810*/  IMAD.MOV.U32 R11, RZ, RZ, R9 ;  /* 0x000000ffff0b7224 */ /* 0x000fce00078e0009 */
.L_x_1842:
[----:B------:R-:W2:Y:S01]  /*3820*/  LDC.64 R6, c[0x0][0x398] ;  /* 0x0000e600ff067b82 */ /* 0x000ea20000000a00 */
[----:B------:R-:W-:-:S04]  /*3830*/  IADD3 R13, P0, PT, -R10, R13, RZ ;  /* 0x0000000d0a0d7210 */ /* 0x000fc80007f1e1ff */
[----:B------:R-:W-:-:S03]  /*3840*/  IADD3.X R2, PT, PT, ~R11, R2, RZ, P0, !PT ;  /* 0x000000020b027210 */ /* 0x000fc600007fe5ff */
[----:B------:R-:W3:Y:S06]  /*3850*/  LDC.64 R8, c[0x0][0x388] ;  /* 0x0000e200ff087b82 */ /* 0x000eec0000000a00 */
.L_x_1843:
        /* <DEDUP_REMOVED lines=251> */
        .weak           $__internal_64_$__cuda_sm20_div_s64
        .type           $__internal_64_$__cuda_sm20_div_s64,@function
        .size           $__internal_64_$__cuda_sm20_div_s64,($__internal_65_$__cuda_sm20_div_u64 - $__internal_64_$__cuda_sm20_div_s64)
$__internal_64_$__cuda_sm20_div_s64:
        /* <DEDUP_REMOVED lines=73> */
[----:B------:R-:W-:Y:S06]  /*4ca0*/  RET.REL.NODEC R6 `(_ZN4vllm31rms_norm_per_block_quant_kernelIN3c104HalfEaLb0ELb1ELi128EEEvPT0_PfPKT_S8_PKffiiPS6_l) ;  /* 0xffffffb006d47950 */ /* 0x000fec0003c3ffff */
        .weak           $__internal_65_$__cuda_sm20_div_u64
        .type           $__internal_65_$__cuda_sm20_div_u64,@function
        .size           $__internal_65_$__cuda_sm20_div_u64,($__internal_66_$__cuda_sm20_rem_s64 - $__internal_65_$__cuda_sm20_div_u64)
$__internal_65_$__cuda_sm20_div_u64:
        /* <DEDUP_REMOVED lines=68> */
[----:B------:R-:W-:Y:S06]  /*50f0*/  RET.REL.NODEC R14 `(_ZN4vllm31rms_norm_per_block_quant_kernelIN3c104HalfEaLb0ELb1ELi128EEEvPT0_PfPKT_S8_PKffiiPS6_l) ;  /* 0xffffffac0ec07950 */ /* 0x000fec0003c3ffff */
        .weak           $__internal_66_$__cuda_sm20_rem_s64
        .type           $__internal_66_$__cuda_sm20_rem_s64,@function
        .size           $__internal_66_$__cuda_sm20_rem_s64,(.L_x_2917 - $__internal_66_$__cuda_sm20_rem_s64)
$__internal_66_$__cuda_sm20_rem_s64:
        /* <DEDUP_REMOVED lines=76> */
[----:B------:R-:W-:Y:S06]  /*55c0*/  RET.REL.NODEC R6 `(_ZN4vllm31rms_norm_per_block_quant_kernelIN3c104HalfEaLb0ELb1ELi128EEEvPT0_PfPKT_S8_PKffiiPS6_l) ;  /* 0xffffffa8068c7950 */ /* 0x000fec0003c3ffff */
.L_x_1844:
        /* <DEDUP_REMOVED lines=11> */
.L_x_2917:


//--------------------- .text._ZN4vllm31rms_norm_per_block_quant_kernelIN3c104HalfENS1_13Float8_e4m3fnELb0ELb1ELi128EEEvPT0_PfPKT_S9_PKffiiPS7_l --------------------------
	.section	.text._ZN4vllm31rms_norm_per_block_quant_kernelIN3c104HalfENS1_13Float8_e4m3fnELb0ELb1ELi128EEEvPT0_PfPKT_S9_PKffiiPS7_l,"ax",@progbits
	.align	128
        .global         _ZN4vllm31rms_norm_per_block_quant_kernelIN3c104HalfENS1_13Float8_e4m3fnELb0ELb1ELi128EEEvPT0_PfPKT_S9_PKffiiPS7_l
        .type           _ZN4vllm31rms_norm_per_block_quant_kernelIN3c104HalfENS1_13Float8_e4m3fnELb0ELb1ELi128EEEvPT0_PfPKT_S9_PKffiiPS7_l,@function
        .size           _ZN4vllm31rms_norm_per_block_quant_kernelIN3c104HalfENS1_13Float8_e4m3fnELb0ELb1ELi128EEEvPT0_PfPKT_S9_PKffiiPS7_l,(.L_x_2920 - _ZN4vllm31rms_norm_per_block_quant_kernelIN3c104HalfENS1_13Float8_e4m3fnELb0ELb1ELi128EEEvPT0_PfPKT_S9_PKffiiPS7_l)
        .other          _ZN4vllm31rms_norm_per_block_quant_kernelIN3c104HalfENS1_13Float8_e4m3fnELb0ELb1ELi128EEEvPT0_PfPKT_S9_PKffiiPS7_l,@"STO_CUDA_ENTRY STV_DEFAULT"
_ZN4vllm31rms_norm_per_block_quant_kernelIN3c104HalfENS1_13Float8_e4m3fnELb0ELb1ELi128EEEvPT0_PfPKT_S9_PKffiiPS7_l:
.text._ZN4vllm31rms_norm_per_block_quant_kernelIN3c104HalfENS1_13Float8_e4m3fnELb0ELb1ELi128EEEvPT0_PfPKT_S9_PKffiiPS7_l:
        /* <DEDUP_REMOVED lines=21> */
.L_x_1847:
        /* <DEDUP_REMOVED lines=56> */
.L_x_1846:
[----:B------:R-:W-:Y:S05]  /*04d0*/  BSYNC.RECONVERGENT B0 ;  /* 0x0000000000007941 */ /* 0x000fea0003800200 */
.L_x_1845:
        /* <DEDUP_REMOVED lines=71> */
.L_x_1849:
        /* <DEDUP_REMOVED lines=103> */
.L_x_1851:
[----:B------:R-:W0:Y:S02]  /*0fc0*/  LDCU.64 UR4, c[0x0][0x3a8] ;  /* 0x00007500ff0477ac */ /* 0x000e240008000a00 */
[----:B0-----:R-:W-:-:S04]  /*0fd0*/  I2FP.F32.S32 R4, UR5 ;  /* 0x0000000500047c45 */ /* 0x001fc80008201400 */
[----:B------:R-:W0:Y:S02]  /*0fe0*/  MUFU.RCP R5, R4 ;  /* 0x0000000400057308 */ /* 0x000e240000001000 */
[----:B0-----:R-:W-:-:S06]  /*0ff0*/  FFMA.FTZ R20, R5, R20, UR4 ;  /* 0x0000000405147e23 */ /* 0x001fcc0008010014 */
[----:B------:R-:W0:Y:S02]  /*1000*/  MUFU.RSQ R5, R20 ;  /* 0x0000001400057308 */ /* 0x000e240000001400 */
[----:B0-----:R2:W-:Y:S02]  /*1010*/  STS [R2+0x10a4], R5 ;  /* 0x0010a40502007388 */ /* 0x0015e40000000800 */
.L_x_1850:
[----:B------:R-:W-:Y:S05]  /*1020*/  BSYNC.RECONVERGENT B0 ;  /* 0x0000000000007941 */ /* 0x000fea0003800200 */
.L_x_1848:
        /* <DEDUP_REMOVED lines=65> */
.L_x_1852:
[----:B------:R-:W-:Y:S01]  /*1440*/  IMAD.U32 R2, RZ, RZ, UR15 ;  /* 0x0000000fff027e24 */ /* 0x000fe2000f8e00ff */
[----:B------:R-:W-:-:S07]  /*1450*/  MOV R6, 0x1470 ;  /* 0x0000147000067802 */ /* 0x000fce0000000f00 */
[----:B------:R-:W-:Y:S05]  /*1460*/  CALL.REL.NOINC `($__internal_67_$__cuda_sm20_div_s64) ;  /* 0x0000004000a87944 */ /* 0x000fea0003c00000 */
        /* <DEDUP_REMOVED lines=8> */
.L_x_1853:
        /* <DEDUP_REMOVED lines=57> */
.L_x_1857:
[----:B------:R-:W-:Y:S01]  /*1880*/  IMAD.U32 R17, RZ, RZ, UR15 ;  /* 0x0000000fff117e24 */ /* 0x000fe2000f8e00ff */
[----:B------:R-:W-:-:S07]  /*1890*/  MOV R14, 0x18b0 ;  /* 0x000018b0000e7802 */ /* 0x000fce0000000f00 */
[----:B------:R-:W-:Y:S05]  /*18a0*/  CALL.REL.NOINC `($__internal_68_$__cuda_sm20_div_u64) ;  /* 0x0000004000c07944 */ /* 0x000fea0003c00000 */
.L_x_1858:
[----:B------:R-:W-:Y:S05]  /*18b0*/  BSYNC.RECONVERGENT B1 ;  /* 0x0000000000017941 */ /* 0x000fea0003800200 */
.L_x_1856:
        /* <DEDUP_REMOVED lines=15> */
.L_x_1861:
        /* <DEDUP_REMOVED lines=49> */
.L_x_1860:
[----:B------:R-:W-:Y:S05]  /*1cc0*/  BSYNC.RECONVERGENT B1 ;  /* 0x0000000000017941 */ /* 0x000fea0003800200 */
.L_x_1859:
        /* <DEDUP_REMOVED lines=11> */
.L_x_1862:
        /* <DEDUP_REMOVED lines=167> */
.L_x_1855:
[----:B------:R-:W-:Y:S05]  /*27f0*/  BSYNC.RECONVERGENT B0 ;  /* 0x0000000000007941 */ /* 0x000fea0003800200 */
.L_x_1854:
        /* <DEDUP_REMOVED lines=47> */
.L_x_1869:
        /* <DEDUP_REMOVED lines=53> */
.L_x_1868:
        /* <DEDUP_REMOVED lines=9> */
.L_x_1867:
[----:B------:R-:W-:Y:S05]  /*2ed0*/  BSYNC.RECONVERGENT B1 ;  /* 0x0000000000017941 */ /* 0x000fea0003800200 */
.L_x_1866:
        /* <DEDUP_REMOVED lines=31> */
.L_x_1865:
[----:B------:R-:W-:Y:S05]  /*30d0*/  BSYNC.RECONVERGENT B0 ;  /* 0x0000000000007941 */ /* 0x000fea0003800200 */
.L_x_1864:
[----:B------:R-:W-:Y:S05]  /*30e0*/  @!P0 BRA `(.L_x_1869) ;  /* 0xfffffff800808947 */ /* 0x000fea000383ffff */
.L_x_1863:
        /* <DEDUP_REMOVED lines=48> */
.L_x_1872:
[----:B------:R-:W-:Y:S01]  /*33f0*/  IMAD.MOV.U32 R13, RZ, RZ, R5 ;  /* 0x000000ffff0d7224 */ /* 0x000fe200078e0005 */
[----:B------:R-:W-:Y:S01]  /*3400*/  MOV R6, 0x3430 ;  /* 0x0000343000067802 */ /* 0x000fe20000000f00 */
[----:B------:R-:W-:-:S07]  /*3410*/  IMAD.MOV.U32 R7, RZ, RZ, R4 ;  /* 0x000000ffff077224 */ /* 0x000fce00078e0004 */
[----:B0-----:R-:W-:Y:S05]  /*3420*/  CALL.REL.NOINC `($__internal_69_$__cuda_sm20_rem_s64) ;  /* 0x0000002800f47944 */ /* 0x001fea0003c00000 */
[----:B------:R-:W-:Y:S02]  /*3430*/  IMAD.MOV.U32 R6, RZ, RZ, R8 ;  /* 0x000000ffff067224 */ /* 0x000fe400078e0008 */
[----:B------:R-:W-:-:S07]  /*3440*/  IMAD.MOV.U32 R7, RZ, RZ, R9 ;  /* 0x000000ffff077224 */ /* 0x000fce00078e0009 */
.L_x_1873:
        /* <DEDUP_REMOVED lines=13> */
.L_x_1871:
[----:B------:R-:W-:Y:S05]  /*3520*/  BSYNC.RECONVERGENT B0 ;  /* 0x0000000000007941 */ /* 0x000fea0003800200 */
.L_x_1870:
        /* <DEDUP_REMOVED lines=42> */
.L_x_1874:
[----:B------:R-:W-:Y:S01]  /*37d0*/  IMAD.MOV.U32 R7, RZ, RZ, R2 ;  /* 0x000000ffff077224 */ /* 0x000fe200078e0002 */
[----:B------:R-:W-:-:S07]  /*37e0*/  MOV R6, 0x3800 ;  /* 0x0000380000067802 */ /* 0x000fce0000000f00 */
[----:B01----:R-:W-:Y:S05]  /*37f0*/  CALL.REL.NOINC `($__internal_69_$__cuda_sm20_rem_s64) ;  /* 0x0000002800007944 */ /* 0x003fea0003c00000 */
[----:B------:R-:W-:Y:S01]  /*3800*/  IMAD.MOV.U32 R10, RZ, RZ, R8 ;  /* 0x000000ffff0a7224 */ /* 0x000fe200078e0008 */
[----:B------:R-:W-:-:S07]  /*3810*/  MOV R11, R9 ;  /* 0x00000009000b7202 */ /* 0x000fce0000000f00 */
.L_x_1875:
[----:B------:R-:W2:Y:S01]  /*3820*/  LDC.64 R8, c[0x0][0x398] ;  /* 0x0000e600ff087b82 */ /* 0x000ea20000000a00 */
[----:B------:R-:W-:-:S05]  /*3830*/  IADD3 R13, P0, PT, -R10, R13, RZ ;  /* 0x0000000d0a0d7210 */ /* 0x000fca0007f1e1ff */
[----:B------:R-:W-:Y:S02]  /*3840*/  IMAD.X R2, R2, 0x1, ~R11, P0 ;  /* 0x0000000102027824 */ /* 0x000fe400000e0e0b */
[----:B------:R-:W3:Y:S06]  /*3850*/  LDC.64 R6, c[0x0][0x388] ;  /* 0x0000e200ff067b82 */ /* 0x000eec0000000a00 */
.L_x_1908:
        /* <DEDUP_REMOVED lines=78> */
.L_x_1877:
[----:B------:R-:W-:Y:S05]  /*3d40*/  BSYNC.RECONVERGENT B0 ;  /* 0x0000000000007941 */ /* 0x000fea0003800200 */
.L_x_1876:
        /* <DEDUP_REMOVED lines=11> */
.L_x_1879:
[----:B------:R-:W-:Y:S05]  /*3e00*/  BSYNC.RECONVERGENT B0 ;  /* 0x0000000000007941 */ /* 0x000fea0003800200 */
.L_x_1878:
        /* <DEDUP_REMOVED lines=11> */
.L_x_1881:
[----:B------:R-:W-:Y:S05]  /*3ec0*/  BSYNC.RECONVERGENT B0 ;  /* 0x0000000000007941 */ /* 0x000fea0003800200 */
.L_x_1880:
        /* <DEDUP_REMOVED lines=11> */
.L_x_1883:
[----:B------:R-:W-:Y:S05]  /*3f80*/  BSYNC.RECONVERGENT B0 ;  /* 0x0000000000007941 */ /* 0x000fea0003800200 */
.L_x_1882:
        /* <DEDUP_REMOVED lines=85> */
.L_x_1885:
[----:B------:R-:W-:Y:S05]  /*44e0*/  BSYNC.RECONVERGENT B0 ;  /* 0x0000000000007941 */ /* 0x000fea0003800200 */
.L_x_1884:
        /* <DEDUP_REMOVED lines=11> */
.L_x_1887:
[----:B------:R-:W-:Y:S05]  /*45a0*/  BSYNC.RECONVERGENT B0 ;  /* 0x0000000000007941 */ /* 0x000fea0003800200 */
.L_x_1886:
        /* <DEDUP_REMOVED lines=11> */
.L_x_1889:
[----:B------:R-:W-:Y:S05]  /*4660*/  BSYNC.RECONVERGENT B0 ;  /* 0x0000000000007941 */ /* 0x000fea0003800200 */
.L_x_1888:
        /* <DEDUP_REMOVED lines=11> */
.L_x_1891:
[----:B------:R-:W-:Y:S05]  /*4720*/  BSYNC.RECONVERGENT B0 ;  /* 0x0000000000007941 */ /* 0x000fea0003800200 */
.L_x_1890:
        /* <DEDUP_REMOVED lines=85> */
.L_x_1893:
[----:B------:R-:W-:Y:S05]  /*4c80*/  BSYNC.RECONVERGENT B0 ;  /* 0x0000000000007941 */ /* 0x000fea0003800200 */
.L_x_1892:
        /* <DEDUP_REMOVED lines=11> */
.L_x_1895:
[----:B------:R-:W-:Y:S05]  /*4d40*/  BSYNC.RECONVERGENT B0 ;  /* 0x0000000000007941 */ /* 0x000fea0003800200 */
.L_x_1894:
        /* <DEDUP_REMOVED lines=11> */
.L_x_1897:
[----:B------:R-:W-:Y:S05]  /*4e00*/  BSYNC.RECONVERGENT B0 ;  /* 0x0000000000007941 */ /* 0x000fea0003800200 */
.L_x_1896:
        /* <DEDUP_REMOVED lines=11> */
.L_x_1899:
[----:B------:R-:W-:Y:S05]  /*4ec0*/  BSYNC.RECONVERGENT B0 ;  /* 0x0000000000007941 */ /* 0x000fea0003800200 */
.L_x_1898:
        /* <DEDUP_REMOVED lines=85> */
.L_x_1901:
[----:B------:R-:W-:Y:S05]  /*5420*/  BSYNC.RECONVERGENT B0 ;  /* 0x0000000000007941 */ /* 0x000fea0003800200 */
.L_x_1900:
        /* <DEDUP_REMOVED lines=11> */
.L_x_1903:
[----:B------:R-:W-:Y:S05]  /*54e0*/  BSYNC.RECONVERGENT B0 ;  /* 0x0000000000007941 */ /* 0x000fea0003800200 */
.L_x_1902:
        /* <DEDUP_REMOVED lines=11> */
.L_x_1905:
[----:B------:R-:W-:Y:S05]  /*55a0*/  BSYNC.RECONVERGENT B0 ;  /* 0x0000000000007941 */ /* 0x000fea0003800200 */
.L_x_1904:
        /* <DEDUP_REMOVED lines=10> */
.L_x_1907:
[----:B------:R-:W-:Y:S05]  /*5650*/  BSYNC.RECONVERGENT B0 ;  /* 0x0000000000007941 */ /* 0x000fea0003800200 */
.L_x_1906:
        /* <DEDUP_REMOVED lines=11> */
        .weak           $__internal_67_$__cuda_sm20_div_s64
        .type           $__internal_67_$__cuda_sm20_div_s64,@function
        .size           $__internal_67_$__cuda_sm20_div_s64,($__internal_68_$__cuda_sm20_div_u64 - $__internal_67_$__cuda_sm20_div_s64)
$__internal_67_$__cuda_sm20_div_s64:
        /* <DEDUP_REMOVED lines=73> */
[----:B------:R-:W-:Y:S06]  /*5ba0*/  RET.REL.NODEC R6 `(_ZN4vllm31rms_norm_per_block_quant_kernelIN3c104HalfENS1_13Float8_e4m3fnELb0ELb1ELi128EEEvPT0_PfPKT_S9_PKffiiPS7_l) ;  /* 0xffffffa406147950 */ /* 0x000fec0003c3ffff */
        .weak           $__internal_68_$__cuda_sm20_div_u64
        .type           $__internal_68_$__cuda_sm20_div_u64,@function
        .size           $__internal_68_$__cuda_sm20_div_u64,($__internal_69_$__cuda_sm20_rem_s64 - $__internal_68_$__cuda_sm20_div_u64)
$__internal_68_$__cuda_sm20_div_u64:
        /* <DEDUP_REMOVED lines=68> */
[----:B------:R-:W-:Y:S06]  /*5ff0*/  RET.REL.NODEC R14 `(_ZN4vllm31rms_norm_per_block_quant_kernelIN3c104HalfENS1_13Float8_e4m3fnELb0ELb1ELi128EEEvPT0_PfPKT_S9_PKffiiPS7_l) ;  /* 0xffffffa00e007950 */ /* 0x000fec0003c3ffff */
        .weak           $__internal_69_$__cuda_sm20_rem_s64
        .type           $__internal_69_$__cuda_sm20_rem_s64,@function
        .size           $__internal_69_$__cuda_sm20_rem_s64,(.L_x_2920 - $__internal_69_$__cuda_sm20_rem_s64)
$__internal_69_$__cuda_sm20_rem_s64:
        /* <DEDUP_REMOVED lines=76> */
[----:B------:R-:W-:Y:S06]  /*64c0*/  RET.REL.NODEC R6 `(_ZN4vllm31rms_norm_per_block_quant_kernelIN3c104HalfENS1_13Float8_e4m3fnELb0ELb1ELi128EEEvPT0_PfPKT_S9_PKffiiPS7_l) ;  /* 0xffffff9806cc7950 */ /* 0x000fec0003c3ffff */
.L_x_1909:
        /* <DEDUP_REMOVED lines=11> */
.L_x_2920:


//--------------------- .text._ZN4vllm31rms_norm_per_block_quant_kernelIN3c104HalfEaLb1ELb0ELi128EEEvPT0_PfPKT_S8_PKffiiPS6_l --------------------------
	.section	.text._ZN4vllm31rms_norm_per_block_quant_kernelIN3c104HalfEaLb1ELb0ELi128EEEvPT0_PfPKT_S8_PKffiiPS6_l,"ax",@progbits
	.align	128
        .global         _ZN4vllm31rms_norm_per_block_quant_kernelIN3c104HalfEaLb1ELb0ELi128EEEvPT0_PfPKT_S8_PKffiiPS6_l
        .type           _ZN4vllm31rms_norm_per_block_quant_kernelIN3c104HalfEaLb1ELb0ELi128EEEvPT0_PfPKT_S8_PKffiiPS6_l,@function
        .size           _ZN4vllm31rms_norm_per_block_quant_kernelIN3c104HalfEaLb1ELb0ELi128EEEvPT0_PfPKT_S8_PKffiiPS6_l,(.L_x_2922 - _ZN4vllm31rms_norm_per_block_quant_kernelIN3c104HalfEaLb1ELb0ELi128EEEvPT0_PfPKT_S8_PKffiiPS6_l)
        .other          _ZN4vllm31rms_norm_per_block_quant_kernelIN3c104HalfEaLb1ELb0ELi128EEEvPT0_PfPKT_S8_PKffiiPS6_l,@"STO_CUDA_ENTRY STV_DEFAULT"
_ZN4vllm31rms_norm_per_block_quant_kernelIN3c104HalfEaLb1ELb0ELi128EEEvPT0_PfPKT_S8_PKffiiPS6_l:
.text._ZN4vllm31rms_norm_per_block_quant_kernelIN3c104HalfEaLb1ELb0ELi128EEEvPT0_PfPKT_S8_PKffiiPS6_l:
        /* <DEDUP_REMOVED lines=28> */
.L_x_1912:
        /* <DEDUP_REMOVED lines=100> */
.L_x_1911:
[----:B------:R-:W-:Y:S05]  /*0800*/  BSYNC.RECONVERGENT B0 ;  /* 0x0000000000007941 */ /* 0x000fea0003800200 */
.L_x_1910:
        /* <DEDUP_REMOVED lines=71> */
.L_x_1914:
        /* <DEDUP_REMOVED lines=103> */
.L_x_1916:
[----:B------:R-:W0:Y:S02]  /*12f0*/  LDCU.64 UR4, c[0x0][0x3a8] ;  /* 0x00007500ff0477ac */ /* 0x000e240008000a00 */
[----:B0-----:R-:W-:-:S04]  /*1300*/  I2FP.F32.S32 R4, UR5 ;  /* 0x0000000500047c45 */ /* 0x001fc80008201400 */
[----:B------:R-:W0:Y:S02]  /*1310*/  MUFU.RCP R5, R4 ;  /* 0x0000000400057308 */ /* 0x000e240000001000 */
[----:B0-----:R-:W-:-:S06]  /*1320*/  FFMA.FTZ R20, R5, R20, UR4 ;  /* 0x0000000405147e23 */ /* 0x001fcc0008010014 */
[----:B------:R-:W0:Y:S02]  /*1330*/  MUFU.RSQ R5, R20 ;  /* 0x0000001400057308 */ /* 0x000e240000001400 */
[----:B0-----:R2:W-:Y:S02]  /*1340*/  STS [R2+0x10a4], R5 ;  /* 0x0010a40502007388 */ /* 0x0015e40000000800 */
.L_x_1915:
[----:B------:R-:W-:Y:S05]  /*1350*/  BSYNC.RECONVERGENT B0 ;  /* 0x0000000000007941 */ /* 0x000fea0003800200 */
.L_x_1913:
        /* <DEDUP_REMOVED lines=65> */
.L_x_1917:
[----:B------:R-:W-:Y:S02]  /*1770*/  MOV R2, UR15 ;  /* 0x0000000f00027c02 */ /* 0x000fe40008000f00 */
[----:B------:R-:W-:-:S07]  /*1780*/  MOV R6, 0x17a0 ;  /* 0x000017a000067802 */ /* 0x000fce0000000f00 */
[----:B------:R-:W-:Y:S05]  /*1790*/  CALL.REL.NOINC `($__internal_70_$__cuda_sm20_div_s64) ;  /* 0x0000003400707944 */ /* 0x000fea0003c00000 */
        /* <DEDUP_REMOVED lines=8> */
.L_x_1918:
        /* <DEDUP_REMOVED lines=58> */
.L_x_1922:
[----:B------:R-:W-:Y:S02]  /*1bc0*/  MOV R19, UR15 ;  /* 0x0000000f00137c02 */ /* 0x000fe40008000f00 */
[----:B------:R-:W-:-:S07]  /*1bd0*/  MOV R18, 0x1bf0 ;  /* 0x00001bf000127802 */ /* 0x000fce0000000f00 */
[----:B------:R-:W-:Y:S05]  /*1be0*/  CALL.REL.NOINC `($__internal_71_$__cuda_sm20_div_u64) ;  /* 0x0000003400847944 */ /* 0x000fea0003c00000 */
.L_x_1923:
[----:B------:R-:W-:Y:S05]  /*1bf0*/  BSYNC.RECONVERGENT B1 ;  /* 0x0000000000017941 */ /* 0x000fea0003800200 */
.L_x_1921:
        /* <DEDUP_REMOVED lines=15> */
.L_x_1926:
        /* <DEDUP_REMOVED lines=60> */
.L_x_1925:
[----:B------:R-:W-:Y:S05]  /*20b0*/  BSYNC.RECONVERGENT B1 ;  /* 0x0000000000017941 */ /* 0x000fea0003800200 */
.L_x_1924:
[----:B------:R-:W-:Y:S05]  /*20c0*/  @!P0 BRA `(.L_x_1920) ;  /* 0x0000000c00688947 */ /* 0x000fea0003800000 */
[----:B------:R-:W-:Y:S02]  /*20d0*/  MOV R33, UR15 ;  /* 0x0000000f00217c02 */ /* 0x000fe40008000f00 */
[----:B------:R-:W-:Y:S02]  /*20e0*/  MOV R8, UR20 ;  /* 0x0000001400087c02 */ /* 0x000fe40008000f00 */
[----:B------:R-:W-:Y:S02]  /*20f0*/  MOV R10, UR15 ;  /* 0x0000000f000a7c02 */ /* 0x000fe40008000f00 */
[----:B------:R-:W-:Y:S02]  /*2100*/  SHF.L.U64.HI R33, R33, 0x3, R8 ;  /* 0x0000000321217819 */ /* 0x000fe40000010208 */
[----:B------:R-:W-:-:S07]  /*2110*/  SHF.L.U32 R8, R10, 0x3, RZ ;  /* 0x000000030a087819 */ /* 0x000fce00000006ff */
.L_x_1927:
        /* <DEDUP_REMOVED lines=213> */
.L_x_1920:
[----:B------:R-:W-:Y:S05]  /*2e70*/  BSYNC.RECONVERGENT B0 ;  /* 0x0000000000007941 */ /* 0x000fea0003800200 */
.L_x_1919:
        /* <DEDUP_REMOVED lines=46> */
.L_x_1934:
        /* <DEDUP_REMOVED lines=55> */
.L_x_1933:
        /* <DEDUP_REMOVED lines=9> */
.L_x_1932:
[----:B------:R-:W-:Y:S05]  /*3560*/  BSYNC.RECONVERGENT B1 ;  /* 0x0000000000017941 */ /* 0x000fea0003800200 */
.L_x_1931:
        /* <DEDUP_REMOVED lines=31> */
.L_x_1930:
[----:B------:R-:W-:Y:S05]  /*3760*/  BSYNC.RECONVERGENT B0 ;  /* 0x0000000000007941 */ /* 0x000fea0003800200 */
.L_x_1929:
[----:B------:R-:W-:Y:S05]  /*3770*/  @!P0 BRA `(.L_x_1934) ;  /* 0xfffffff800788947 */ /* 0x000fea000383ffff */
.L_x_1928:
        /* <DEDUP_REMOVED lines=29> */
.L_x_1936:
[----:B------:R-:W-:Y:S05]  /*3950*/  BSYNC.RECONVERGENT B0 ;  /* 0x0000000000007941 */ /* 0x000fea0003800200 */
.L_x_1935:
        /* <DEDUP_REMOVED lines=19> */
.L_x_1937:
        /* <DEDUP_REMOVED lines=301> */
        .weak           $__internal_70_$__cuda_sm20_div_s64
        .type           $__internal_70_$__cuda_sm20_div_s64,@function
        .size           $__internal_70_$__cuda_sm20_div_s64,($__internal_71_$__cuda_sm20_div_u64 - $__internal_70_$__cuda_sm20_div_s64)
$__internal_70_$__cuda_sm20_div_s64:
        /* <DEDUP_REMOVED lines=73> */
[----:B------:R-:W-:Y:S06]  /*51f0*/  RET.REL.NODEC R6 `(_ZN4vllm31rms_norm_per_block_quant_kernelIN3c104HalfEaLb1ELb0ELi128EEEvPT0_PfPKT_S8_PKffiiPS6_l) ;  /* 0xffffffac06807950 */ /* 0x000fec0003c3ffff */
        .weak           $__internal_71_$__cuda_sm20_div_u64
        .type           $__internal_71_$__cuda_sm20_div_u64,@function
        .size           $__internal_71_$__cuda_sm20_div_u64,(.L_x_2922 - $__internal_71_$__cuda_sm20_div_u64)
$__internal_71_$__cuda_sm20_div_u64:
        /* <DEDUP_REMOVED lines=68> */
[----:B------:R-:W-:Y:S06]  /*5640*/  RET.REL.NODEC R18 `(_ZN4vllm31rms_norm_per_block_quant_kernelIN3c104HalfEaLb1ELb0ELi128EEEvPT0_PfPKT_S8_PKffiiPS6_l) ;  /* 0xffffffa8126c7950 */ /* 0x000fec0003c3ffff */
.L_x_1938:
        /* <DEDUP_REMOVED lines=11> */
.L_x_2922:


//--------------------- .text._ZN4vllm31rms_norm_per_block_quant_kernelIN3c104HalfENS1_13Float8_e4m3fnELb1ELb0ELi128EEEvPT0_PfPKT_S9_PKffiiPS7_l --------------------------
	.section	.text._ZN4vllm31rms_norm_per_block_quant_kernelIN3c104HalfENS1_13Float8_e4m3fnELb1ELb0ELi128EEEvPT0_PfPKT_S9_PKffiiPS7_l,"ax",@progbits
	.align	128
        .global         _ZN4vllm31rms_norm_per_block_quant_kernelIN3c104HalfENS1_13Float8_e4m3fnELb1ELb0ELi128EEEvPT0_PfPKT_S9_PKffiiPS7_l
        .type           _ZN4vllm31rms_norm_per_block_quant_kernelIN3c104HalfENS1_13Float8_e4m3fnELb1ELb0ELi128EEEvPT0_PfPKT_S9_PKffiiPS7_l,@function
        .size           _ZN4vllm31rms_norm_per_block_quant_kernelIN3c104HalfENS1_13Float8_e4m3fnELb1ELb0ELi128EEEvPT0_PfPKT_S9_PKffiiPS7_l,(.L_x_2924 - _ZN4vllm31rms_norm_per_block_quant_kernelIN3c104HalfENS1_13Float8_e4m3fnELb1ELb0ELi128EEEvPT0_PfPKT_S9_PKffiiPS7_l)
        .other          _ZN4vllm31rms_norm_per_block_quant_kernelIN3c104HalfENS1_13Float8_e4m3fnELb1ELb0ELi128EEEvPT0_PfPKT_S9_PKffiiPS7_l,@"STO_CUDA_ENTRY STV_DEFAULT"
_ZN4vllm31rms_norm_per_block_quant_kernelIN3c104HalfENS1_13Float8_e4m3fnELb1ELb0ELi128EEEvPT0_PfPKT_S9_PKffiiPS7_l:
.text._ZN4vllm31rms_norm_per_block_quant_kernelIN3c104HalfENS1_13Float8_e4m3fnELb1ELb0ELi128EEEvPT0_PfPKT_S9_PKffiiPS7_l:
        /* <DEDUP_REMOVED lines=28> */
.L_x_1941:
        /* <DEDUP_REMOVED lines=100> */
.L_x_1940:
[----:B------:R-:W-:Y:S05]  /*0800*/  BSYNC.RECONVERGENT B0 ;  /* 0x0000000000007941 */ /* 0x000fea0003800200 */
.L_x_1939:
        /* <DEDUP_REMOVED lines=71> */
.L_x_1943:
        /* <DEDUP_REMOVED lines=103> */
.L_x_1945:
[----:B------:R-:W0:Y:S02]  /*12f0*/  LDCU.64 UR4, c[0x0][0x3a8] ;  /* 0x00007500ff0477ac */ /* 0x000e240008000a00 */
[----:B0-----:R-:W-:-:S04]  /*1300*/  I2FP.F32.S32 R4, UR5 ;  /* 0x0000000500047c45 */ /* 0x001fc80008201400 */
[----:B------:R-:W0:Y:S02]  /*1310*/  MUFU.RCP R5, R4 ;  /* 0x0000000400057308 */ /* 0x000e240000001000 */
[----:B0-----:R-:W-:-:S06]  /*1320*/  FFMA.FTZ R20, R5, R20, UR4 ;  /* 0x0000000405147e23 */ /* 0x001fcc0008010014 */
[----:B------:R-:W0:Y:S02]  /*1330*/  MUFU.RSQ R5, R20 ;  /* 0x0000001400057308 */ /* 0x000e240000001400 */
[----:B0-----:R2:W-:Y:S02]  /*1340*/  STS [R2+0x10a4], R5 ;  /* 0x0010a40502007388 */ /* 0x0015e40000000800 */
.L_x_1944:
[----:B------:R-:W-:Y:S05]  /*1350*/  BSYNC.RECONVERGENT B0 ;  /* 0x0000000000007941 */ /* 0x000fea0003800200 */
.L_x_1942:
        /* <DEDUP_REMOVED lines=65> */
.L_x_1946:
[----:B------:R-:W-:Y:S01]  /*1770*/  IMAD.U32 R2, RZ, RZ, UR15 ;  /* 0x0000000fff027e24 */ /* 0x000fe2000f8e00ff */
[----:B------:R-:W-:-:S07]  /*1780*/  MOV R6, 0x17a0 ;  /* 0x000017a000067802 */ /* 0x000fce0000000f00 */
[----:B------:R-:W-:Y:S05]  /*1790*/  CALL.REL.NOINC `($__internal_72_$__cuda_sm20_div_s64) ;  /* 0x0000004400307944 */ /* 0x000fea0003c00000 */
        /* <DEDUP_REMOVED lines=8> */
.L_x_1947:
        /* <DEDUP_REMOVED lines=58> */
.L_x_1951:
[----:B------:R-:W-:Y:S01]  /*1bc0*/  IMAD.U32 R19, RZ, RZ, UR15 ;  /* 0x0000000fff137e24 */ /* 0x000fe2000f8e00ff */
[----:B------:R-:W-:-:S07]  /*1bd0*/  MOV R18, 0x1bf0 ;  /* 0x00001bf000127802 */ /* 0x000fce0000000f00 */
[----:B------:R-:W-:Y:S05]  /*1be0*/  CALL.REL.NOINC `($__internal_73_$__cuda_sm20_div_u64) ;  /* 0x0000004400447944 */ /* 0x000fea0003c00000 */
.L_x_1952:
[----:B------:R-:W-:Y:S05]  /*1bf0*/  BSYNC.RECONVERGENT B1 ;  /* 0x0000000000017941 */ /* 0x000fea0003800200 */
.L_x_1950:
        /* <DEDUP_REMOVED lines=15> */
.L_x_1955:
        /* <DEDUP_REMOVED lines=60> */
.L_x_1954:
[----:B------:R-:W-:Y:S05]  /*20b0*/  BSYNC.RECONVERGENT B1 ;  /* 0x0000000000017941 */ /* 0x000fea0003800200 */
.L_x_1953:
[----:B------:R-:W-:Y:S05]  /*20c0*/  @!P0 BRA `(.L_x_1949) ;  /* 0x0000000c00688947 */ /* 0x000fea0003800000 */
[----:B------:R-:W-:Y:S01]  /*20d0*/  IMAD.U32 R8, RZ, RZ, UR20 ;  /* 0x00000014ff087e24 */ /* 0x000fe2000f8e00ff */
[----:B------:R-:W-:Y:S02]  /*20e0*/  MOV R33, UR15 ;  /* 0x0000000f00217c02 */ /* 0x000fe40008000f00 */
[----:B------:R-:W-:Y:S02]  /*20f0*/  MOV R10, UR15 ;  /* 0x0000000f000a7c02 */ /* 0x000fe40008000f00 */
[----:B------:R-:W-:-:S03]  /*2100*/  SHF.L.U64.HI R33, R33, 0x3, R8 ;  /* 0x0000000321217819 */ /* 0x000fc60000010208 */
[----:B------:R-:W-:-:S07]  /*2110*/  IMAD.SHL.U32 R8, R10, 0x8, RZ ;  /* 0x000000080a087824 */ /* 0x000fce00078e00ff */
.L_x_1956:
        /* <DEDUP_REMOVED lines=213> */
.L_x_1949:
[----:B------:R-:W-:Y:S05]  /*2e70*/  BSYNC.RECONVERGENT B0 ;  /* 0x0000000000007941 */ /* 0x000fea0003800200 */
.L_x_1948:
        /* <DEDUP_REMOVED lines=46> */
.L_x_1963:
        /* <DEDUP_REMOVED lines=55> */
.L_x_1962:
        /* <DEDUP_REMOVED lines=9> */
.L_x_1961:
[----:B------:R-:W-:Y:S05]  /*3560*/  BSYNC.RECONVERGENT B1 ;  /* 0x0000000000017941 */ /* 0x000fea0003800200 */
.L_x_1960:
        /* <DEDUP_REMOVED lines=31> */
.L_x_1959:
[----:B------:R-:W-:Y:S05]  /*3760*/  BSYNC.RECONVERGENT B0 ;  /* 0x0000000000007941 */ /* 0x000fea0003800200 */
.L_x_1958:
[----:B------:R-:W-:Y:S05]  /*3770*/  @!P0 BRA `(.L_x_1963) ;  /* 0xfffffff800788947 */ /* 0x000fea000383ffff */
.L_x_1957:
        /* <DEDUP_REMOVED lines=29> */
.L_x_1965:
[----:B------:R-:W-:Y:S05]  /*3950*/  BSYNC.RECONVERGENT B0 ;  /* 0x0000000000007941 */ /* 0x000fea0003800200 */
.L_x_1964:
        /* <DEDUP_REMOVED lines=19> */
.L_x_1998:
        /* <DEDUP_REMOVED lines=89> */
.L_x_1967:
[----:B------:R-:W-:Y:S05]  /*4020*/  BSYNC.RECONVERGENT B0 ;  /* 0x0000000000007941 */ /* 0x000fea0003800200 */
.L_x_1966:
        /* <DEDUP_REMOVED lines=11> */
.L_x_1969:
[----:B------:R-:W-:Y:S05]  /*40e0*/  BSYNC.RECONVERGENT B0 ;  /* 0x0000000000007941 */ /* 0x000fea0003800200 */
.L_x_1968:
        /* <DEDUP_REMOVED lines=11> */
.L_x_1971:
[----:B------:R-:W-:Y:S05]  /*41a0*/  BSYNC.RECONVERGENT B0 ;  /* 0x0000000000007941 */ /* 0x000fea0003800200 */
.L_x_1970:
        /* <DEDUP_REMOVED lines=11> */
.L_x_1973:
[----:B------:R-:W-:Y:S05]  /*4260*/  BSYNC.RECONVERGENT B0 ;  /* 0x0000000000007941 */ /* 0x000fea0003800200 */
.L_x_1972:
        /* <DEDUP_REMOVED lines=98> */
.L_x_1975:
[----:B------:R-:W-:Y:S05]  /*4890*/  BSYNC.RECONVERGENT B0 ;  /* 0x0000000000007941 */ /* 0x000fea0003800200 */
.L_x_1974:
        /* <DEDUP_REMOVED lines=11> */
.L_x_1977:
[----:B------:R-:W-:Y:S05]  /*4950*/  BSYNC.RECONVERGENT B0 ;  /* 0x0000000000007941 */ /* 0x000fea0003800200 */
.L_x_1976:
        /* <DEDUP_REMOVED lines=11> */
.L_x_1979:
[----:B------:R-:W-:Y:S05]  /*4a10*/  BSYNC.RECONVERGENT B0 ;  /* 0x0000000000007941 */ /* 0x000fea0003800200 */
.L_x_1978:
        /* <DEDUP_REMOVED lines=11> */
.L_x_1981:
[----:B------:R-:W-:Y:S05]  /*4ad0*/  BSYNC.RECONVERGENT B0 ;  /* 0x0000000000007941 */ /* 0x000fea0003800200 */
.L_x_1980:
        /* <DEDUP_REMOVED lines=98> */
.L_x_1983:
[----:B------:R-:W-:Y:S05]  /*5100*/  BSYNC.RECONVERGENT B0 ;  /* 0x0000000000007941 */ /* 0x000fea0003800200 */
.L_x_1982:
        /* <DEDUP_REMOVED lines=11> */
.L_x_1985:
[----:B------:R-:W-:Y:S05]  /*51c0*/  BSYNC.RECONVERGENT B0 ;  /* 0x0000000000007941 */ /* 0x000fea0003800200 */
.L_x_1984:
        /* <DEDUP_REMOVED lines=11> */
.L_x_1987:
[----:B------:R-:W-:Y:S05]  /*5280*/  BSYNC.RECONVERGENT B0 ;  /* 0x0000000000007941 */ /* 0x000fea0003800200 */
.L_x_1986:
        /* <DEDUP_REMOVED lines=11> */
.L_x_1989:
[----:B------:R-:W-:Y:S05]  /*5340*/  BSYNC.RECONVERGENT B0 ;  /* 0x0000000000007941 */ /* 0x000fea0003800200 */
.L_x_1988:
        /* <DEDUP_REMOVED lines=98> */
.L_x_1991:
[----:B------:R-:W-:Y:S05]  /*5970*/  BSYNC.RECONVERGENT B0 ;  /* 0x0000000000007941 */ /* 0x000fea0003800200 */
.L_x_1990:
        /* <DEDUP_REMOVED lines=11> */
.L_x_1993:
[----:B------:R-:W-:Y:S05]  /*5a30*/  BSYNC.RECONVERGENT B0 ;  /* 0x0000000000007941 */ /* 0x000fea0003800200 */
.L_x_1992:
        /* <DEDUP_REMOVED lines=11> */
.L_x_1995:
[----:B------:R-:W-:Y:S05]  /*5af0*/  BSYNC.RECONVERGENT B0 ;  /* 0x0000000000007941 */ /* 0x000fea0003800200 */
.L_x_1994:
        /* <DEDUP_REMOVED lines=10> */
.L_x_1997:
[----:B------:R-:W-:Y:S05]  /*5ba0*/  BSYNC.RECONVERGENT B0 ;  /* 0x0000000000007941 */ /* 0x000fea0003800200 */
.L_x_1996:
        /* <DEDUP_REMOVED lines=11> */
        .weak           $__internal_72_$__cuda_sm20_div_s64
        .type           $__internal_72_$__cuda_sm20_div_s64,@function
        .size           $__internal_72_$__cuda_sm20_div_s64,($__internal_73_$__cuda_sm20_div_u64 - $__internal_72_$__cuda_sm20_div_s64)
$__internal_72_$__cuda_sm20_div_s64:
        /* <DEDUP_REMOVED lines=73> */
[----:B------:R-:W-:Y:S06]  /*60f0*/  RET.REL.NODEC R6 `(_ZN4vllm31rms_norm_per_block_quant_kernelIN3c104HalfENS1_13Float8_e4m3fnELb1ELb0ELi128EEEvPT0_PfPKT_S9_PKffiiPS7_l) ;  /* 0xffffff9c06c07950 */ /* 0x000fec0003c3ffff */
        .weak           $__internal_73_$__cuda_sm20_div_u64
        .type           $__internal_73_$__cuda_sm20_div_u64,@function
        .size           $__internal_73_$__cuda_sm20_div_u64,(.L_x_2924 - $__internal_73_$__cuda_sm20_div_u64)
$__internal_73_$__cuda_sm20_div_u64:
        /* <DEDUP_REMOVED lines=68> */
[----:B------:R-:W-:Y:S06]  /*6540*/  RET.REL.NODEC R18 `(_ZN4vllm31rms_norm_per_block_quant_kernelIN3c104HalfENS1_13Float8_e4m3fnELb1ELb0ELi128EEEvPT0_PfPKT_S9_PKffiiPS7_l) ;  /* 0xffffff9812ac7950 */ /* 0x000fec0003c3ffff */
.L_x_1999:
        /* <DEDUP_REMOVED lines=11> */
.L_x_2924:


//--------------------- .text._ZN4vllm31rms_norm_per_block_quant_kernelIN3c104HalfEaLb1ELb1ELi128EEEvPT0_PfPKT_S8_PKffiiPS6_l --------------------------
	.section	.text._ZN4vllm31rms_norm_per_block_quant_kernelIN3c104HalfEaLb1ELb1ELi128EEEvPT0_PfPKT_S8_PKffiiPS6_l,"ax",@progbits
	.align	128
        .global         _ZN4vllm31rms_norm_per_block_quant_kernelIN3c104HalfEaLb1ELb1ELi128EEEvPT0_PfPKT_S8_PKffiiPS6_l
        .type           _ZN4vllm31rms_norm_per_block_quant_kernelIN3c104HalfEaLb1ELb1ELi128EEEvPT0_PfPKT_S8_PKffiiPS6_l,@function
        .size           _ZN4vllm31rms_norm_per_block_quant_kernelIN3c104HalfEaLb1ELb1ELi128EEEvPT0_PfPKT_S8_PKffiiPS6_l,(.L_x_2927 - _ZN4vllm31rms_norm_per_block_quant_kernelIN3c104HalfEaLb1ELb1ELi128EEEvPT0_PfPKT_S8_PKffiiPS6_l)
        .other          _ZN4vllm31rms_norm_per_block_quant_kernelIN3c104HalfEaLb1ELb1ELi128EEEvPT0_PfPKT_S8_PKffiiPS6_l,@"STO_CUDA_ENTRY STV_DEFAULT"
_ZN4vllm31rms_norm_per_block_quant_kernelIN3c104HalfEaLb1ELb1ELi128EEEvPT0_PfPKT_S8_PKffiiPS6_l:
.text._ZN4vllm31rms_norm_per_block_quant_kernelIN3c104HalfEaLb1ELb1ELi128EEEvPT0_PfPKT_S8_PKffiiPS6_l:
        /* <DEDUP_REMOVED lines=28> */
.L_x_2002:
        /* <DEDUP_REMOVED lines=100> */
.L_x_2001:
[----:B------:R-:W-:Y:S05]  /*0800*/  BSYNC.RECONVERGENT B0 ;  /* 0x0000000000007941 */ /* 0x000fea0003800200 */
.L_x_2000:
        /* <DEDUP_REMOVED lines=71> */
.L_x_2004:
        /* <DEDUP_REMOVED lines=103> */
.L_x_2006:
[----:B------:R-:W0:Y:S02]  /*12f0*/  LDCU.64 UR4, c[0x0][0x3a8] ;  /* 0x00007500ff0477ac */ /* 0x000e240008000a00 */
[----:B0-----:R-:W-:-:S04]  /*1300*/  I2FP.F32.S32 R4, UR5 ;  /* 0x0000000500047c45 */ /* 0x001fc80008201400 */
[----:B------:R-:W0:Y:S02]  /*1310*/  MUFU.RCP R5, R4 ;  /* 0x0000000400057308 */ /* 0x000e240000001000 */
[----:B0-----:R-:W-:-:S06]  /*1320*/  FFMA.FTZ R20, R5, R20, UR4 ;  /* 0x0000000405147e23 */ /* 0x001fcc0008010014 */
[----:B------:R-:W0:Y:S02]  /*1330*/  MUFU.RSQ R5, R20 ;  /* 0x0000001400057308 */ /* 0x000e240000001400 */
[----:B0-----:R2:W-:Y:S02]  /*1340*/  STS [R2+0x10a4], R5 ;  /* 0x0010a40502007388 */ /* 0x0015e40000000800 */
.L_x_2005:
[----:B------:R-:W-:Y:S05]  /*1350*/  BSYNC.RECONVERGENT B0 ;  /* 0x0000000000007941 */ /* 0x000fea0003800200 */
.L_x_2003:
        /* <DEDUP_REMOVED lines=65> */
.L_x_2007:
[----:B------:R-:W-:Y:S02]  /*1770*/  MOV R2, UR14 ;  /* 0x0000000e00027c02 */ /* 0x000fe40008000f00 */
[----:B------:R-:W-:-:S07]  /*1780*/  MOV R6, 0x17a0 ;  /* 0x000017a000067802 */ /* 0x000fce0000000f00 */
[----:B------:R-:W-:Y:S05]  /*1790*/  CALL.REL.NOINC `($__internal_74_$__cuda_sm20_div_s64) ;  /* 0x0000003800887944 */ /* 0x000fea0003c00000 */
        /* <DEDUP_REMOVED lines=8> */
.L_x_2008:
        /* <DEDUP_REMOVED lines=57> */
.L_x_2012:
[----:B------:R-:W-:Y:S02]  /*1bb0*/  MOV R17, UR14 ;  /* 0x0000000e00117c02 */ /* 0x000fe40008000f00 */
[----:B------:R-:W-:-:S07]  /*1bc0*/  MOV R16, 0x1be0 ;  /* 0x00001be000107802 */ /* 0x000fce0000000f00 */
[----:B------:R-:W-:Y:S05]  /*1bd0*/  CALL.REL.NOINC `($__internal_75_$__cuda_sm20_div_u64) ;  /* 0x0000003800a07944 */ /* 0x000fea0003c00000 */
.L_x_2013:
[----:B------:R-:W-:Y:S05]  /*1be0*/  BSYNC.RECONVERGENT B1 ;  /* 0x0000000000017941 */ /* 0x000fea0003800200 */
.L_x_2011:
        /* <DEDUP_REMOVED lines=15> */
.L_x_2016:
        /* <DEDUP_REMOVED lines=60> */
.L_x_2015:
[----:B------:R-:W-:Y:S05]  /*20a0*/  BSYNC.RECONVERGENT B1 ;  /* 0x0000000000017941 */ /* 0x000fea0003800200 */
.L_x_2014:
[----:B------:R-:W-:Y:S05]  /*20b0*/  @!P0 BRA `(.L_x_2010) ;  /* 0x0000000c00608947 */ /* 0x000fea0003800000 */
[----:B------:R-:W-:-:S05]  /*20c0*/  IMAD.U32 R7, RZ, RZ, UR14 ;  /* 0x0000000eff077e24 */ /* 0x000fca000f8e00ff */
[----:B------:R-:W-:-:S07]  /*20d0*/  SHF.L.U32 R7, R7, 0x3, RZ ;  /* 0x0000000307077819 */ /* 0x000fce00000006ff */
.L_x_2017:
        /* <DEDUP_REMOVED lines=214> */
.L_x_2010:
[----:B------:R-:W-:Y:S05]  /*2e40*/  BSYNC.RECONVERGENT B0 ;  /* 0x0000000000007941 */ /* 0x000fea0003800200 */
.L_x_2009:
        /* <DEDUP_REMOVED lines=44> */
.L_x_2024:
        /* <DEDUP_REMOVED lines=53> */
.L_x_2023:
        /* <DEDUP_REMOVED lines=9> */
.L_x_2022:
[----:B------:R-:W-:Y:S05]  /*34f0*/  BSYNC.RECONVERGENT B1 ;  /* 0x0000000000017941 */ /* 0x000fea0003800200 */
.L_x_2021:
        /* <DEDUP_REMOVED lines=33> */
.L_x_2020:
[----:B------:R-:W-:Y:S05]  /*3710*/  BSYNC.RECONVERGENT B0 ;  /* 0x0000000000007941 */ /* 0x000fea0003800200 */
.L_x_2019:
[----:B------:R-:W-:Y:S05]  /*3720*/  @!P0 BRA `(.L_x_2024) ;  /* 0xfffffff800788947 */ /* 0x000fea000383ffff */
.L_x_2018:
        /* <DEDUP_REMOVED lines=48> */
.L_x_2027:
[----:B------:R-:W-:Y:S02]  /*3a30*/  MOV R13, R5 ;  /* 0x00000005000d7202 */ /* 0x000fe40000000f00 */
[----:B------:R-:W-:Y:S02]  /*3a40*/  MOV R7, R4 ;  /* 0x0000000400077202 */ /* 0x000fe40000000f00 */
[----:B------:R-:W-:-:S07]  /*3a50*/  MOV R6, 0x3a70 ;  /* 0x00003a7000067802 */ /* 0x000fce0000000f00 */
[----:B01----:R-:W-:Y:S05]  /*3a60*/  CALL.REL.NOINC `($__internal_76_$__cuda_sm20_rem_s64) ;  /* 0x0000002000107944 */ /* 0x003fea0003c00000 */
[----:B------:R-:W-:Y:S01]  /*3a70*/  MOV R6, R8 ;  /* 0x0000000800067202 */ /* 0x000fe20000000f00 */
[----:B------:R-:W-:-:S07]  /*3a80*/  IMAD.MOV.U32 R7, RZ, RZ, R9 ;  /* 0x000000ffff077224 */ /* 0x000fce00078e0009 */
.L_x_2028:
        /* <DEDUP_REMOVED lines=13> */
.L_x_2026:
[----:B------:R-:W-:Y:S05]  /*3b60*/  BSYNC.RECONVERGENT B0 ;  /* 0x0000000000007941 */ /* 0x000fea0003800200 */
.L_x_2025:
        /* <DEDUP_REMOVED lines=41> */
.L_x_2029:
[----:B------:R-:W-:Y:S01]  /*3e00*/  IMAD.MOV.U32 R7, RZ, RZ, R2 ;  /* 0x000000ffff077224 */ /* 0x000fe200078e0002 */
[----:B------:R-:W-:-:S07]  /*3e10*/  MOV R6, 0x3e30 ;  /* 0x00003e3000067802 */ /* 0x000fce0000000f00 */
[----:B01----:R-:W-:Y:S05]  /*3e20*/  CALL.REL.NOINC `($__internal_76_$__cuda_sm20_rem_s64) ;  /* 0x0000001c00207944 */ /* 0x003fea0003c00000 */
[----:B------:R-:W-:Y:S02]  /*3e30*/  MOV R10, R8 ;  /* 0x00000008000a7202 */ /* 0x000fe40000000f00 */
[----:B------:R-:W-:-:S07]  /*3e40*/  MOV R11, R9 ;  /* 0x00000009000b7202 */ /* 0x000fce0000000f00 */
.L_x_2030:
[----:B------:R-:W2:Y:S01]  /*3e50*/  LDC.64 R6, c[0x0][0x398] ;  /* 0x0000e600ff067b82 */ /* 0x000ea20000000a00 */
[----:B------:R-:W-:-:S04]  /*3e60*/  IADD3 R13, P0, PT, -R10, R13, RZ ;  /* 0x0000000d0a0d7210 */ /* 0x000fc80007f1e1ff */
[----:B------:R-:W-:-:S03]  /*3e70*/  IADD3.X R2, PT, PT, ~R11, R2, RZ, P0, !PT ;  /* 0x000000020b027210 */ /* 0x000fc600007fe5ff */
[----:B------:R-:W3:Y:S06]  /*3e80*/  LDC.64 R8, c[0x0][0x388] ;  /* 0x0000e200ff087b82 */ /* 0x000eec0000000a00 */
.L_x_2031:
        /* <DEDUP_REMOVED lines=307> */
        .weak           $__internal_74_$__cuda_sm20_div_s64
        .type           $__internal_74_$__cuda_sm20_div_s64,@function
        .size           $__internal_74_$__cuda_sm20_div_s64,($__internal_75_$__cuda_sm20_div_u64 - $__internal_74_$__cuda_sm20_div_s64)
$__internal_74_$__cuda_sm20_div_s64:
        /* <DEDUP_REMOVED lines=73> */
[----:B------:R-:W-:Y:S06]  /*5650*/  RET.REL.NODEC R6 `(_ZN4vllm31rms_norm_per_block_quant_kernelIN3c104HalfEaLb1ELb1ELi128EEEvPT0_PfPKT_S8_PKffiiPS6_l) ;  /* 0xffffffa806687950 */ /* 0x000fec0003c3ffff */
        .weak           $__internal_75_$__cuda_sm20_div_u64
        .type           $__internal_75_$__cuda_sm20_div_u64,@function
        .size           $__internal_75_$__cuda_sm20_div_u64,($__internal_76_$__cuda_sm20_rem_s64 - $__internal_75_$__cuda_sm20_div_u64)
$__internal_75_$__cuda_sm20_div_u64:
        /* <DEDUP_REMOVED lines=68> */
[----:B------:R-:W-:Y:S06]  /*5aa0*/  RET.REL.NODEC R16 `(_ZN4vllm31rms_norm_per_block_quant_kernelIN3c104HalfEaLb1ELb1ELi128EEEvPT0_PfPKT_S8_PKffiiPS6_l) ;  /* 0xffffffa410547950 */ /* 0x000fec0003c3ffff */
        .weak           $__internal_76_$__cuda_sm20_rem_s64
        .type           $__internal_76_$__cuda_sm20_rem_s64,@function
        .size           $__internal_76_$__cuda_sm20_rem_s64,(.L_x_2927 - $__internal_76_$__cuda_sm20_rem_s64)
$__internal_76_$__cuda_sm20_rem_s64:
        /* <DEDUP_REMOVED lines=76> */
[----:B------:R-:W-:Y:S06]  /*5f70*/  RET.REL.NODEC R6 `(_ZN4vllm31rms_norm_per_block_quant_kernelIN3c104HalfEaLb1ELb1ELi128EEEvPT0_PfPKT_S8_PKffiiPS6_l) ;  /* 0xffffffa006207950 */ /* 0x000fec0003c3ffff */
.L_x_2032:
        /* <DEDUP_REMOVED lines=16> */
.L_x_2927:


//--------------------- .text._ZN4vllm31rms_norm_per_block_quant_kernelIN3c104HalfENS1_13Float8_e4m3fnELb1ELb1ELi128EEEvPT0_PfPKT_S9_PKffiiPS7_l --------------------------
	.section	.text._ZN4vllm31rms_norm_per_block_quant_kernelIN3c104HalfENS1_13Float8_e4m3fnELb1ELb1ELi128EEEvPT0_PfPKT_S9_PKffiiPS7_l,"ax",@progbits
	.align	128
        .global         _ZN4vllm31rms_norm_per_block_quant_kernelIN3c104HalfENS1_13Float8_e4m3fnELb1ELb1ELi128EEEvPT0_PfPKT_S9_PKffiiPS7_l
        .type           _ZN4vllm31rms_norm_per_block_quant_kernelIN3c104HalfENS1_13Float8_e4m3fnELb1ELb1ELi128EEEvPT0_PfPKT_S9_PKffiiPS7_l,@function
        .size           _ZN4vllm31rms_norm_per_block_quant_kernelIN3c104HalfENS1_13Float8_e4m3fnELb1ELb1ELi128EEEvPT0_PfPKT_S9_PKffiiPS7_l,(.L_x_2930 - _ZN4vllm31rms_norm_per_block_quant_kernelIN3c104HalfENS1_13Float8_e4m3fnELb1ELb1ELi128EEEvPT0_PfPKT_S9_PKffiiPS7_l)
        .other          _ZN4vllm31rms_norm_per_block_quant_kernelIN3c104HalfENS1_13Float8_e4m3fnELb1ELb1ELi128EEEvPT0_PfPKT_S9_PKffiiPS7_l,@"STO_CUDA_ENTRY STV_DEFAULT"
_ZN4vllm31rms_norm_per_block_quant_kernelIN3c104HalfENS1_13Float8_e4m3fnELb1ELb1ELi128EEEvPT0_PfPKT_S9_PKffiiPS7_l:
.text._ZN4vllm31rms_norm_per_block_quant_kernelIN3c104HalfENS1_13Float8_e4m3fnELb1ELb1ELi128EEEvPT0_PfPKT_S9_PKffiiPS7_l:
        /* <DEDUP_REMOVED lines=28> */
.L_x_2035:
        /* <DEDUP_REMOVED lines=100> */
.L_x_2034:
[----:B------:R-:W-:Y:S05]  /*0800*/  BSYNC.RECONVERGENT B0 ;  /* 0x0000000000007941 */ /* 0x000fea0003800200 */
.L_x_2033:
        /* <DEDUP_REMOVED lines=71> */
.L_x_2037:
        /* <DEDUP_REMOVED lines=103> */
.L_x_2039:
[----:B------:R-:W0:Y:S02]  /*12f0*/  LDCU.64 UR4, c[0x0][0x3a8] ;  /* 0x00007500ff0477ac */ /* 0x000e240008000a00 */
[----:B0-----:R-:W-:-:S04]  /*1300*/  I2FP.F32.S32 R4, UR5 ;  /* 0x0000000500047c45 */ /* 0x001fc80008201400 */
[----:B------:R-:W0:Y:S02]  /*1310*/  MUFU.RCP R5, R4 ;  /* 0x0000000400057308 */ /* 0x000e240000001000 */
[----:B0-----:R-:W-:-:S06]  /*1320*/  FFMA.FTZ R20, R5, R20, UR4 ;  /* 0x0000000405147e23 */ /* 0x001fcc0008010014 */
[----:B------:R-:W0:Y:S02]  /*1330*/  MUFU.RSQ R5, R20 ;  /* 0x0000001400057308 */ /* 0x000e240000001400 */
[----:B0-----:R2:W-:Y:S02]  /*1340*/  STS [R2+0x10a4], R5 ;  /* 0x0010a40502007388 */ /* 0x0015e40000000800 */
.L_x_2038:
[----:B------:R-:W-:Y:S05]  /*1350*/  BSYNC.RECONVERGENT B0 ;  /* 0x0000000000007941 */ /* 0x000fea0003800200 */
.L_x_2036:
        /* <DEDUP_REMOVED lines=65> */
.L_x_2040:
[----:B------:R-:W-:Y:S01]  /*1770*/  IMAD.U32 R2, RZ, RZ, UR14 ;  /* 0x0000000eff027e24 */ /* 0x000fe2000f8e00ff */
[----:B------:R-:W-:-:S07]  /*1780*/  MOV R6, 0x17a0 ;  /* 0x000017a000067802 */ /* 0x000fce0000000f00 */
[----:B------:R-:W-:Y:S05]  /*1790*/  CALL.REL.NOINC `($__internal_77_$__cuda_sm20_div_s64) ;  /* 0x0000004800487944 */ /* 0x000fea0003c00000 */
        /* <DEDUP_REMOVED lines=8> */
.L_x_2041:
        /* <DEDUP_REMOVED lines=57> */
.L_x_2045:
[----:B------:R-:W-:Y:S01]  /*1bb0*/  IMAD.U32 R17, RZ, RZ, UR14 ;  /* 0x0000000eff117e24 */ /* 0x000fe2000f8e00ff */
[----:B------:R-:W-:-:S07]  /*1bc0*/  MOV R16, 0x1be0 ;  /* 0x00001be000107802 */ /* 0x000fce0000000f00 */
[----:B------:R-:W-:Y:S05]  /*1bd0*/  CALL.REL.NOINC `($__internal_78_$__cuda_sm20_div_u64) ;  /* 0x0000004800607944 */ /* 0x000fea0003c00000 */
.L_x_2046:
[----:B------:R-:W-:Y:S05]  /*1be0*/  BSYNC.RECONVERGENT B1 ;  /* 0x0000000000017941 */ /* 0x000fea0003800200 */
.L_x_2044:
        /* <DEDUP_REMOVED lines=15> */
.L_x_2049:
        /* <DEDUP_REMOVED lines=60> */
.L_x_2048:
[----:B------:R-:W-:Y:S05]  /*20a0*/  BSYNC.RECONVERGENT B1 ;  /* 0x0000000000017941 */ /* 0x000fea0003800200 */
.L_x_2047:
[----:B------:R-:W-:Y:S05]  /*20b0*/  @!P0 BRA `(.L_x_2043) ;  /* 0x0000000c00608947 */ /* 0x000fea0003800000 */
[----:B------:R-:W-:-:S04]  /*20c0*/  IMAD.U32 R7, RZ, RZ, UR14 ;  /* 0x0000000eff077e24 */ /* 0x000fc8000f8e00ff */
[----:B------:R-:W-:-:S07]  /*20d0*/  IMAD.SHL.U32 R7, R7, 0x8, RZ ;  /* 0x0000000807077824 */ /* 0x000fce00078e00ff */
.L_x_2050:
        /* <DEDUP_REMOVED lines=214> */
.L_x_2043:
[----:B------:R-:W-:Y:S05]  /*2e40*/  BSYNC.RECONVERGENT B0 ;  /* 0x0000000000007941 */ /* 0x000fea0003800200 */
.L_x_2042:
        /* <DEDUP_REMOVED lines=44> */
.L_x_2057:
        /* <DEDUP_REMOVED lines=53> */
.L_x_2056:
        /* <DEDUP_REMOVED lines=9> */
.L_x_2055:
[----:B------:R-:W-:Y:S05]  /*34f0*/  BSYNC.RECONVERGENT B1 ;  /* 0x0000000000017941 */ /* 0x000fea0003800200 */
.L_x_2054:
        /* <DEDUP_REMOVED lines=33> */
.L_x_2053:
[----:B------:R-:W-:Y:S05]  /*3710*/  BSYNC.RECONVERGENT B0 ;  /* 0x0000000000007941 */ /* 0x000fea0003800200 */
.L_x_2052:
[----:B------:R-:W-:Y:S05]  /*3720*/  @!P0 BRA `(.L_x_2057) ;  /* 0xfffffff800788947 */ /* 0x000fea000383ffff */
.L_x_2051:
        /* <DEDUP_REMOVED lines=48> */
.L_x_2060:
[----:B------:R-:W-:Y:S01]  /*3a30*/  MOV R13, R5 ;  /* 0x00000005000d7202 */ /* 0x000fe20000000f00 */
[----:B------:R-:W-:Y:S01]  /*3a40*/  IMAD.MOV.U32 R7, RZ, RZ, R4 ;  /* 0x000000ffff077224 */ /* 0x000fe200078e0004 */
[----:B------:R-:W-:-:S07]  /*3a50*/  MOV R6, 0x3a70 ;  /* 0x00003a7000067802 */ /* 0x000fce0000000f00 */
[----:B01----:R-:W-:Y:S05]  /*3a60*/  CALL.REL.NOINC `($__internal_79_$__cuda_sm20_rem_s64) ;  /* 0x0000002c00d07944 */ /* 0x003fea0003c00000 */
[----:B------:R-:W-:Y:S01]  /*3a70*/  MOV R6, R8 ;  /* 0x0000000800067202 */ /* 0x000fe20000000f00 */
[----:B------:R-:W-:-:S07]  /*3a80*/  IMAD.MOV.U32 R7, RZ, RZ, R9 ;  /* 0x000000ffff077224 */ /* 0x000fce00078e0009 */
.L_x_2061:
        /* <DEDUP_REMOVED lines=13> */
.L_x_2059:
[----:B------:R-:W-:Y:S05]  /*3b60*/  BSYNC.RECONVERGENT B0 ;  /* 0x0000000000007941 */ /* 0x000fea0003800200 */
.L_x_2058:
        /* <DEDUP_REMOVED lines=41> */
.L_x_2062:
[----:B------:R-:W-:Y:S01]  /*3e00*/  IMAD.MOV.U32 R7, RZ, RZ, R2 ;  /* 0x000000ffff077224 */ /* 0x000fe200078e0002 */
[----:B------:R-:W-:-:S07]  /*3e10*/  MOV R6, 0x3e30 ;  /* 0x00003e3000067802 */ /* 0x000fce0000000f00 */
[----:B01----:R-:W-:Y:S05]  /*3e20*/  CALL.REL.NOINC `($__internal_79_$__cuda_sm20_rem_s64) ;  /* 0x0000002800e07944 */ /* 0x003fea0003c00000 */
[----:B------:R-:W-:Y:S01]  /*3e30*/  MOV R10, R8 ;  /* 0x00000008000a7202 */ /* 0x000fe20000000f00 */
[----:B------:R-:W-:-:S07]  /*3e40*/  IMAD.MOV.U32 R11, RZ, RZ, R9 ;  /* 0x000000ffff0b7224 */ /* 0x000fce00078e0009 */
.L_x_2063:
[----:B------:R-:W2:Y:S01]  /*3e50*/  LDC.64 R6, c[0x0][0x398] ;  /* 0x0000e600ff067b82 */ /* 0x000ea20000000a00 */
[----:B------:R-:W-:-:S04]  /*3e60*/  IADD3 R13, P0, PT, -R10, R13, RZ ;  /* 0x0000000d0a0d7210 */ /* 0x000fc80007f1e1ff */
[----:B------:R-:W-:-:S03]  /*3e70*/  IADD3.X R2, PT, PT, ~R11, R2, RZ, P0, !PT ;  /* 0x000000020b027210 */ /* 0x000fc600007fe5ff */
[----:B------:R-:W3:Y:S06]  /*3e80*/  LDC.64 R8, c[0x0][0x388] ;  /* 0x0000e200ff087b82 */ /* 0x000eec0000000a00 */
.L_x_2096:
        /* <DEDUP_REMOVED lines=92> */
.L_x_2065:
[----:B------:R-:W-:Y:S05]  /*4450*/  BSYNC.RECONVERGENT B0 ;  /* 0x0000000000007941 */ /* 0x000fea0003800200 */
.L_x_2064:
        /* <DEDUP_REMOVED lines=11> */
.L_x_2067:
[----:B------:R-:W-:Y:S05]  /*4510*/  BSYNC.RECONVERGENT B0 ;  /* 0x0000000000007941 */ /* 0x000fea0003800200 */
.L_x_2066:
        /* <DEDUP_REMOVED lines=11> */
.L_x_2069:
[----:B------:R-:W-:Y:S05]  /*45d0*/  BSYNC.RECONVERGENT B0 ;  /* 0x0000000000007941 */ /* 0x000fea0003800200 */
.L_x_2068:
        /* <DEDUP_REMOVED lines=11> */
.L_x_2071:
[----:B------:R-:W-:Y:S05]  /*4690*/  BSYNC.RECONVERGENT B0 ;  /* 0x0000000000007941 */ /* 0x000fea0003800200 */
.L_x_2070:
        /* <DEDUP_REMOVED lines=99> */
.L_x_2073:
[----:B------:R-:W-:Y:S05]  /*4cd0*/  BSYNC.RECONVERGENT B0 ;  /* 0x0000000000007941 */ /* 0x000fea0003800200 */
.L_x_2072:
        /* <DEDUP_REMOVED lines=11> */
.L_x_2075:
[----:B------:R-:W-:Y:S05]  /*4d90*/  BSYNC.RECONVERGENT B0 ;  /* 0x0000000000007941 */ /* 0x000fea0003800200 */
.L_x_2074:
        /* <DEDUP_REMOVED lines=11> */
.L_x_2077:
[----:B------:R-:W-:Y:S05]  /*4e50*/  BSYNC.RECONVERGENT B0 ;  /* 0x0000000000007941 */ /* 0x000fea0003800200 */
.L_x_2076:
        /* <DEDUP_REMOVED lines=11> */
.L_x_2079:
[----:B------:R-:W-:Y:S05]  /*4f10*/  BSYNC.RECONVERGENT B0 ;  /* 0x0000000000007941 */ /* 0x000fea0003800200 */
.L_x_2078:
        /* <DEDUP_REMOVED lines=99> */
.L_x_2081:
[----:B------:R-:W-:Y:S05]  /*5550*/  BSYNC.RECONVERGENT B0 ;  /* 0x0000000000007941 */ /* 0x000fea0003800200 */
.L_x_2080:
        /* <DEDUP_REMOVED lines=11> */
.L_x_2083:
[----:B------:R-:W-:Y:S05]  /*5610*/  BSYNC.RECONVERGENT B0 ;  /* 0x0000000000007941 */ /* 0x000fea0003800200 */
.L_x_2082:
        /* <DEDUP_REMOVED lines=11> */
.L_x_2085:
[----:B------:R-:W-:Y:S05]  /*56d0*/  BSYNC.RECONVERGENT B0 ;  /* 0x0000000000007941 */ /* 0x000fea0003800200 */
.L_x_2084:
        /* <DEDUP_REMOVED lines=11> */
.L_x_2087:
[----:B------:R-:W-:Y:S05]  /*5790*/  BSYNC.RECONVERGENT B0 ;  /* 0x0000000000007941 */ /* 0x000fea0003800200 */
.L_x_2086:
        /* <DEDUP_REMOVED lines=99> */
.L_x_2089:
[----:B------:R-:W-:Y:S05]  /*5dd0*/  BSYNC.RECONVERGENT B0 ;  /* 0x0000000000007941 */ /* 0x000fea0003800200 */
.L_x_2088:
        /* <DEDUP_REMOVED lines=11> */
.L_x_2091:
[----:B------:R-:W-:Y:S05]  /*5e90*/  BSYNC.RECONVERGENT B0 ;  /* 0x0000000000007941 */ /* 0x000fea0003800200 */
.L_x_2090:
        /* <DEDUP_REMOVED lines=11> */
.L_x_2093:
[----:B------:R-:W-:Y:S05]  /*5f50*/  BSYNC.RECONVERGENT B0 ;  /* 0x0000000000007941 */ /* 0x000fea0003800200 */
.L_x_2092:
        /* <DEDUP_REMOVED lines=10> */
.L_x_2095:
[----:B------:R-:W-:Y:S05]  /*6000*/  BSYNC.RECONVERGENT B0 ;  /* 0x0000000000007941 */ /* 0x000fea0003800200 */
.L_x_2094:
        /* <DEDUP_REMOVED lines=11> */
        .weak           $__internal_77_$__cuda_sm20_div_s64
        .type           $__internal_77_$__cuda_sm20_div_s64,@function
        .size           $__internal_77_$__cuda_sm20_div_s64,($__internal_78_$__cuda_sm20_div_u64 - $__internal_77_$__cuda_sm20_div_s64)
$__internal_77_$__cuda_sm20_div_s64:
        /* <DEDUP_REMOVED lines=73> */
[----:B------:R-:W-:Y:S06]  /*6550*/  RET.REL.NODEC R6 `(_ZN4vllm31rms_norm_per_block_quant_kernelIN3c104HalfENS1_13Float8_e4m3fnELb1ELb1ELi128EEEvPT0_PfPKT_S9_PKffiiPS7_l) ;  /* 0xffffff9806a87950 */ /* 0x000fec0003c3ffff */
        .weak           $__internal_78_$__cuda_sm20_div_u64
        .type           $__internal_78_$__cuda_sm20_div_u64,@function
        .size           $__internal_78_$__cuda_sm20_div_u64,($__internal_79_$__cuda_sm20_rem_s64 - $__internal_78_$__cuda_sm20_div_u64)
$__internal_78_$__cuda_sm20_div_u64:
        /* <DEDUP_REMOVED lines=68> */
[----:B------:R-:W-:Y:S06]  /*69a0*/  RET.REL.NODEC R16 `(_ZN4vllm31rms_norm_per_block_quant_kernelIN3c104HalfENS1_13Float8_e4m3fnELb1ELb1ELi128EEEvPT0_PfPKT_S9_PKffiiPS7_l) ;  /* 0xffffff9410947950 */ /* 0x000fec0003c3ffff */
        .weak           $__internal_79_$__cuda_sm20_rem_s64
        .type           $__internal_79_$__cuda_sm20_rem_s64,@function
        .size           $__internal_79_$__cuda_sm20_rem_s64,(.L_x_2930 - $__internal_79_$__cuda_sm20_rem_s64)
$__internal_79_$__cuda_sm20_rem_s64:
        /* <DEDUP_REMOVED lines=76> */
[----:B------:R-:W-:Y:S06]  /*6e70*/  RET.REL.NODEC R6 `(_ZN4vllm31rms_norm_per_block_quant_kernelIN3c104HalfENS1_13Float8_e4m3fnELb1ELb1ELi128EEEvPT0_PfPKT_S9_PKffiiPS7_l) ;  /* 0xffffff9006607950 */ /* 0x000fec0003c3ffff */
.L_x_2097:
        /* <DEDUP_REMOVED lines=16> */
.L_x_2930:


//--------------------- .text._ZN4vllm31rms_norm_per_block_quant_kernelIfaLb0ELb0ELi64EEEvPT0_PfPKT_S6_PKffiiPS4_l --------------------------
	.section	.text._ZN4vllm31rms_norm_per_block_quant_kernelIfaLb0ELb0ELi64EEEvPT0_PfPKT_S6_PKffiiPS4_l,"ax",@progbits
	.align	128
        .global         _ZN4vllm31rms_norm_per_block_quant_kernelIfaLb0ELb0ELi64EEEvPT0_PfPKT_S6_PKffiiPS4_l
        .type           _ZN4vllm31rms_norm_per_block_quant_kernelIfaLb0ELb0ELi64EEEvPT0_PfPKT_S6_PKffiiPS4_l,@function
        .size           _ZN4vllm31rms_norm_per_block_quant_kernelIfaLb0ELb0ELi64EEEvPT0_PfPKT_S6_PKffiiPS4_l,(.L_x_2932 - _ZN4vllm31rms_norm_per_block_quant_kernelIfaLb0ELb0ELi64EEEvPT0_PfPKT_S6_PKffiiPS4_l)
        .other          _ZN4vllm31rms_norm_per_block_quant_kernelIfaLb0ELb0ELi64EEEvPT0_PfPKT_S6_PKffiiPS4_l,@"STO_CUDA_ENTRY STV_DEFAULT"
_ZN4vllm31rms_norm_per_block_quant_kernelIfaLb0ELb0ELi64EEEvPT0_PfPKT_S6_PKffiiPS4_l:
.text._ZN4vllm31rms_norm_per_block_quant_kernelIfaLb0ELb0ELi64EEEvPT0_PfPKT_S6_PKffiiPS4_l:
        /* <DEDUP_REMOVED lines=21> */
.L_x_2100:
[----:B------:R-:W-:-:S05]  /*0150*/  HFMA2 R4, -RZ, RZ, 0, 9.5367431640625e-07 ;  /* 0x00000010ff047431 */ /* 0x000fca00000001ff */
[----:B------:R-:W-:-:S06]  /*0160*/  IMAD.WIDE.U32 R4, R11, R4, UR6 ;  /* 0x000000060b047e25 */ /* 0x000fcc000f8e0004 */
        /* <DEDUP_REMOVED lines=8> */
[----:B------:R-:W-:-:S04]  /*01f0*/  IMAD.MOV.U32 R4, RZ, RZ, 0x10 ;  /* 0x00000010ff047424 */ /* 0x000fc800078e00ff */
[----:B------:R-:W-:-:S06]  /*0200*/  IMAD.WIDE.U32 R4, R11, R4, UR6 ;  /* 0x000000060b047e25 */ /* 0x000fcc000f8e0004 */
        /* <DEDUP_REMOVED lines=8> */
[----:B------:R-:W-:-:S05]  /*0290*/  MOV R4, 0x10 ;  /* 0x0000001000047802 */ /* 0x000fca0000000f00 */
        /* <DEDUP_REMOVED lines=19> */
.L_x_2099:
[----:B------:R-:W-:Y:S05]  /*03d0*/  BSYNC.RECONVERGENT B0 ;  /* 0x0000000000007941 */ /* 0x000fea0003800200 */
.L_x_2098:
        /* <DEDUP_REMOVED lines=15> */
[----:B------:R-:W-:Y:S01]  /*04d0*/  @!P1 LOP3.LUT R2, R2, 0x7c, RZ, 0xc0, !PT ;  /* 0x0000007c02029812 */ /* 0x000fe200078ec0ff */
[----:B0-----:R-:W-:Y:S01]  /*04e0*/  @P0 FADD R4, R5, R4 ;  /* 0x0000000405040221 */ /* 0x001fe20000000000 */
[----:B-1----:R-:W-:-:S04]  /*04f0*/  @!P1 LEA R5, R11, R6, 0x18 ;  /* 0x000000060b059211 */ /* 0x002fc800078ec0ff */
[----:B------:R-:W0:Y:S01]  /*0500*/  SHFL.DOWN P0, R7, R4, 0x8, 0x1f ;  /* 0x09001f0004077f89 */ /* 0x000e220000000000 */
[----:B------:R-:W-:Y:S02]  /*0510*/  @!P1 IMAD.IADD R5, R2, 0x1, R5 ;  /* 0x0000000102059824 */ /* 0x000fe400078e0205 */
        /* <DEDUP_REMOVED lines=51> */
.L_x_2102:
[----:B------:R-:W-:Y:S01]  /*0850*/  LOP3.LUT R2, R3, 0x3e0, RZ, 0xc0, !PT ;  /* 0x000003e003027812 */ /* 0x000fe200078ec0ff */
[----:B------:R-:W0:Y:S03]  /*0860*/  S2R R8, SR_LANEID ;  /* 0x0000000000087919 */ /* 0x000e260000000000 */
[----:B------:R-:W-:Y:S01]  /*0870*/  LOP3.LUT R7, RZ, R2, RZ, 0x33, !PT ;  /* 0x00000002ff077212 */ /* 0x000fe200078e33ff */
[----:B------:R-:W-:-:S03]  /*0880*/  VIADD R5, R2, 0x20 ;  /* 0x0000002002057836 */ /* 0x000fc60000000000 */
[-C--:B------:R-:W-:Y:S02]  /*0890*/  IADD3 R7, PT, PT, R7, R0.reuse, RZ ;  /* 0x0000000007077210 */ /* 0x080fe40007ffe0ff */
[----:B------:R-:W-:-:S04]  /*08a0*/  ISETP.GT.U32.AND P0, PT, R5, R0, PT ;  /* 0x000000000500720c */ /* 0x000fc80003f04070 */
[----:B------:R-:W-:-:S08]  /*08b0*/  SEL R2, R7, 0x1f, P0 ;  /* 0x0000001f07027807 */ /* 0x000fd00000000000 */
        /* <DEDUP_REMOVED lines=96> */
.L_x_2104:
[----:B------:R-:W0:Y:S02]  /*0ec0*/  LDCU.64 UR4, c[0x0][0x3a8] ;  /* 0x00007500ff0477ac */ /* 0x000e240008000a00 */
[----:B0-----:R-:W-:-:S04]  /*0ed0*/  I2FP.F32.S32 R4, UR5 ;  /* 0x0000000500047c45 */ /* 0x001fc80008201400 */
[----:B------:R-:W0:Y:S02]  /*0ee0*/  MUFU.RCP R5, R4 ;  /* 0x0000000400057308 */ /* 0x000e240000001000 */
[----:B0-----:R-:W-:-:S06]  /*0ef0*/  FFMA.FTZ R20, R5, R20, UR4 ;  /* 0x0000000405147e23 */ /* 0x001fcc0008010014 */
[----:B------:R-:W0:Y:S02]  /*0f00*/  MUFU.RSQ R5, R20 ;  /* 0x0000001400057308 */ /* 0x000e240000001400 */
[----:B0-----:R2:W-:Y:S02]  /*0f10*/  STS [R2+0x10a4], R5 ;  /* 0x0010a40502007388 */ /* 0x0015e40000000800 */
.L_x_2103:
[----:B------:R-:W-:Y:S05]  /*0f20*/  BSYNC.RECONVERGENT B0 ;  /* 0x0000000000007941 */ /* 0x000fea0003800200 */
.L_x_2101:
        /* <DEDUP_REMOVED lines=16> */
[----:B-1----:R-:W-:Y:S01]  /*1030*/  IMAD.MOV.U32 R4, RZ, RZ, RZ ;  /* 0x000000ffff047224 */ /* 0x002fe200078e00ff */
[----:B--2---:R-:W-:-:S05]  /*1040*/  IADD3 R8, PT, PT, RZ, -R5, RZ ;  /* 0x80000005ff087210 */ /* 0x004fca0007ffe0ff */
[----:B------:R-:W-:Y:S01]  /*1050*/  IMAD R9, R8, R7, RZ ;  /* 0x0000000708097224 */ /* 0x000fe200078e02ff */
        /* <DEDUP_REMOVED lines=8> */
[----:B------:R-:W1:-:S12]  /*10e0*/  LDS R4, [UR4+0x10a4] ;  /* 0x0010a404ff047984 */ /* 0x000e580008000800 */
[----:B------:R-:W-:Y:S02]  /*10f0*/  @!P1 IMAD.IADD R2, R2, 0x1, -R7 ;  /* 0x0000000102029824 */ /* 0x000fe400078e0a07 */
[----:B------:R-:W-:-:S03]  /*1100*/  @!P1 VIADD R5, R5, 0x1 ;  /* 0x0000000105059836 */ /* 0x000fc60000000000 */
[----:B------:R-:W-:Y:S02]  /*1110*/  ISETP.GE.U32.AND P0, PT, R2, R7, PT ;  /* 0x000000070200720c */ /* 0x000fe40003f06070 */
[----:B------:R-:W-:-:S11]  /*1120*/  LOP3.LUT R2, R0, UR9, RZ, 0x3c, !PT ;  /* 0x0000000900027c12 */ /* 0x000fd6000f8e3cff */
[----:B------:R-:W-:Y:S02]  /*1130*/  @P0 IADD3 R5, PT, PT, R5, 0x1, RZ ;  /* 0x0000000105050810 */ /* 0x000fe40007ffe0ff */
[----:B------:R-:W-:Y:S02]  /*1140*/  ISETP.GE.AND P0, PT, R2, RZ, PT ;  /* 0x000000ff0200720c */ /* 0x000fe40003f06270 */
        /* <DEDUP_REMOVED lines=9> */
[----:B------:R-:W-:Y:S01]  /*11e0*/  IADD3 R7, PT, PT, RZ, -UR10, RZ ;  /* 0x8000000aff077c10 */ /* 0x000fe2000fffe0ff */
[----:B------:R-:W-:Y:S01]  /*11f0*/  IMAD.MOV.U32 R22, RZ, RZ, RZ ;  /* 0x000000ffff167224 */ /* 0x000fe200078e00ff */
[----:B------:R-:W-:Y:S01]  /*1200*/  ISETP.NE.U32.AND P2, PT, RZ, UR10, PT ;  /* 0x0000000aff007c0c */ /* 0x000fe2000bf45070 */
[----:B------:R-:W-:-:S04]  /*1210*/  IMAD.MOV.U32 R29, RZ, RZ, RZ ;  /* 0x000000ffff1d7224 */ /* 0x000fc800078e00ff */
[----:B-1----:R-:W1:Y:S02]  /*1220*/  MUFU.RCP R2, R2 ;  /* 0x0000000200027308 */ /* 0x002e640000001000 */
[----:B-1----:R-:W-:-:S06]  /*1230*/  VIADD R4, R2, 0xffffffe ;  /* 0x0ffffffe02047836 */ /* 0x002fcc0000000000 */
        /* <DEDUP_REMOVED lines=16> */
.L_x_2105:
[----:B------:R-:W-:Y:S02]  /*1340*/  MOV R2, UR10 ;  /* 0x0000000a00027c02 */ /* 0x000fe40008000f00 */
[----:B------:R-:W-:-:S07]  /*1350*/  MOV R6, 0x1370 ;  /* 0x0000137000067802 */ /* 0x000fce0000000f00 */
[----:B0-----:R-:W-:Y:S05]  /*1360*/  CALL.REL.NOINC `($__internal_80_$__cuda_sm20_div_s64) ;  /* 0x0000002000487944 */ /* 0x001fea0003c00000 */
[----:B------:R-:W-:Y:S01]  /*1370*/  IADD3 R7, P0, PT, RZ, -R28, RZ ;  /* 0x8000001cff077210 */ /* 0x000fe20007f1e0ff */
[----:B------:R-:W-:Y:S02]  /*1380*/  HFMA2 R5, -RZ, RZ, 0, 0 ;  /* 0x00000000ff057431 */ /* 0x000fe400000001ff */
[----:B------:R-:W-:Y:S02]  /*1390*/  IMAD.MOV.U32 R4, RZ, RZ, R3 ;  /* 0x000000ffff047224 */ /* 0x000fe400078e0003 */
[----:B------:R-:W-:-:S04]  /*13a0*/  IMAD.X R2, RZ, RZ, ~R29, P0 ;  /* 0x000000ffff027224 */ /* 0x000fc800000e0e1d */
[----:B------:R-:W-:Y:S02]  /*13b0*/  IMAD R2, R2, UR10, RZ ;  /* 0x0000000a02027c24 */ /* 0x000fe4000f8e02ff */
[----:B------:R-:W-:-:S04]  /*13c0*/  IMAD.WIDE.U32 R4, R7, UR10, R4 ;  /* 0x0000000a07047c25 */ /* 0x000fc8000f8e0004 */
[----:B------:R-:W-:Y:S02]  /*13d0*/  IMAD R7, R7, UR9, R2 ;  /* 0x0000000907077c24 */ /* 0x000fe4000f8e0202 */
[----:B------:R-:W-:Y:S02]  /*13e0*/  IMAD.MOV.U32 R23, RZ, RZ, R4 ;  /* 0x000000ffff177224 */ /* 0x000fe400078e0004 */
[----:B------:R-:W-:-:S07]  /*13f0*/  IMAD.IADD R22, R5, 0x1, R7 ;  /* 0x0000000105167824 */ /* 0x000fce00078e0207 */
.L_x_2106:
[C---:B------:R-:W-:Y:S01]  /*1400*/  SHF.L.U32 R2, R28.reuse, 0x4, RZ ;  /* 0x000000041c027819 */ /* 0x040fe200000006ff */
[----:B------:R-:W1:Y:S01]  /*1410*/  LDC R4, c[0x0][0x3ac] ;  /* 0x0000eb00ff047b82 */ /* 0x000e620000000800 */
[----:B------:R-:W-:Y:S01]  /*1420*/  SHF.L.U64.HI R5, R28, 0x4, R29 ;  /* 0x000000041c057819 */ /* 0x000fe2000001021d */
[----:B------:R-:W-:Y:S01]  /*1430*/  USHF.R.S32.HI UR4, URZ, 0x1f, UR8 ;  /* 0x0000001fff047899 */ /* 0x000fe20008011408 */
[----:B------:R-:W-:Y:S01]  /*1440*/  IADD3 R21, P1, PT, R2, 0x10, RZ ;  /* 0x0000001002157810 */ /* 0x000fe20007f3e0ff */
[----:B------:R-:W2:Y:S01]  /*1450*/  LDCU.64 UR16, c[0x0][0x398] ;  /* 0x00007300ff1077ac */ /* 0x000ea20008000a00 */
[----:B------:R-:W-:Y:S01]  /*1460*/  BSSY.RECONVERGENT B0, `(.L_x_2107) ;  /* 0x00000ad000007945 */ /* 0x000fe20003800200 */
[----:B------:R-:W-:Y:S02]  /*1470*/  MOV R12, RZ ;  /* 0x000000ff000c7202 */ /* 0x000fe40000000f00 */
[----:B0-----:R-:W-:Y:S01]  /*1480*/  IMAD.X R20, RZ, RZ, R5, P1 ;  /* 0x000000ffff147224 */ /* 0x001fe200008e0605 */
[----:B------:R-:W-:Y:S01]  /*1490*/  ISETP.LT.U32.AND P0, PT, R21, UR8, PT ;  /* 0x0000000815007c0c */ /* 0x000fe2000bf01070 */
[----:B------:R-:W0:Y:S01]  /*14a0*/  LDCU.64 UR18, c[0x0][0x398] ;  /* 0x00007300ff1277ac */ /* 0x000e220008000a00 */
[----:B------:R-:W-:-:S02]  /*14b0*/  IADD3 R25, P1, PT, R23, R2, RZ ;  /* 0x0000000217197210 */ /* 0x000fc40007f3e0ff */
[----:B------:R-:W-:-:S03]  /*14c0*/  ISETP.LT.AND.EX P0, PT, R20, UR4, PT, P0 ;  /* 0x0000000414007c0c */ /* 0x000fc6000bf01300 */
[----:B------:R-:W-:Y:S01]  /*14d0*/  IMAD.X R24, R22, 0x1, R5, P1 ;  /* 0x0000000116187824 */ /* 0x000fe200008e0605 */
        /* <DEDUP_REMOVED lines=8> */
[----:B0-2---:R-:W-:Y:S05]  /*1560*/  @P0 BRA `(.L_x_2108) ;  /* 0x0000000800700947 */ /* 0x005fea0003800000 */
        /* <DEDUP_REMOVED lines=35> */
.L_x_2110:
[----:B------:R-:W-:Y:S02]  /*17a0*/  MOV R12, UR10 ;  /* 0x0000000a000c7c02 */ /* 0x000fe40008000f00 */
[----:B------:R-:W-:-:S07]  /*17b0*/  MOV R10, 0x17d0 ;  /* 0x000017d0000a7802 */ /* 0x000fce0000000f00 */
[----:B------:R-:W-:Y:S05]  /*17c0*/  CALL.REL.NOINC `($__internal_81_$__cuda_sm20_div_u64) ;  /* 0x0000002000587944 */ /* 0x000fea0003c00000 */
.L_x_2111:
[----:B------:R-:W-:Y:S05]  /*17d0*/  BSYNC.RECONVERGENT B1 ;  /* 0x0000000000017941 */ /* 0x000fea0003800200 */
.L_x_2109:
        /* <DEDUP_REMOVED lines=10> */
[----:B------:R-:W-:Y:S01]  /*1880*/  HFMA2 R12, -RZ, RZ, 0, 0 ;  /* 0x00000000ff0c7431 */ /* 0x000fe200000001ff */
[----:B------:R-:W-:-:S07]  /*1890*/  CS2R R14, SRZ ;  /* 0x00000000000e7805 */ /* 0x000fce000001ff00 */
.L_x_2114:
[C---:B------:R-:W-:Y:S01]  /*18a0*/  IMAD.SHL.U32 R8, R25.reuse, 0x10, RZ ;  /* 0x0000001019087824 */ /* 0x040fe200078e00ff */
[----:B------:R-:W-:-:S04]  /*18b0*/  SHF.L.U64.HI R6, R25, 0x4, R24 ;  /* 0x0000000419067819 */ /* 0x000fc80000010218 */
[C---:B------:R-:W-:Y:S02]  /*18c0*/  IADD3 R4, P1, PT, R8.reuse, UR6, RZ ;  /* 0x0000000608047c10 */ /* 0x040fe4000ff3e0ff */
[----:B------:R-:W-:Y:S02]  /*18d0*/  IADD3 R8, P2, PT, R8, UR16, RZ ;  /* 0x0000001008087c10 */ /* 0x000fe4000ff5e0ff */
[C---:B------:R-:W-:Y:S02]  /*18e0*/  IADD3.X R5, PT, PT, R6.reuse, UR7, RZ, P1, !PT ;  /* 0x0000000706057c10 */ /* 0x040fe40008ffe4ff */
[----:B------:R-:W-:-:S04]  /*18f0*/  IADD3.X R9, PT, PT, R6, UR17, RZ, P2, !PT ;  /* 0x0000001106097c10 */ /* 0x000fc800097fe4ff */
[----:B------:R-:W2:Y:S04]  /*1900*/  LDG.E.128.CONSTANT R4, desc[UR12][R4.64] ;  /* 0x0000000c04047981 */ /* 0x000ea8000c1e9d00 */
[----:B------:R-:W3:Y:S01]  /*1910*/  LDG.E.128.CONSTANT R8, desc[UR12][R8.64] ;  /* 0x0000000c08087981 */ /* 0x000ee2000c1e9d00 */
[----:B------:R-:W-:Y:S01]  /*1920*/  VIADD R16, R13, 0x1 ;  /* 0x000000010d107836 */ /* 0x000fe20000000000 */
[----:B------:R-:W-:-:S04]  /*1930*/  IADD3 R15, P2, PT, R15, 0x1, RZ ;  /* 0x000000010f0f7810 */ /* 0x000fc80007f5e0ff */
[----:B------:R-:W-:Y:S02]  /*1940*/  LOP3.LUT R16, R16, 0x3, RZ, 0xc0, !PT ;  /* 0x0000000310107812 */ /* 0x000fe400078ec0ff */
[----:B------:R-:W-:Y:S02]  /*1950*/  IADD3.X R14, PT, PT, RZ, R14, RZ, P2, !PT ;  /* 0x0000000eff0e7210 */ /* 0x000fe400017fe4ff */
[----:B------:R-:W-:Y:S02]  /*1960*/  ISETP.NE.U32.AND P1, PT, R15, R16, PT ;  /* 0x000000100f00720c */ /* 0x000fe40003f25070 */
[----:B------:R-:W-:Y:S02]  /*1970*/  IADD3 R25, P2, PT, R25, UR10, RZ ;  /* 0x0000000a19197c10 */ /* 0x000fe4000ff5e0ff */
[----:B------:R-:W-:Y:S02]  /*1980*/  ISETP.NE.AND.EX P1, PT, R14, RZ, PT, P1 ;  /* 0x000000ff0e00720c */ /* 0x000fe40003f25310 */
[----:B------:R-:W-:Y:S01]  /*1990*/  IADD3.X R24, PT, PT, R24, UR9, RZ, P2, !PT ;  /* 0x0000000918187c10 */ /* 0x000fe200097fe4ff */
[----:B--2---:R-:W-:Y:S01]  /*19a0*/  FMUL.FTZ R17, R4, UR11 ;  /* 0x0000000b04117c20 */ /* 0x004fe20008410000 */
[----:B------:R-:W-:Y:S01]  /*19b0*/  FMUL.FTZ R16, R5, UR11 ;  /* 0x0000000b05107c20 */ /* 0x000fe20008410000 */
[----:B------:R-:W-:Y:S01]  /*19c0*/  FMUL.FTZ R19, R6, UR11 ;  /* 0x0000000b06137c20 */ /* 0x000fe20008410000 */
[----:B------:R-:W-:Y:S01]  /*19d0*/  FMUL.FTZ R6, R7, UR11 ;  /* 0x0000000b07067c20 */ /* 0x000fe20008410000 */
[----:B---3--:R-:W-:Y:S01]  /*19e0*/  FMUL.FTZ R17, R8, R17 ;  /* 0x0000001108117220 */ /* 0x008fe20000410000 */
[----:B------:R-:W-:Y:S01]  /*19f0*/  FMUL.FTZ R9, R9, R16 ;  /* 0x0000001009097220 */ /* 0x000fe20000410000 */
[----:B------:R-:W-:Y:S01]  /*1a00*/  FMUL.FTZ R10, R10, R19 ;  /* 0x000000130a0a7220 */ /* 0x000fe20000410000 */
[----:B------:R-:W-:-:S03]  /*1a10*/  FMUL.FTZ R6, R11, R6 ;  /* 0x000000060b067220 */ /* 0x000fc60000410000 */
[----:B------:R-:W-:-:S04]  /*1a20*/  FMNMX3.FTZ R9, R12, |R17|, |R9|, !PT ;  /* 0x400000110c097276 */ /* 0x000fc80007810409 */
[----:B------:R-:W-:Y:S01]  /*1a30*/  FMNMX3.FTZ R12, R9, |R10|, |R6|, !PT ;  /* 0x4000000a090c7276 */ /* 0x000fe20007810406 */
[----:B------:R-:W-:Y:S06]  /*1a40*/  @P1 BRA `(.L_x_2114) ;  /* 0xfffffffc00941947 */ /* 0x000fec000383ffff */
.L_x_2113:
[----:B------:R-:W-:Y:S05]  /*1a50*/  BSYNC.RECONVERGENT B1 ;  /* 0x0000000000017941 */ /* 0x000fea0003800200 */
.L_x_2112:
[----:B------:R-:W-:Y:S05]  /*1a60*/  @!P0 BRA `(.L_x_2108) ;  /* 0x0000000400308947 */ /* 0x000fea0003800000 */
.L_x_2115:
[C---:B------:R-:W-:Y:S01]  /*1a70*/  IMAD.SHL.U32 R14, R25.reuse, 0x10, RZ ;  /* 0x00000010190e7824 */ /* 0x040fe200078e00ff */
[----:B------:R-:W-:-:S04]  /*1a80*/  SHF.L.U64.HI R4, R25, 0x4, R24 ;  /* 0x0000000419047819 */ /* 0x000fc80000010218 */
[C---:B------:R-:W-:Y:S02]  /*1a90*/  IADD3 R16, P0, PT, R14.reuse, UR6, RZ ;  /* 0x000000060e107c10 */ /* 0x040fe4000ff1e0ff */
[----:B------:R-:W-:Y:S02]  /*1aa0*/  IADD3 R14, P1, PT, R14, UR18, RZ ;  /* 0x000000120e0e7c10 */ /* 0x000fe4000ff3e0ff */
[C---:B------:R-:W-:Y:S02]  /*1ab0*/  IADD3.X R17, PT, PT, R4.reuse, UR7, RZ, P0, !PT ;  /* 0x0000000704117c10 */ /* 0x040fe400087fe4ff */
[----:B------:R-:W-:-:S03]  /*1ac0*/  IADD3.X R15, PT, PT, R4, UR19, RZ, P1, !PT ;  /* 0x00000013040f7c10 */ /* 0x000fc60008ffe4ff */
[----:B------:R-:W2:Y:S04]  /*1ad0*/  LDG.E.128.CONSTANT R4, desc[UR12][R16.64] ;  /* 0x0000000c10047981 */ /* 0x000ea8000c1e9d00 */
[----:B------:R-:W3:Y:S01]  /*1ae0*/  LDG.E.128.CONSTANT R8, desc[UR12][R14.64] ;  /* 0x0000000c0e087981 */ /* 0x000ee2000c1e9d00 */
[----:B------:R-:W-:Y:S02]  /*1af0*/  USHF.L.U32 UR4, UR10, 0x4, URZ ;  /* 0x000000040a047899 */ /* 0x000fe400080006ff */
[----:B------:R-:W-:Y:S02]  /*1b00*/  USHF.L.U64.HI UR5, UR10, 0x4, UR9 ;  /* 0x000000040a057899 */ /* 0x000fe40008010209 */
[----:B------:R-:W-:Y:S02]  /*1b10*/  USHF.L.U32 UR8, UR10, 0x4, URZ ;  /* 0x000000040a087899 */ /* 0x000fe400080006ff */
[----:B------:R-:W-:-:S04]  /*1b20*/  IADD3 R30, P0, PT, R16, UR4, RZ ;  /* 0x00000004101e7c10 */ /* 0x000fc8000ff1e0ff */
[----:B------:R-:W-:Y:S01]  /*1b30*/  IADD3.X R31, PT, PT, R17, UR5, RZ, P0, !PT ;  /* 0x00000005111f7c10 */ /* 0x000fe200087fe4ff */
[----:B--2---:R-:W-:Y:S01]  /*1b40*/  FMUL.FTZ R13, R4, UR11 ;  /* 0x0000000b040d7c20 */ /* 0x004fe20008410000 */
[----:B------:R-:W-:-:S03]  /*1b50*/  FMUL.FTZ R4, R5, UR11 ;  /* 0x0000000b05047c20 */ /* 0x000fc60008410000 */
[----:B---3--:R-:W-:Y:S01]  /*1b60*/  FMUL.FTZ R13, R8, R13 ;  /* 0x0000000d080d7220 */ /* 0x008fe20000410000 */
[----:B------:R-:W-:Y:S01]  /*1b70*/  FMUL.FTZ R8, R9, R4 ;  /* 0x0000000409087220 */ /* 0x000fe20000410000 */
[----:B------:R-:W-:-:S04]  /*1b80*/  IADD3 R4, P1, PT, R14, UR8, RZ ;  /* 0x000000080e047c10 */ /* 0x000fc8000ff3e0ff */
[----:B------:R-:W-:Y:S02]  /*1b90*/  IADD3.X R5, PT, PT, R15, UR5, RZ, P1, !PT ;  /* 0x000000050f057c10 */ /* 0x000fe40008ffe4ff */
[----:B------:R-:W-:Y:S02]  /*1ba0*/  FMNMX3.FTZ R8, R12, |R13|, |R8|, !PT ;  /* 0x4000000d0c087276 */ /* 0x000fe40007810408 */
[----:B------:R-:W2:Y:S04]  /*1bb0*/  LDG.E.128.CONSTANT R12, desc[UR12][R30.64] ;  /* 0x0000000c1e0c7981 */ /* 0x000ea8000c1e9d00 */
[----:B------:R-:W3:Y:S01]  /*1bc0*/  LDG.E.128.CONSTANT R16, desc[UR12][R4.64] ;  /* 0x0000000c04107981 */ /* 0x000ee2000c1e9d00 */
[----:B------:R-:W-:Y:S01]  /*1bd0*/  FMUL.FTZ R9, R6, UR11 ;  /* 0x0000000b06097c20 */ /* 0x000fe20008410000 */
[----:B------:R-:W-:-:S03]  /*1be0*/  FMUL.FTZ R6, R7, UR11 ;  /* 0x0000000b07067c20 */ /* 0x000fc60008410000 */
[----:B------:R-:W-:Y:S01]  /*1bf0*/  FMUL.FTZ R9, R10, R9 ;  /* 0x000000090a097220 */ /* 0x000fe20000410000 */
[----:B------:R-:W-:-:S05]  /*1c00*/  FMUL.FTZ R6, R11, R6 ;  /* 0x000000060b067220 */ /* 0x000fca0000410000 */
[----:B------:R-:W-:Y:S01]  /*1c10*/  FMNMX3.FTZ R6, R8, |R9|, |R6|, !PT ;  /* 0x4000000908067276 */ /* 0x000fe20007810406 */
[----:B--2---:R-:W-:Y:S01]  /*1c20*/  FMUL.FTZ R7, R12, UR11 ;  /* 0x0000000b0c077c20 */ /* 0x004fe20008410000 */
[----:B------:R-:W-:Y:S01]  /*1c30*/  FMUL.FTZ R10, R13, UR11 ;  /* 0x0000000b0d0a7c20 */ /* 0x000fe20008410000 */
[----:B------:R-:W-:Y:S01]  /*1c40*/  IADD3 R12, P0, PT, R30, UR8, RZ ;  /* 0x000000081e0c7c10 */ /* 0x000fe2000ff1e0ff */
[----:B------:R-:W-:Y:S01]  /*1c50*/  FMUL.FTZ R9, R14, UR11 ;  /* 0x0000000b0e097c20 */ /* 0x000fe20008410000 */
[----:B---3--:R-:W-:Y:S01]  /*1c60*/  FMUL.FTZ R7, R16, R7 ;  /* 0x0000000710077220 */ /* 0x008fe20000410000 */
[----:B------:R-:W-:Y:S01]  /*1c70*/  FMUL.FTZ R10, R17, R10 ;  /* 0x0000000a110a7220 */ /* 0x000fe20000410000 */
[----:B------:R-:W-:Y:S01]  /*1c80*/  FMUL.FTZ R8, R15, UR11 ;  /* 0x0000000b0f087c20 */ /* 0x000fe20008410000 */
[----:B------:R-:W-:Y:S01]  /*1c90*/  IADD3 R14, P1, PT, R4, UR8, RZ ;  /* 0x00000008040e7c10 */ /* 0x000fe2000ff3e0ff */
[----:B------:R-:W-:Y:S01]  /*1ca0*/  FMUL.FTZ R9, R18, R9 ;  /* 0x0000000912097220 */ /* 0x000fe20000410000 */
[----:B------:R-:W-:Y:S01]  /*1cb0*/  IADD3.X R13, PT, PT, R31, UR5, RZ, P0, !PT ;  /* 0x000000051f0d7c10 */ /* 0x000fe200087fe4ff */
[----:B------:R-:W-:Y:S01]  /*1cc0*/  FMUL.FTZ R8, R19, R8 ;  /* 0x0000000813087220 */ /* 0x000fe20000410000 */
[----:B------:R-:W-:-:S02]  /*1cd0*/  FMNMX3.FTZ R10, R6, |R7|, |R10|, !PT ;  /* 0x40000007060a7276 */ /* 0x000fc4000781040a */
[----:B------:R-:W-:Y:S02]  /*1ce0*/  IADD3.X R15, PT, PT, R5, UR5, RZ, P1, !PT ;  /* 0x00000005050f7c10 */ /* 0x000fe40008ffe4ff */
[----:B------:R0:W2:Y:S01]  /*1cf0*/  LDG.E.128.CONSTANT R4, desc[UR12][R12.64] ;  /* 0x0000000c0c047981 */ /* 0x0000a2000c1e9d00 */
[----:B------:R-:W-:-:S03]  /*1d00*/  FMNMX3.FTZ R27, R10, |R9|, |R8|, !PT ;  /* 0x400000090a1b7276 */ /* 0x000fc60007810408 */
[----:B------:R-:W3:Y:S01]  /*1d10*/  LDG.E.128.CONSTANT R8, desc[UR12][R14.64] ;  /* 0x0000000c0e087981 */ /* 0x000ee2000c1e9d00 */
[----:B------:R-:W-:-:S04]  /*1d20*/  IADD3 R16, P1, PT, R14, UR8, RZ ;  /* 0x000000080e107c10 */ /* 0x000fc8000ff3e0ff */
[----:B------:R-:W-:Y:S02]  /*1d30*/  IADD3.X R17, PT, PT, R15, UR5, RZ, P1, !PT ;  /* 0x000000050f117c10 */ /* 0x000fe40008ffe4ff */
[----:B0-----:R-:W-:-:S04]  /*1d40*/  IADD3 R12, P0, PT, R12, UR8, RZ ;  /* 0x000000080c0c7c10 */ /* 0x001fc8000ff1e0ff */
[----:B------:R-:W-:Y:S01]  /*1d50*/  IADD3.X R13, PT, PT, R13, UR5, RZ, P0, !PT ;  /* 0x000000050d0d7c10 */ /* 0x000fe200087fe4ff */
[----:B------:R-:W4:Y:S05]  /*1d60*/  LDG.E.128.CONSTANT R16, desc[UR12][R16.64] ;  /* 0x0000000c10107981 */ /* 0x000f2a000c1e9d00 */
[----:B------:R-:W5:Y:S01]  /*1d70*/  LDG.E.128.CONSTANT R12, desc[UR12][R12.64] ;  /* 0x0000000c0c0c7981 */ /* 0x000f62000c1e9d00 */
[----:B------:R-:W-:Y:S02]  /*1d80*/  USHF.L.U32 UR5, UR10, 0x2, URZ ;  /* 0x000000020a057899 */ /* 0x000fe400080006ff */
[----:B------:R-:W-:-:S04]  /*1d90*/  USHF.L.U64.HI UR4, UR10, 0x2, UR9 ;  /* 0x000000020a047899 */ /* 0x000fc80008010209 */
[----:B------:R-:W-:-:S04]  /*1da0*/  IADD3 R25, P0, PT, R25, UR5, RZ ;  /* 0x0000000519197c10 */ /* 0x000fc8000ff1e0ff */
[----:B------:R-:W-:Y:S02]  /*1db0*/  IADD3.X R24, PT, PT, R24, UR4, RZ, P0, !PT ;  /* 0x0000000418187c10 */ /* 0x000fe400087fe4ff */
[----:B------:R-:W-:-:S04]  /*1dc0*/  ISETP.GE.U32.AND P0, PT, R25, R21, PT ;  /* 0x000000151900720c */ /* 0x000fc80003f06070 */
[----:B------:R-:W-:Y:S01]  /*1dd0*/  ISETP.GE.AND.EX P0, PT, R24, R20, PT, P0 ;  /* 0x000000141800720c */ /* 0x000fe20003f06300 */
        /* <DEDUP_REMOVED lines=10> */
[----:B-----5:R-:W-:Y:S01]  /*1e80*/  FMUL.FTZ R5, R12, UR11 ;  /* 0x0000000b0c057c20 */ /* 0x020fe20008410000 */
[----:B------:R-:W-:Y:S01]  /*1e90*/  FMUL.FTZ R6, R13, UR11 ;  /* 0x0000000b0d067c20 */ /* 0x000fe20008410000 */
[----:B------:R-:W-:Y:S01]  /*1ea0*/  FMUL.FTZ R7, R14, UR11 ;  /* 0x0000000b0e077c20 */ /* 0x000fe20008410000 */
[----:B------:R-:W-:Y:S01]  /*1eb0*/  FMUL.FTZ R8, R15, UR11 ;  /* 0x0000000b0f087c20 */ /* 0x000fe20008410000 */
[----:B----4-:R-:W-:Y:S01]  /*1ec0*/  FMUL.FTZ R5, R16, R5 ;  /* 0x0000000510057220 */ /* 0x010fe20000410000 */
[----:B------:R-:W-:Y:S01]  /*1ed0*/  FMUL.FTZ R6, R17, R6 ;  /* 0x0000000611067220 */ /* 0x000fe20000410000 */
[----:B------:R-:W-:Y:S01]  /*1ee0*/  FMUL.FTZ R7, R18, R7 ;  /* 0x0000000712077220 */ /* 0x000fe20000410000 */
[----:B------:R-:W-:-:S03]  /*1ef0*/  FMUL.FTZ R8, R19, R8 ;  /* 0x0000000813087220 */ /* 0x000fc60000410000 */
[----:B------:R-:W-:-:S04]  /*1f00*/  FMNMX3.FTZ R4, R4, |R5|, |R6|, !PT ;  /* 0x4000000504047276 */ /* 0x000fc80007810406 */
[----:B------:R-:W-:Y:S01]  /*1f10*/  FMNMX3.FTZ R12, R4, |R7|, |R8|, !PT ;  /* 0x40000007040c7276 */ /* 0x000fe20007810408 */
[----:B------:R-:W-:Y:S06]  /*1f20*/  @!P0 BRA `(.L_x_2115) ;  /* 0xfffffff800d08947 */ /* 0x000fec000383ffff */
.L_x_2108:
[----:B------:R-:W-:Y:S05]  /*1f30*/  BSYNC.RECONVERGENT B0 ;  /* 0x0000000000007941 */ /* 0x000fea0003800200 */
.L_x_2107:
        /* <DEDUP_REMOVED lines=15> */
[----:B0-----:R-:W-:Y:S01]  /*2030*/  IMAD.MOV.U32 R4, RZ, RZ, RZ ;  /* 0x000000ffff047224 */ /* 0x001fe200078e00ff */
[----:B-1----:R-:W-:-:S05]  /*2040*/  IADD3 R11, PT, PT, RZ, -R5, RZ ;  /* 0x80000005ff0b7210 */ /* 0x002fca0007ffe0ff */
        /* <DEDUP_REMOVED lines=11> */
[----:B------:R-:W-:-:S05]  /*2100*/  @P0 VIADD R5, R5, 0x1 ;  /* 0x0000000105050836 */ /* 0x000fca0000000000 */
[----:B------:R-:W-:-:S05]  /*2110*/  MOV R8, R5 ;  /* 0x0000000500087202 */ /* 0x000fca0000000f00 */
[----:B------:R-:W-:Y:S01]  /*2120*/  @!P2 IMAD.MOV R8, RZ, RZ, -R8 ;  /* 0x000000ffff08a224 */ /* 0x000fe200078e0a08 */
[----:B------:R-:W-:Y:S01]  /*2130*/  @!P1 LOP3.LUT R8, RZ, R7, RZ, 0x33, !PT ;  /* 0x00000007ff089212 */ /* 0x000fe200078e33ff */
[----:B------:R-:W-:Y:S03]  /*2140*/  BAR.SYNC.DEFER_BLOCKING 0x0 ;  /* 0x0000000000007b1d */ /* 0x000fe60000010000 */
[----:B------:R-:W-:-:S13]  /*2150*/  ISETP.GE.AND P0, PT, R8, 0x1, PT ;  /* 0x000000010800780c */ /* 0x000fda0003f06270 */
[----:B0-----:R-:W-:Y:S05]  /*2160*/  @!P0 BRA `(.L_x_2116) ;  /* 0x0000000400ac8947 */ /* 0x001fea0003800000 */
[----:B------:R-:W0:Y:S01]  /*2170*/  LDCU UR8, c[0x0][0x3ac] ;  /* 0x00007580ff0877ac */ /* 0x000e220008000800 */
[----:B------:R-:W-:Y:S01]  /*2180*/  LOP3.LUT R11, R3, 0x1f, RZ, 0xc0, !PT ;  /* 0x0000001f030b7812 */ /* 0x000fe200078ec0ff */
[----:B------:R-:W-:Y:S01]  /*2190*/  UMOV UR4, URZ ;  /* 0x000000ff00047c82 */ /* 0x000fe20008000000 */
[----:B------:R-:W-:Y:S01]  /*21a0*/  UMOV UR5, URZ ;  /* 0x000000ff00057c82 */ /* 0x000fe20008000000 */
[----:B0-----:R-:W-:-:S12]  /*21b0*/  USHF.R.S32.HI UR8, URZ, 0x1f, UR8 ;  /* 0x0000001fff087899 */ /* 0x001fd80008011408 */
.L_x_2122:
[----:B------:R-:W-:Y:S01]  /*21c0*/  SHF.R.U32.HI R4, RZ, 0x5, R3 ;  /* 0x00000005ff047819 */ /* 0x000fe20000011603 */
[----:B------:R-:W-:Y:S01]  /*21d0*/  IMAD.MOV.U32 R5, RZ, RZ, RZ ;  /* 0x000000ffff057224 */ /* 0x000fe200078e00ff */
[----:B------:R-:W-:Y:S01]  /*21e0*/  SHF.R.U32.HI R13, RZ, 0x5, R0 ;  /* 0x00000005ff0d7819 */ /* 0x000fe20000011600 */
[----:B------:R-:W-:Y:S04]  /*21f0*/  BSSY.RECONVERGENT B0, `(.L_x_2117) ;  /* 0x000005b000007945 */ /* 0x000fe80003800200 */
[C---:B0-----:R-:W-:Y:S02]  /*2200*/  IMAD R7, R13.reuse, UR5, RZ ;  /* 0x000000050d077c24 */ /* 0x041fe4000f8e02ff */
[----:B------:R-:W-:-:S05]  /*2210*/  IMAD.WIDE.U32 R4, R13, UR4, R4 ;  /* 0x000000040d047c25 */ /* 0x000fca000f8e0004 */
[----:B------:R-:W-:Y:S02]  /*2220*/  IADD3 R7, PT, PT, R5, R7, RZ ;  /* 0x0000000705077210 */ /* 0x000fe40007ffe0ff */
        /* <DEDUP_REMOVED lines=8> */
[----:B------:R-:W-:Y:S01]  /*22b0*/  BSSY.RECONVERGENT B1, `(.L_x_2119) ;  /* 0x0000029000017945 */ /* 0x000fe20003800200 */
[----:B------:R-:W-:Y:S01]  /*22c0*/  MOV R19, 0x400 ;  /* 0x0000040000137802 */ /* 0x000fe20000000f00 */
        /* <DEDUP_REMOVED lines=12> */
[----:B------:R-:W-:-:S02]  /*2390*/  IADD3 R14, P2, PT, R15, 0x20, RZ ;  /* 0x000000200f0e7810 */ /* 0x000fc40007f5e0ff */
[----:B-1----:R-:W-:Y:S02]  /*23a0*/  LEA R19, R12, R19, 0x18 ;  /* 0x000000130c137211 */ /* 0x002fe400078ec0ff */
[----:B------:R-:W-:Y:S02]  /*23b0*/  ISETP.LT.AND.EX P1, PT, R18, RZ, PT, P1 ;  /* 0x000000ff1200720c */ /* 0x000fe40003f21310 */
[----:B------:R-:W-:Y:S01]  /*23c0*/  IADD3.X R16, PT, PT, RZ, RZ, R16, P2, P0 ;  /* 0x000000ffff107210 */ /* 0x000fe200017e0410 */
[----:B------:R-:W-:Y:S01]  /*23d0*/  IMAD R12, R15, 0x4, R19 ;  /* 0x000000040f0c7824 */ /* 0x000fe200078e0213 */
[----:B------:R-:W-:Y:S02]  /*23e0*/  ISETP.GE.U32.AND P2, PT, R14, R13, PT ;  /* 0x0000000d0e00720c */ /* 0x000fe40003f46070 */
[----:B------:R-:W-:Y:S02]  /*23f0*/  SEL R6, R10, 0x20, P1 ;  /* 0x000000200a067807 */ /* 0x000fe40000800000 */
[----:B------:R-:W-:-:S02]  /*2400*/  SEL R10, R18, RZ, P1 ;  /* 0x000000ff120a7207 */ /* 0x000fc40000800000 */
[----:B------:R-:W-:Y:S02]  /*2410*/  ISETP.GE.AND.EX P1, PT, R16, R7, PT, P2 ;  /* 0x000000071000720c */ /* 0x000fe40003f26320 */
[----:B------:R-:W-:Y:S02]  /*2420*/  ISETP.GE.U32.AND P0, PT, R17, R6, PT ;  /* 0x000000061100720c */ /* 0x000fe40003f06070 */
[----:B------:R-:W-:-:S04]  /*2430*/  IADD3.X R17, PT, PT, RZ, RZ, RZ, P3, !PT ;  /* 0x000000ffff117210 */ /* 0x000fc80001ffe4ff */
[----:B------:R-:W-:-:S05]  /*2440*/  ISETP.GE.AND.EX P0, PT, R17, R10, PT, P0 ;  /* 0x0000000a1100720c */ /* 0x000fca0003f06300 */
[----:B------:R-:W-:Y:S08]  /*2450*/  @P1 BRA `(.L_x_2120) ;  /* 0x0000000000381947 */ /* 0x000ff00003800000 */
[----:B------:R0:W1:Y:S01]  /*2460*/  LDS R5, [R12] ;  /* 0x000000000c057984 */ /* 0x0000620000000800 */
[----:B------:R-:W-:Y:S01]  /*2470*/  IMAD R4, R4, UR10, R11 ;  /* 0x0000000a04047c24 */ /* 0x000fe2000f8e020b */
[----:B------:R-:W-:-:S03]  /*2480*/  MOV R18, R14 ;  /* 0x0000000e00127202 */ /* 0x000fc60000000f00 */
[----:B------:R-:W-:-:S04]  /*2490*/  IMAD R4, R4, 0x4, R19 ;  /* 0x0000000404047824 */ /* 0x000fc800078e0213 */
[----:B0-----:R-:W-:-:S07]  /*24a0*/  VIADD R4, R4, 0x80 ;  /* 0x0000008004047836 */ /* 0x001fce0000000000 */
.L_x_2121:
        /* <DEDUP_REMOVED lines=9> */
.L_x_2120:
[----:B------:R-:W-:Y:S05]  /*2540*/  BSYNC.RECONVERGENT B1 ;  /* 0x0000000000017941 */ /* 0x000fea0003800200 */
.L_x_2119:
        /* <DEDUP_REMOVED lines=37> */
.L_x_2118:
[----:B------:R-:W-:Y:S05]  /*27a0*/  BSYNC.RECONVERGENT B0 ;  /* 0x0000000000007941 */ /* 0x000fea0003800200 */
.L_x_2117:
[----:B------:R-:W-:Y:S01]  /*27b0*/  UIADD3 UR4, UP0, UPT, UR4, 0x1, URZ ;  /* 0x0000000104047890 */ /* 0x000fe2000ff1e0ff */
[----:B-1----:R-:W-:-:S03]  /*27c0*/  SHF.R.S32.HI R4, RZ, 0x1f, R8 ;  /* 0x0000001fff047819 */ /* 0x002fc60000011408 */
[----:B------:R-:W-:Y:S02]  /*27d0*/  UIADD3.X UR5, UPT, UPT, URZ, UR5, URZ, UP0, !UPT ;  /* 0x00000005ff057290 */ /* 0x000fe400087fe4ff */
[----:B------:R-:W-:-:S04]  /*27e0*/  ISETP.LE.U32.AND P0, PT, R8, UR4, PT ;  /* 0x0000000408007c0c */ /* 0x000fc8000bf03070 */
[----:B------:R-:W-:-:S05]  /*27f0*/  IMAD.U32 R5, RZ, RZ, UR5 ;  /* 0x00000005ff057e24 */ /* 0x000fca000f8e00ff */
[----:B------:R-:W-:-:S13]  /*2800*/  ISETP.GE.AND.EX P0, PT, R5, R4, PT, P0 ;  /* 0x000000040500720c */ /* 0x000fda0003f06300 */
[----:B------:R-:W-:Y:S05]  /*2810*/  @!P0 BRA `(.L_x_2122) ;  /* 0xfffffff800688947 */ /* 0x000fea000383ffff */
.L_x_2116:
[C---:B------:R-:W-:Y:S01]  /*2820*/  SHF.L.U32 R4, R28.reuse, 0x4, RZ ;  /* 0x000000041c047819 */ /* 0x040fe200000006ff */
[----:B------:R-:W-:Y:S01]  /*2830*/  BAR.SYNC.DEFER_BLOCKING 0x0 ;  /* 0x0000000000007b1d */ /* 0x000fe20000010000 */
[----:B------:R-:W-:Y:S02]  /*2840*/  SHF.L.U64.HI R5, R28, 0x4, R29 ;  /* 0x000000041c057819 */ /* 0x000fe4000001021d */
[----:B------:R-:W-:-:S03]  /*2850*/  IADD3 R4, P0, PT, R23, R4, RZ ;  /* 0x0000000417047210 */ /* 0x000fc60007f1e0ff */
[----:B------:R-:W-:Y:S01]  /*2860*/  BSSY.RECONVERGENT B0, `(.L_x_2123) ;  /* 0x0000019000007945 */ /* 0x000fe20003800200 */
[----:B------:R-:W-:Y:S01]  /*2870*/  ISETP.GE.U32.AND P1, PT, R4, R21, PT ;  /* 0x000000150400720c */ /* 0x000fe20003f26070 */
        /* <DEDUP_REMOVED lines=12> */
[----:B0-----:R-:W-:Y:S01]  /*2940*/  MOV R7, R29 ;  /* 0x0000001d00077202 */ /* 0x001fe20000000f00 */
[----:B------:R-:W-:Y:S02]  /*2950*/  IMAD.MOV.U32 R6, RZ, RZ, R28 ;  /* 0x000000ffff067224 */ /* 0x000fe400078e001c */
[----:B------:R-:W-:Y:S02]  /*2960*/  IMAD R11, R26, UR14, RZ ;  /* 0x0000000e1a0b7c24 */ /* 0x000fe4000f8e02ff */
[----:B------:R-:W-:-:S04]  /*2970*/  IMAD.WIDE.U32 R6, R2, UR14, R6 ;  /* 0x0000000e02067c25 */ /* 0x000fc8000f8e0006 */
[----:B------:R-:W-:Y:S01]  /*2980*/  IMAD.IADD R7, R7, 0x1, R11 ;  /* 0x0000000107077824 */ /* 0x000fe200078e020b */
[----:B--2---:R-:W-:Y:S02]  /*2990*/  @P0 FMNMX.FTZ R8, R8, R5, PT ;  /* 0x0000000508080209 */ /* 0x004fe40003810000 */
[----:B-1----:R-:W-:-:S03]  /*29a0*/  LEA R10, P0, R6, UR4, 0x2 ;  /* 0x00000004060a7c11 */ /* 0x002fc6000f8010ff */
[----:B------:R-:W-:Y:S01]  /*29b0*/  FMUL.FTZ R8, R8, 0.0078740157186985015869 ;  /* 0x3c01020408087820 */ /* 0x000fe20000410000 */
[----:B------:R-:W-:-:S04]  /*29c0*/  LEA.HI.X R11, R6, UR5, R7, 0x2, P0 ;  /* 0x00000005060b7c11 */ /* 0x000fc800080f1407 */
[----:B------:R-:W-:-:S05]  /*29d0*/  FMNMX.FTZ R5, R8, 1.1920928955078125e-07, !PT ;  /* 0x3400000008057809 */ /* 0x000fca0007810000 */
[----:B------:R1:W-:Y:S02]  /*29e0*/  STG.E desc[UR12][R10.64], R5 ;  /* 0x000000050a007986 */ /* 0x0003e4000c10190c */
.L_x_2124:
[----:B------:R-:W-:Y:S05]  /*29f0*/  BSYNC.RECONVERGENT B0 ;  /* 0x0000000000007941 */ /* 0x000fea0003800200 */
.L_x_2123:
        /* <DEDUP_REMOVED lines=11> */
[----:B------:R-:W-:-:S04]  /*2ab0*/  MOV R9, UR5 ;  /* 0x0000000500097c02 */ /* 0x000fc80008000f00 */
[----:B------:R-:W-:Y:S01]  /*2ac0*/  IMAD.U32 R17, RZ, RZ, UR8 ;  /* 0x00000008ff117e24 */ /* 0x000fe2000f8e00ff */
[----:B------:R-:W-:Y:S06]  /*2ad0*/  @P0 EXIT ;  /* 0x000000000000094d */ /* 0x000fec0003800000 */
[----:B-1----:R-:W1:Y:S01]  /*2ae0*/  LDC.64 R4, c[0x0][0x398] ;  /* 0x0000e600ff047b82 */ /* 0x002e620000000a00 */
[----:B------:R-:W-:Y:S01]  /*2af0*/  IMAD R9, R26, UR14, RZ ;  /* 0x0000000e1a097c24 */ /* 0x000fe2000f8e02ff */
[----:B------:R-:W-:Y:S01]  /*2b00*/  MOV R16, R8 ;  /* 0x0000000800107202 */ /* 0x000fe20000000f00 */
[----:B------:R-:W-:-:S04]  /*2b10*/  IMAD.WIDE.U32 R18, R2, UR14, RZ ;  /* 0x0000000e02127c25 */ /* 0x000fc8000f8e00ff */
[----:B------:R-:W-:Y:S01]  /*2b20*/  IMAD.IADD R2, R9, 0x1, R19 ;  /* 0x0000000109027824 */ /* 0x000fe200078e0213 */
[----:B0-----:R-:W0:Y:S06]  /*2b30*/  LDC.64 R6, c[0x0][0x388] ;  /* 0x0000e200ff067b82 */ /* 0x001e2c0000000a00 */
.L_x_2125:
[----:B--2---:R-:W-:-:S04]  /*2b40*/  SHF.R.U32.HI R8, RZ, 0x4, R3 ;  /* 0x00000004ff087819 */ /* 0x004fc80000011603 */
[----:B------:R-:W-:-:S04]  /*2b50*/  LOP3.LUT R9, R8, 0x3ffffff, RZ, 0xc0, !PT ;  /* 0x03ffffff08097812 */ /* 0x000fc800078ec0ff */
[----:B------:R-:W-:-:S05]  /*2b60*/  IADD3 R9, P0, PT, R9, R18, RZ ;  /* 0x0000001209097210 */ /* 0x000fca0007f1e0ff */
[----:B------:R-:W-:Y:S01]  /*2b70*/  IMAD.X R8, RZ, RZ, R2, P0 ;  /* 0x000000ffff087224 */ /* 0x000fe200000e0602 */
[----:B0-----:R-:W-:-:S04]  /*2b80*/  LEA R22, P0, R9, R6, 0x2 ;  /* 0x0000000609167211 */ /* 0x001fc800078010ff */
[----:B------:R-:W-:Y:S01]  /*2b90*/  LEA.HI.X R23, R9, R7, R8, 0x2, P0 ;  /* 0x0000000709177211 */ /* 0x000fe200000f1408 */
[----:B------:R-:W-:-:S04]  /*2ba0*/  IMAD.MOV.U32 R8, RZ, RZ, 0x10 ;  /* 0x00000010ff087424 */ /* 0x000fc800078e00ff */
[----:B------:R-:W2:Y:S01]  /*2bb0*/  LDG.E R20, desc[UR12][R22.64] ;  /* 0x0000000c16147981 */ /* 0x000ea2000c1e1900 */
[----:B------:R-:W-:-:S04]  /*2bc0*/  IMAD.WIDE.U32 R8, R3, R8, UR6 ;  /* 0x0000000603087e25 */ /* 0x000fc8000f8e0008 */
[----:B-1----:R-:W-:Y:S02]  /*2bd0*/  IMAD.WIDE.U32 R12, R3, 0x10, R4 ;  /* 0x00000010030c7825 */ /* 0x002fe400078e0004 */
[----:B------:R-:W3:Y:S04]  /*2be0*/  LDG.E.128.CONSTANT R8, desc[UR12][R8.64] ;  /* 0x0000000c08087981 */ /* 0x000ee8000c1e9d00 */
[----:B------:R-:W4:Y:S01]  /*2bf0*/  LDG.E.128.CONSTANT R12, desc[UR12][R12.64] ;  /* 0x0000000c0c0c7981 */ /* 0x000f22000c1e9d00 */
[----:B--2---:R-:W0:Y:S01]  /*2c00*/  MUFU.RCP R20, R20 ;  /* 0x0000001400147308 */ /* 0x004e220000001000 */
[----:B---3--:R-:W-:Y:S01]  /*2c10*/  FMUL.FTZ R21, R8, UR11 ;  /* 0x0000000b08157c20 */ /* 0x008fe20008410000 */
[----:B------:R-:W-:Y:S01]  /*2c20*/  FMUL.FTZ R24, R9, UR11 ;  /* 0x0000000b09187c20 */ /* 0x000fe20008410000 */
[----:B------:R-:W-:Y:S01]  /*2c30*/  FMUL.FTZ R23, R10, UR11 ;  /* 0x0000000b0a177c20 */ /* 0x000fe20008410000 */
[----:B------:R-:W-:Y:S01]  /*2c40*/  FMUL.FTZ R10, R11, UR11 ;  /* 0x0000000b0b0a7c20 */ /* 0x000fe20008410000 */
[----:B----4-:R-:W-:Y:S01]  /*2c50*/  FMUL.FTZ R21, R12, R21 ;  /* 0x000000150c157220 */ /* 0x010fe20000410000 */
[----:B------:R-:W-:Y:S01]  /*2c60*/  FMUL.FTZ R25, R13, R24 ;  /* 0x000000180d197220 */ /* 0x000fe20000410000 */
[----:B------:R-:W-:Y:S01]  /*2c70*/  FMUL.FTZ R23, R14, R23 ;  /* 0x000000170e177220 */ /* 0x000fe20000410000 */
[----:B------:R-:W-:Y:S01]  /*2c80*/  FMUL.FTZ R15, R15, R10 ;  /* 0x0000000a0f0f7220 */ /* 0x000fe20000410000 */
        /* <DEDUP_REMOVED lines=9> */
[----:B------:R-:W-:Y:S01]  /*2d20*/  IADD3 R21, PT, PT, R0, R3, RZ ;  /* 0x0000000300157210 */ /* 0x000fe20007ffe0ff */
[----:B------:R-:W-:-:S03]  /*2d30*/  IMAD.WIDE.U32 R8, R3, 0x4, R16 ;  /* 0x0000000403087825 */ /* 0x000fc600078e0010 */
[----:B------:R-:W-:Y:S02]  /*2d40*/  ISETP.GE.U32.AND P0, PT, R21, UR10, PT ;  /* 0x0000000a15007c0c */ /* 0x000fe4000bf06070 */
[----:B0-----:R-:W-:-:S04]  /*2d50*/  PRMT R10, R23, 0x3340, R10 ;  /* 0x00003340170a7816 */ /* 0x001fc8000000000a */
[----:B------:R-:W-:-:S05]  /*2d60*/  PRMT R11, R11, 0x5410, R10 ;  /* 0x000054100b0b7816 */ /* 0x000fca000000000a */
[----:B------:R0:W-:Y:S02]  /*2d70*/  STG.E desc[UR12][R8.64], R11 ;  /* 0x0000000b08007986 */ /* 0x0001e4000c10190c */
[----:B------:R-:W-:Y:S05]  /*2d80*/  @P0 EXIT ;  /* 0x000000000000094d */ /* 0x000fea0003800000 */
[----:B------:R-:W-:-:S04]  /*2d90*/  SHF.R.U32.HI R3, RZ, 0x4, R21 ;  /* 0x00000004ff037819 */ /* 0x000fc80000011615 */
[----:B------:R-:W-:-:S04]  /*2da0*/  LOP3.LUT R3, R3, 0x3ffffff, RZ, 0xc0, !PT ;  /* 0x03ffffff03037812 */ /* 0x000fc800078ec0ff */
[----:B------:R-:W-:-:S05]  /*2db0*/  IADD3 R3, P0, PT, R3, R18, RZ ;  /* 0x0000001203037210 */ /* 0x000fca0007f1e0ff */
[----:B0-----:R-:W-:Y:S01]  /*2dc0*/  IMAD.X R8, RZ, RZ, R2, P0 ;  /* 0x000000ffff087224 */ /* 0x001fe200000e0602 */
[----:B------:R-:W-:-:S04]  /*2dd0*/  LEA R22, P0, R3, R6, 0x2 ;  /* 0x0000000603167211 */ /* 0x000fc800078010ff */
[----:B------:R-:W-:Y:S01]  /*2de0*/  LEA.HI.X R23, R3, R7, R8, 0x2, P0 ;  /* 0x0000000703177211 */ /* 0x000fe200000f1408 */
[----:B------:R-:W-:-:S04]  /*2df0*/  IMAD.MOV.U32 R8, RZ, RZ, 0x10 ;  /* 0x00000010ff087424 */ /* 0x000fc800078e00ff */
[----:B------:R-:W2:Y:S01]  /*2e00*/  LDG.E R3, desc[UR12][R22.64] ;  /* 0x0000000c16037981 */ /* 0x000ea2000c1e1900 */
[----:B------:R-:W-:-:S04]  /*2e10*/  IMAD.WIDE.U32 R8, R21, R8, UR6 ;  /* 0x0000000615087e25 */ /* 0x000fc8000f8e0008 */
[----:B------:R-:W-:Y:S02]  /*2e20*/  IMAD.WIDE.U32 R12, R21, 0x10, R4 ;  /* 0x00000010150c7825 */ /* 0x000fe400078e0004 */
        /* <DEDUP_REMOVED lines=11> */
[----:B0-----:R-:W-:-:S02]  /*2ee0*/  FMUL.FTZ R14, R3, R14 ;  /* 0x0000000e030e7220 */ /* 0x001fc40000410000 */
[C---:B------:R-:W-:Y:S01]  /*2ef0*/  FMUL.FTZ R10, R3.reuse, R8 ;  /* 0x00000008030a7220 */ /* 0x040fe20000410000 */
[C---:B------:R-:W-:Y:S01]  /*2f00*/  FMUL.FTZ R20, R3.reuse, R20 ;  /* 0x0000001403147220 */ /* 0x040fe20000410000 */
[----:B------:R-:W-:Y:S02]  /*2f10*/  FMUL.FTZ R24, R3, R24 ;  /* 0x0000001803187220 */ /* 0x000fe40000410000 */
[----:B------:R-:W-:Y:S08]  /*2f20*/  F2I.S8.NTZ R3, R10 ;  /* 0x0000000a00037305 */ /* 0x000ff00000202100 */
[----:B------:R-:W0:Y:S08]  /*2f30*/  F2I.S8.NTZ R14, R14 ;  /* 0x0000000e000e7305 */ /* 0x000e300000202100 */
[----:B------:R-:W-:Y:S01]  /*2f40*/  F2I.S8.NTZ R20, R20 ;  /* 0x0000001400147305 */ /* 0x000fe20000202100 */
[----:B0-----:R-:W-:-:S07]  /*2f50*/  PRMT R11, R14, 0x3340, R3 ;  /* 0x000033400e0b7816 */ /* 0x001fce0000000003 */
[----:B------:R-:W0:Y:S01]  /*2f60*/  F2I.S8.NTZ R9, R24 ;  /* 0x0000001800097305 */ /* 0x000e220000202100 */
[----:B------:R-:W-:-:S04]  /*2f70*/  IADD3 R3, PT, PT, R21, R0, RZ ;  /* 0x0000000015037210 */ /* 0x000fc80007ffe0ff */
[----:B------:R-:W-:Y:S02]  /*2f80*/  ISETP.GE.U32.AND P0, PT, R3, UR10, PT ;  /* 0x0000000a03007c0c */ /* 0x000fe4000bf06070 */
[----:B0-----:R-:W-:Y:S01]  /*2f90*/  PRMT R20, R20, 0x3340, R9 ;  /* 0x0000334014147816 */ /* 0x001fe20000000009 */
[----:B------:R-:W-:-:S03]  /*2fa0*/  IMAD.WIDE.U32 R8, R21, 0x4, R16 ;  /* 0x0000000415087825 */ /* 0x000fc600078e0010 */
[----:B------:R-:W-:-:S05]  /*2fb0*/  PRMT R11, R20, 0x5410, R11 ;  /* 0x00005410140b7816 */ /* 0x000fca000000000b */
[----:B------:R0:W-:Y:S02]  /*2fc0*/  STG.E desc[UR12][R8.64], R11 ;  /* 0x0000000b08007986 */ /* 0x0001e4000c10190c */
[----:B------:R-:W-:Y:S05]  /*2fd0*/  @P0 EXIT ;  /* 0x000000000000094d */ /* 0x000fea0003800000 */
[----:B0-----:R-:W-:-:S04]  /*2fe0*/  SHF.R.U32.HI R8, RZ, 0x4, R3 ;  /* 0x00000004ff087819 */ /* 0x001fc80000011603 */
[----:B------:R-:W-:-:S04]  /*2ff0*/  LOP3.LUT R9, R8, 0x3ffffff, RZ, 0xc0, !PT ;  /* 0x03ffffff08097812 */ /* 0x000fc800078ec0ff */
[----:B------:R-:W-:-:S05]  /*3000*/  IADD3 R9, P0, PT, R9, R18, RZ ;  /* 0x0000001209097210 */ /* 0x000fca0007f1e0ff */
[----:B------:R-:W-:Y:S01]  /*3010*/  IMAD.X R8, RZ, RZ, R2, P0 ;  /* 0x000000ffff087224 */ /* 0x000fe200000e0602 */
        /* <DEDUP_REMOVED lines=69> */
[----:B------:R-:W-:Y:S05]  /*3470*/  @!P0 BRA `(.L_x_2125) ;  /* 0xfffffff400b08947 */ /* 0x000fea000383ffff */
[----:B------:R-:W-:Y:S05]  /*3480*/  EXIT ;  /* 0x000000000000794d */ /* 0x000fea0003800000 */
        .weak           $__internal_80_$__cuda_sm20_div_s64
        .type           $__internal_80_$__cuda_sm20_div_s64,@function
        .size           $__internal_80_$__cuda_sm20_div_s64,($__internal_81_$__cuda_sm20_div_u64 - $__internal_80_$__cuda_sm20_div_s64)
$__internal_80_$__cuda_sm20_div_s64:
        /* <DEDUP_REMOVED lines=73> */
[----:B------:R-:W-:Y:S06]  /*3920*/  RET.REL.NODEC R6 `(_ZN4vllm31rms_norm_per_block_quant_kernelIfaLb0ELb0ELi64EEEvPT0_PfPKT_S6_PKffiiPS4_l) ;  /* 0xffffffc406b47950 */ /* 0x000fec0003c3ffff */
        .weak           $__internal_81_$__cuda_sm20_div_u64
        .type           $__internal_81_$__cuda_sm20_div_u64,@function
        .size           $__internal_81_$__cuda_sm20_div_u64,(.L_x_2932 - $__internal_81_$__cuda_sm20_div_u64)
$__internal_81_$__cuda_sm20_div_u64:
[----:B------:R-:W-:Y:S01]  /*3930*/  IMAD.U32 R7, RZ, RZ, UR9 ;  /* 0x00000009ff077e24 */ /* 0x000fe2000f8e00ff */
[----:B------:R-:W-:-:S04]  /*3940*/  MOV R6, R12 ;  /* 0x0000000c00067202 */ /* 0x000fc80000000f00 */
        /* <DEDUP_REMOVED lines=41> */
[----:B------:R-:W-:Y:S01]  /*3be0*/  IMAD R7, R13, UR9, R7 ;  /* 0x000000090d077c24 */ /* 0x000fe2000f8e0207 */
[----:B------:R-:W-:-:S03]  /*3bf0*/  IADD3 R11, P1, PT, -R6, R11, RZ ;  /* 0x0000000b060b7210 */ /* 0x000fc60007f3e1ff */
[-C--:B------:R-:W-:Y:S01]  /*3c00*/  IMAD R6, R9, R12.reuse, R7 ;  /* 0x0000000c09067224 */ /* 0x080fe200078e0207 */
[----:B------:R-:W-:-:S03]  /*3c10*/  ISETP.GE.U32.AND P0, PT, R11, R12, PT ;  /* 0x0000000c0b00720c */ /* 0x000fc60003f06070 */
[----:B------:R-:W-:Y:S01]  /*3c20*/  IMAD.X R14, R5, 0x1, ~R6, P1 ;  /* 0x00000001050e7824 */ /* 0x000fe200008e0e06 */
[----:B------:R-:W-:Y:S02]  /*3c30*/  IADD3 R6, P2, PT, R13, 0x1, RZ ;  /* 0x000000010d067810 */ /* 0x000fe40007f5e0ff */
[-C--:B------:R-:W-:Y:S02]  /*3c40*/  IADD3 R5, P1, PT, -R12, R11.reuse, RZ ;  /* 0x0000000b0c057210 */ /* 0x080fe40007f3e1ff */
[C---:B------:R-:W-:Y:S01]  /*3c50*/  ISETP.GE.U32.AND.EX P0, PT, R14.reuse, UR9, PT, P0 ;  /* 0x000000090e007c0c */ /* 0x040fe2000bf06100 */
[----:B------:R-:W-:Y:S01]  /*3c60*/  IMAD.X R8, RZ, RZ, R9, P2 ;  /* 0x000000ffff087224 */ /* 0x000fe200010e0609 */
[----:B------:R-:W-:Y:S02]  /*3c70*/  IADD3.X R7, PT, PT, R14, ~UR9, RZ, P1, !PT ;  /* 0x800000090e077c10 */ /* 0x000fe40008ffe4ff */
[----:B------:R-:W-:Y:S01]  /*3c80*/  SEL R5, R5, R11, P0 ;  /* 0x0000000b05057207 */ /* 0x000fe20000000000 */
[----:B------:R-:W-:Y:S01]  /*3c90*/  IMAD.MOV.U32 R11, RZ, RZ, 0x0 ;  /* 0x00000000ff0b7424 */ /* 0x000fe200078e00ff */
[----:B------:R-:W-:-:S02]  /*3ca0*/  SEL R13, R6, R13, P0 ;  /* 0x0000000d060d7207 */ /* 0x000fc40000000000 */
[----:B------:R-:W-:Y:S02]  /*3cb0*/  SEL R7, R7, R14, P0 ;  /* 0x0000000e07077207 */ /* 0x000fe40000000000 */
[----:B------:R-:W-:Y:S02]  /*3cc0*/  SEL R8, R8, R9, P0 ;  /* 0x0000000908087207 */ /* 0x000fe40000000000 */
[----:B------:R-:W-:Y:S02]  /*3cd0*/  ISETP.GE.U32.AND P0, PT, R5, R12, PT ;  /* 0x0000000c0500720c */ /* 0x000fe40003f06070 */
[----:B------:R-:W-:Y:S02]  /*3ce0*/  IADD3 R6, P2, PT, R13, 0x1, RZ ;  /* 0x000000010d067810 */ /* 0x000fe40007f5e0ff */
[----:B------:R-:W-:Y:S02]  /*3cf0*/  ISETP.GE.U32.AND.EX P0, PT, R7, UR9, PT, P0 ;  /* 0x0000000907007c0c */ /* 0x000fe4000bf06100 */
[----:B------:R-:W-:-:S02]  /*3d00*/  ISETP.NE.U32.AND P1, PT, R12, RZ, PT ;  /* 0x000000ff0c00720c */ /* 0x000fc40003f25070 */
[-C--:B------:R-:W-:Y:S02]  /*3d10*/  IADD3.X R7, PT, PT, RZ, R8.reuse, RZ, P2, !PT ;  /* 0x00000008ff077210 */ /* 0x080fe400017fe4ff */
[----:B------:R-:W-:Y:S02]  /*3d20*/  ISETP.NE.AND.EX P1, PT, RZ, UR9, PT, P1 ;  /* 0x00000009ff007c0c */ /* 0x000fe4000bf25310 */
[----:B------:R-:W-:Y:S02]  /*3d30*/  SEL R6, R6, R13, P0 ;  /* 0x0000000d06067207 */ /* 0x000fe40000000000 */
[----:B------:R-:W-:Y:S02]  /*3d40*/  SEL R7, R7, R8, P0 ;  /* 0x0000000807077207 */ /* 0x000fe40000000000 */
[----:B------:R-:W-:Y:S02]  /*3d50*/  SEL R6, R6, 0xffffffff, P1 ;  /* 0xffffffff06067807 */ /* 0x000fe40000800000 */
[----:B------:R-:W-:Y:S01]  /*3d60*/  SEL R7, R7, 0xffffffff, P1 ;  /* 0xffffffff07077807 */ /* 0x000fe20000800000 */
[----:B------:R-:W-:Y:S06]  /*3d70*/  RET.REL.NODEC R10 `(_ZN4vllm31rms_norm_per_block_quant_kernelIfaLb0ELb0ELi64EEEvPT0_PfPKT_S6_PKffiiPS4_l) ;  /* 0xffffffc00aa07950 */ /* 0x000fec0003c3ffff */
.L_x_2126:
        /* <DEDUP_REMOVED lines=16> */
.L_x_2932:


//--------------------- .text._ZN4vllm31rms_norm_per_block_quant_kernelIfN3c1013Float8_e4m3fnELb0ELb0ELi64EEEvPT0_PfPKT_S8_PKffiiPS6_l --------------------------
	.section	.text._ZN4vllm31rms_norm_per_block_quant_kernelIfN3c1013Float8_e4m3fnELb0ELb0ELi64EEEvPT0_PfPKT_S8_PKffiiPS6_l,"ax",@progbits
	.align	128
        .global         _ZN4vllm31rms_norm_per_block_quant_kernelIfN3c1013Float8_e4m3fnELb0ELb0ELi64EEEvPT0_PfPKT_S8_PKffiiPS6_l
        .type           _ZN4vllm31rms_norm_per_block_quant_kernelIfN3c1013Float8_e4m3fnELb0ELb0ELi64EEEvPT0_PfPKT_S8_PKffiiPS6_l,@function
        .size           _ZN4vllm31rms_norm_per_block_quant_kernelIfN3c1013Float8_e4m3fnELb0ELb0ELi64EEEvPT0_PfPKT_S8_PKffiiPS6_l,(.L_x_2934 - _ZN4vllm31rms_norm_per_block_quant_kernelIfN3c1013Float8_e4m3fnELb0ELb0ELi64EEEvPT0_PfPKT_S8_PKffiiPS6_l)
        .other          _ZN4vllm31rms_norm_per_block_quant_kernelIfN3c1013Float8_e4m3fnELb0ELb0ELi64EEEvPT0_PfPKT_S8_PKffiiPS6_l,@"STO_CUDA_ENTRY STV_DEFAULT"
_ZN4vllm31rms_norm_per_block_quant_kernelIfN3c1013Float8_e4m3fnELb0ELb0ELi64EEEvPT0_PfPKT_S8_PKffiiPS6_l:
.text._ZN4vllm31rms_norm_per_block_quant_kernelIfN3c1013Float8_e4m3fnELb0ELb0ELi64EEEvPT0_PfPKT_S8_PKffiiPS6_l:
        /* <DEDUP_REMOVED lines=8> */
[----:B------:R-:W0:Y:S01]  /*0080*/  LDCU.64 UR14, c[0x0][0x358] ;  /* 0x00006b00ff0e77ac */ /* 0x000e220008000a00 */
[----:B--2---:R-:W-:-:S04]  /*0090*/  USHF.R.S32.HI UR7, URZ, 0x1f, UR4 ;  /* 0x0000001fff077899 */ /* 0x004fc80008011404 */
[----:B-1----:R-:W-:Y:S02]  /*00a0*/  UIMAD UR8, UR7, UR6, URZ ;  /* 0x00000006070872a4 */ /* 0x002fe4000f8e02ff */
[----:B---3--:R-:W-:Y:S02]  /*00b0*/  USHF.R.S32.HI UR7, URZ, 0x2, UR9 ;  /* 0x00000002ff077899 */ /* 0x008fe40008011409 */
[----:B------:R-:W-:-:S04]  /*00c0*/  UIMAD.WIDE.U32 UR4, UR6, UR4, URZ ;  /* 0x00000004060472a5 */ /* 0x000fc8000f8e00ff */
[----:B0-----:R-:W-:Y:S01]  /*00d0*/  ISETP.GE.U32.AND P0, PT, R0, UR7, PT ;  /* 0x0000000700007c0c */ /* 0x001fe2000bf06070 */
[----:B----4-:R-:W-:Y:S02]  /*00e0*/  ULEA UR9, UP0, UR4, UR10, 0x2 ;  /* 0x0000000a04097291 */ /* 0x010fe4000f8010ff */
[----:B------:R-:W-:-:S04]  /*00f0*/  UIADD3 UR5, UPT, UPT, UR5, UR8, URZ ;  /* 0x0000000805057290 */ /* 0x000fc8000fffe0ff */
[----:B------:R-:W-:Y:S01]  /*0100*/  ULEA.HI.X UR10, UR4, UR11, UR5, 0x2, UP0 ;  /* 0x0000000b040a7291 */ /* 0x000fe200080f1405 */
[----:B------:R-:W-:-:S05]  /*0110*/  IMAD.U32 R20, RZ, RZ, UR9 ;  /* 0x00000009ff147e24 */ /* 0x000fca000f8e00ff */
[----:B------:R-:W-:Y:S01]  /*0120*/  IMAD.U32 R21, RZ, RZ, UR10 ;  /* 0x0000000aff157e24 */ /* 0x000fe2000f8e00ff */
[----:B------:R-:W-:Y:S06]  /*0130*/  @P0 BRA `(.L_x_2128) ;  /* 0x00000000009c0947 */ /* 0x000fec0003800000 */
[----:B------:R-:W0:Y:S01]  /*0140*/  LDC R2, c[0x0][0x360] ;  /* 0x0000d800ff027b82 */ /* 0x000e220000000800 */
[----:B------:R-:W-:Y:S02]  /*0150*/  IMAD.MOV.U32 R3, RZ, RZ, RZ ;  /* 0x000000ffff037224 */ /* 0x000fe400078e00ff */
[----:B------:R-:W-:-:S07]  /*0160*/  IMAD.MOV.U32 R9, RZ, RZ, R0 ;  /* 0x000000ffff097224 */ /* 0x000fce00078e0000 */
.L_x_2129:
        /* <DEDUP_REMOVED lines=36> */
.L_x_2128:
[----:B------:R-:W-:Y:S05]  /*03b0*/  BSYNC.RECONVERGENT B0 ;  /* 0x0000000000007941 */ /* 0x000fea0003800200 */
.L_x_2127:
        /* <DEDUP_REMOVED lines=71> */
.L_x_2131:
        /* <DEDUP_REMOVED lines=60> */
[----:B------:R-:W-:Y:S02]  /*0bf0*/  UISETP.GT.U32.AND UP0, UPT, UR16, 0x140, UPT ;  /* 0x000001401000788c */ /* 0x000fe4000bf04070 */
[----:B------:R-:W-:Y:S01]  /*0c00*/  @P0 FADD.FTZ R3, R3, R18 ;  /* 0x0000001203030221 */ /* 0x000fe20000010000 */
[----:B------:R-:W-:Y:S01]  /*0c10*/  PLOP3.LUT P0, PT, PT, PT, UP1, 0x80, 0x8 ;  /* 0x000000000008781c */ /* 0x000fe20003f0f018 */
[----:B------:R-:W-:Y:S02]  /*0c20*/  UISETP.GT.U32.AND UP1, UPT, UR16, 0x160, UPT ;  /* 0x000001601000788c */ /* 0x000fe4000bf24070 */
[----:B------:R-:W-:Y:S01]  /*0c30*/  PLOP3.LUT P3, PT, PT, PT, UP0, 0x80, 0x8 ;  /* 0x000000000008781c */ /* 0x000fe20003f6f008 */
[----:B------:R-:W-:Y:S01]  /*0c40*/  @P2 FADD.FTZ R3, R3, R19 ;  /* 0x0000001303032221 */ /* 0x000fe20000010000 */
[----:B------:R-:W-:Y:S01]  /*0c50*/  UISETP.GT.U32.AND UP0, UPT, UR16, 0x180, UPT ;  /* 0x000001801000788c */ /* 0x000fe2000bf04070 */
[----:B------:R-:W1:Y:S01]  /*0c60*/  LDS.128 R16, [R2+0x1070] ;  /* 0x0010700002107984 */ /* 0x000e620000000c00 */
[----:B------:R-:W-:Y:S01]  /*0c70*/  PLOP3.LUT P2, PT, PT, PT, UP1, 0x80, 0x8 ;  /* 0x000000000008781c */ /* 0x000fe20003f4f018 */
[----:B------:R-:W-:Y:S01]  /*0c80*/  UISETP.GT.U32.AND UP1, UPT, UR16, 0x1a0, UPT ;  /* 0x000001a01000788c */ /* 0x000fe2000bf24070 */
[----:B--2---:R-:W-:-:S02]  /*0c90*/  @P1 FADD.FTZ R3, R3, R8 ;  /* 0x0000000803031221 */ /* 0x004fc40000010000 */
[----:B------:R-:W-:Y:S01]  /*0ca0*/  PLOP3.LUT P1, PT, PT, PT, UP0, 0x80, 0x8 ;  /* 0x000000000008781c */ /* 0x000fe20003f2f008 */
[----:B------:R-:W-:Y:S01]  /*0cb0*/  UISETP.GT.U32.AND UP0, UPT, UR16, 0x1c0, UPT ;  /* 0x000001c01000788c */ /* 0x000fe2000bf04070 */
        /* <DEDUP_REMOVED lines=19> */
[----:B------:R-:W-:Y:S02]  /*0df0*/  @P2 FADD.FTZ R3, R3, R15 ;  /* 0x0000000f03032221 */ /* 0x000fe40000010000 */
[----:B------:R-:W3:Y:S02]  /*0e00*/  LDS.128 R12, [R2+0x1090] ;  /* 0x00109000020c7984 */ /* 0x000ee40000000c00 */
        /* <DEDUP_REMOVED lines=9> */
[----:B------:R-:W-:Y:S01]  /*0ea0*/  PLOP3.LUT P2, PT, PT, PT, UP0, 0x80, 0x8 ;  /* 0x000000000008781c */ /* 0x000fe20003f4f008 */
[----:B------:R-:W-:Y:S01]  /*0eb0*/  UISETP.GT.U32.AND UP0, UPT, UR16, 0x300, UPT ;  /* 0x000003001000788c */ /* 0x000fe2000bf04070 */
[----:B------:R-:W-:-:S02]  /*0ec0*/  @P1 FADD.FTZ R3, R3, R7 ;  /* 0x0000000703031221 */ /* 0x000fc40000010000 */
[----:B------:R-:W-:Y:S01]  /*0ed0*/  PLOP3.LUT P1, PT, PT, PT, UP1, 0x80, 0x8 ;  /* 0x000000000008781c */ /* 0x000fe20003f2f018 */
[----:B------:R-:W-:Y:S01]  /*0ee0*/  UISETP.GT.U32.AND UP1, UPT, UR16, 0x320, UPT ;  /* 0x000003201000788c */ /* 0x000fe2000bf24070 */
        /* <DEDUP_REMOVED lines=26> */
.L_x_2133:
[----:B------:R-:W0:Y:S02]  /*1090*/  LDCU.64 UR4, c[0x0][0x3a8] ;  /* 0x00007500ff0477ac */ /* 0x000e240008000a00 */
[----:B0-----:R-:W-:-:S06]  /*10a0*/  I2FP.F32.S32 R4, UR5 ;  /* 0x0000000500047c45 */ /* 0x001fcc0008201400 */
[----:B------:R-:W0:Y:S02]  /*10b0*/  MUFU.RCP R4, R4 ;  /* 0x0000000400047308 */ /* 0x000e240000001000 */
[----:B0-----:R-:W-:-:S06]  /*10c0*/  FFMA.FTZ R3, R4, R3, UR4 ;  /* 0x0000000404037e23 */ /* 0x001fcc0008010003 */
[----:B------:R-:W0:Y:S02]  /*10d0*/  MUFU.RSQ R3, R3 ;  /* 0x0000000300037308 */ /* 0x000e240000001400 */
[----:B0-----:R2:W-:Y:S02]  /*10e0*/  STS [R2+0x10a4], R3 ;  /* 0x0010a40302007388 */ /* 0x0015e40000000800 */
.L_x_2132:
[----:B------:R-:W-:Y:S05]  /*10f0*/  BSYNC.RECONVERGENT B0 ;  /* 0x0000000000007941 */ /* 0x000fea0003800200 */
.L_x_2130:
[----:B------:R-:W3:Y:S01]  /*1100*/  LDCU UR5, c[0x0][0x3ac] ;  /* 0x00007580ff0577ac */ /* 0x000ee20008000800 */
[----:B------:R-:W-:Y:S01]  /*1110*/  IABS R5, UR16 ;  /* 0x0000001000057c13 */ /* 0x000fe20008000000 */
[----:B------:R-:W4:Y:S03]  /*1120*/  S2UR UR13, SR_CgaCtaId ;  /* 0x00000000000d79c3 */ /* 0x000f260000008800 */
[----:B------:R-:W-:Y:S01]  /*1130*/  R2UR UR12, R5 ;  /* 0x00000000050c72ca */ /* 0x000fe200000e0000 */
[----:B---3--:R-:W-:-:S04]  /*1140*/  USHF.R.S32.HI UR4, URZ, 0x1f, UR5 ;  /* 0x0000001fff047899 */ /* 0x008fc80008011405 */
[----:B------:R-:W-:-:S04]  /*1150*/  ULEA.HI UR4, UR4, UR5, URZ, 0x6 ;  /* 0x0000000504047291 */ /* 0x000fc8000f8f30ff */
[----:B------:R-:W-:-:S03]  /*1160*/  USHF.R.S32.HI UR8, URZ, 0x6, UR4 ;  /* 0x00000006ff087899 */ /* 0x000fc60008011404 */
[----:B------:R-:W-:-:S03]  /*1170*/  UMOV UR4, URZ ;  /* 0x000000ff00047c82 */ /* 0x000fc60008000000 */
[----:B0-----:R-:W-:-:S05]  /*1180*/  IMAD.U32 R4, RZ, RZ, UR8 ;  /* 0x00000008ff047e24 */ /* 0x001fca000f8e00ff */
[-C--:B--2---:R-:W-:Y:S02]  /*1190*/  IABS R2, R4.reuse ;  /* 0x0000000400027213 */ /* 0x084fe40000000000 */
[----:B------:R-:W-:Y:S02]  /*11a0*/  IABS R4, R4 ;  /* 0x0000000400047213 */ /* 0x000fe40000000000 */
[----:B------:R-:W-:-:S13]  /*11b0*/  R2UR UR17, R2 ;  /* 0x00000000021172ca */ /* 0x000fda00000e0000 */
[----:B------:R-:W0:Y:S08]  /*11c0*/  I2F.RP R2, UR17 ;  /* 0x0000001100027d06 */ /* 0x000e300008209400 */
[----:B0-----:R-:W1:Y:S02]  /*11d0*/  MUFU.RCP R2, R2 ;  /* 0x0000000200027308 */ /* 0x001e640000001000 */
[----:B-1----:R-:W-:-:S02]  /*11e0*/  VIADD R3, R2, 0xffffffe ;  /* 0x0ffffffe02037836 */ /* 0x002fc40000000000 */
[----:B------:R-:W-:-:S04]  /*11f0*/  IMAD.MOV R2, RZ, RZ, -R4 ;  /* 0x000000ffff027224 */ /* 0x000fc800078e0a04 */
[----:B------:R-:W0:Y:S02]  /*1200*/  F2I.FTZ.U32.TRUNC.NTZ R3, R3 ;  /* 0x0000000300037305 */ /* 0x000e24000021f000 */
[----:B0-----:R-:W-:-:S13]  /*1210*/  R2UR UR5, R3 ;  /* 0x00000000030572ca */ /* 0x001fda00000e0000 */
[----:B------:R-:W-:-:S04]  /*1220*/  UIADD3 UR11, UPT, UPT, URZ, -UR5, URZ ;  /* 0x80000005ff0b7290 */ /* 0x000fc8000fffe0ff */
[----:B------:R-:W-:-:S04]  /*1230*/  UIMAD UR11, UR11, UR17, URZ ;  /* 0x000000110b0b72a4 */ /* 0x000fc8000f8e02ff */
[----:B------:R-:W-:-:S03]  /*1240*/  UIMAD.WIDE.U32 UR4, UR5, UR11, UR4 ;  /* 0x0000000b050472a5 */ /* 0x000fc6000f8e0004 */
[----:B------:R-:W-:Y:S01]  /*1250*/  R2UR UR11, R2 ;  /* 0x00000000020b72ca */ /* 0x000fe200000e0000 */
[----:B------:R-:W-:-:S12]  /*1260*/  UIMAD.WIDE.U32 UR4, UR5, UR12, URZ ;  /* 0x0000000c050472a5 */ /* 0x000fd8000f8e00ff */
[----:B------:R-:W-:-:S03]  /*1270*/  UIMAD UR4, UR5, UR11, UR12 ;  /* 0x0000000b050472a4 */ /* 0x000fc6000f8e020c */
[----:B------:R-:W-:Y:S01]  /*1280*/  UMOV UR11, 0x400 ;  /* 0x00000400000b7882 */ /* 0x000fe20000000000 */
[----:B------:R-:W-:Y:S02]  /*1290*/  UISETP.GT.U32.AND UP0, UPT, UR17, UR4, UPT ;  /* 0x000000041100728c */ /* 0x000fe4000bf04070 */
[----:B----4-:R-:W-:Y:S01]  /*12a0*/  ULEA UR11, UR13, UR11, 0x18 ;  /* 0x0000000b0d0b7291 */ /* 0x010fe2000f8ec0ff */
[----:B------:R-:W-:Y:S08]  /*12b0*/  BAR.SYNC.DEFER_BLOCKING 0x0 ;  /* 0x0000000000007b1d */ /* 0x000ff00000010000 */
[----:B------:R-:W-:-:S02]  /*12c0*/  @!UP0 UIADD3 UR4, UPT, UPT, UR4, -UR17, URZ ;  /* 0x8000001104048290 */ /* 0x000fc4000fffe0ff */
[----:B------:R-:W-:Y:S02]  /*12d0*/  @!UP0 UIADD3 UR5, UPT, UPT, UR5, 0x1, URZ ;  /* 0x0000000105058890 */ /* 0x000fe4000fffe0ff */
[----:B------:R-:W-:Y:S02]  /*12e0*/  UISETP.GE.U32.AND UP1, UPT, UR4, UR17, UPT ;  /* 0x000000110400728c */ /* 0x000fe4000bf26070 */
[----:B------:R-:W-:-:S04]  /*12f0*/  ULOP3.LUT UR4, UR16, UR8, URZ, 0x3c, !UPT ;  /* 0x0000000810047292 */ /* 0x000fc8000f8e3cff */
[----:B------:R-:W-:-:S05]  /*1300*/  UISETP.GE.AND UP0, UPT, UR4, URZ, UPT ;  /* 0x000000ff0400728c */ /* 0x000fca000bf06270 */
[----:B------:R-:W-:Y:S01]  /*1310*/  @UP1 UIADD3 UR5, UPT, UPT, UR5, 0x1, URZ ;  /* 0x0000000105051890 */ /* 0x000fe2000fffe0ff */
[----:B------:R-:W0:Y:S01]  /*1320*/  LDS R26, [UR11+0x10a4] ;  /* 0x0010a40bff1a7984 */ /* 0x000e220008000800 */
[----:B------:R-:W-:-:S05]  /*1330*/  UISETP.NE.AND UP1, UPT, UR8, URZ, UPT ;  /* 0x000000ff0800728c */ /* 0x000fca000bf25270 */
[----:B------:R-:W-:Y:S02]  /*1340*/  UMOV UR11, UR5 ;  /* 0x00000005000b7c82 */ /* 0x000fe40008000000 */
[----:B------:R-:W-:-:S04]  /*1350*/  @!UP0 UIADD3 UR11, UPT, UPT, -UR11, URZ, URZ ;  /* 0x000000ff0b0b8290 */ /* 0x000fc8000fffe1ff */
[----:B------:R-:W-:-:S04]  /*1360*/  @!UP1 ULOP3.LUT UR11, URZ, UR8, URZ, 0x33, !UPT ;  /* 0x00000008ff0b9292 */ /* 0x000fc8000f8e33ff */
[----:B------:R-:W-:-:S04]  /*1370*/  USHF.R.S32.HI UR13, URZ, 0x1f, UR11 ;  /* 0x0000001fff0d7899 */ /* 0x000fc8000801140b */
[----:B------:R-:W-:-:S09]  /*1380*/  UISETP.NE.U32.AND UP0, UPT, UR13, URZ, UPT ;  /* 0x000000ff0d00728c */ /* 0x000fd2000bf05070 */
[----:B------:R-:W-:Y:S05]  /*1390*/  BRA.U UP0, `(.L_x_2134) ;  /* 0x00000001005c7547 */ /* 0x000fea000b800000 */
[----:B------:R-:W1:Y:S01]  /*13a0*/  I2F.U32.RP R4, UR11 ;  /* 0x0000000b00047d06 */ /* 0x000e620008209000 */
[----:B------:R-:W-:Y:S01]  /*13b0*/  IMAD R5, RZ, RZ, -UR11 ;  /* 0x8000000bff057e24 */ /* 0x000fe2000f8e02ff */
[----:B------:R-:W-:Y:S01]  /*13c0*/  ISETP.NE.U32.AND P2, PT, RZ, UR11, PT ;  /* 0x0000000bff007c0c */ /* 0x000fe2000bf45070 */
[----:B------:R-:W-:Y:S02]  /*13d0*/  IMAD.MOV.U32 R22, RZ, RZ, RZ ;  /* 0x000000ffff167224 */ /* 0x000fe400078e00ff */
[----:B------:R-:W-:-:S03]  /*13e0*/  IMAD.MOV.U32 R29, RZ, RZ, RZ ;  /* 0x000000ffff1d7224 */ /* 0x000fc600078e00ff */
        /* <DEDUP_REMOVED lines=18> */
.L_x_2134:
[----:B------:R-:W-:Y:S01]  /*1510*/  IMAD.U32 R4, RZ, RZ, UR11 ;  /* 0x0000000bff047e24 */ /* 0x000fe2000f8e00ff */
[----:B------:R-:W-:-:S07]  /*1520*/  MOV R6, 0x1540 ;  /* 0x0000154000067802 */ /* 0x000fce0000000f00 */
[----:B0-----:R-:W-:Y:S05]  /*1530*/  CALL.REL.NOINC `($__internal_82_$__cuda_sm20_div_s64) ;  /* 0x0000003000087944 */ /* 0x001fea0003c00000 */
[----:B------:R-:W-:Y:S01]  /*1540*/  IADD3 R5, P0, PT, RZ, -R28, RZ ;  /* 0x8000001cff057210 */ /* 0x000fe20007f1e0ff */
[----:B------:R-:W-:Y:S02]  /*1550*/  IMAD.MOV.U32 R2, RZ, RZ, R0 ;  /* 0x000000ffff027224 */ /* 0x000fe400078e0000 */
[----:B------:R-:W-:Y:S02]  /*1560*/  IMAD.MOV.U32 R3, RZ, RZ, RZ ;  /* 0x000000ffff037224 */ /* 0x000fe400078e00ff */
[----:B------:R-:W-:Y:S02]  /*1570*/  IMAD.X R4, RZ, RZ, ~R29, P0 ;  /* 0x000000ffff047224 */ /* 0x000fe400000e0e1d */
[----:B------:R-:W-:-:S04]  /*1580*/  IMAD.WIDE.U32 R2, R5, UR11, R2 ;  /* 0x0000000b05027c25 */ /* 0x000fc8000f8e0002 */
[----:B------:R-:W-:Y:S02]  /*1590*/  IMAD R4, R4, UR11, RZ ;  /* 0x0000000b04047c24 */ /* 0x000fe4000f8e02ff */
[----:B------:R-:W-:Y:S02]  /*15a0*/  IMAD.MOV.U32 R23, RZ, RZ, R2 ;  /* 0x000000ffff177224 */ /* 0x000fe400078e0002 */
[----:B------:R-:W-:-:S04]  /*15b0*/  IMAD R5, R5, UR13, R4 ;  /* 0x0000000d05057c24 */ /* 0x000fc8000f8e0204 */
[----:B------:R-:W-:-:S07]  /*15c0*/  IMAD.IADD R22, R3, 0x1, R5 ;  /* 0x0000000103167824 */ /* 0x000fce00078e0205 */
.L_x_2135:
[C---:B------:R-:W-:Y:S01]  /*15d0*/  IMAD.SHL.U32 R4, R28.reuse, 0x10, RZ ;  /* 0x000000101c047824 */ /* 0x040fe200078e00ff */
[----:B------:R-:W-:Y:S01]  /*15e0*/  SHF.L.U64.HI R5, R28, 0x4, R29 ;  /* 0x000000041c057819 */ /* 0x000fe2000001021d */
[----:B------:R-:W1:Y:S01]  /*15f0*/  LDCU UR4, c[0x0][0x3ac] ;  /* 0x00007580ff0477ac */ /* 0x000e620008000800 */
[----:B------:R-:W-:Y:S01]  /*1600*/  BSSY.RECONVERGENT B0, `(.L_x_2136) ;  /* 0x00000b0000007945 */ /* 0x000fe20003800200 */
[----:B------:R-:W-:Y:S01]  /*1610*/  IMAD.MOV.U32 R12, RZ, RZ, RZ ;  /* 0x000000ffff0c7224 */ /* 0x000fe200078e00ff */
[----:B------:R-:W-:Y:S01]  /*1620*/  IADD3 R3, P1, PT, R4, 0x10, RZ ;  /* 0x0000001004037810 */ /* 0x000fe20007f3e0ff */
[----:B------:R-:W-:Y:S01]  /*1630*/  USHF.R.S32.HI UR8, URZ, 0x1f, UR7 ;  /* 0x0000001fff087899 */ /* 0x000fe20008011407 */
[----:B------:R-:W2:Y:S02]  /*1640*/  LDCU.64 UR18, c[0x0][0x398] ;  /* 0x00007300ff1277ac */ /* 0x000ea40008000a00 */
[----:B------:R-:W-:Y:S01]  /*1650*/  ISETP.LT.U32.AND P0, PT, R3, UR7, PT ;  /* 0x0000000703007c0c */ /* 0x000fe2000bf01070 */
[--C-:B------:R-:W-:Y:S01]  /*1660*/  IMAD.X R2, RZ, RZ, R5.reuse, P1 ;  /* 0x000000ffff027224 */ /* 0x100fe200008e0605 */
[----:B------:R-:W-:Y:S01]  /*1670*/  IADD3 R25, P1, PT, R23, R4, RZ ;  /* 0x0000000417197210 */ /* 0x000fe20007f3e0ff */
[----:B------:R-:W3:Y:S03]  /*1680*/  LDCU.64 UR20, c[0x0][0x398] ;  /* 0x00007300ff1477ac */ /* 0x000ee60008000a00 */
[----:B------:R-:W-:Y:S01]  /*1690*/  ISETP.LT.AND.EX P0, PT, R2, UR8, PT, P0 ;  /* 0x0000000802007c0c */ /* 0x000fe2000bf01300 */
[----:B------:R-:W-:-:S03]  /*16a0*/  IMAD.X R24, R22, 0x1, R5, P1 ;  /* 0x0000000116187824 */ /* 0x000fc600008e0605 */
[----:B------:R-:W-:Y:S01]  /*16b0*/  SEL R3, R3, UR7, P0 ;  /* 0x0000000703037c07 */ /* 0x000fe20008000000 */
[----:B-1----:R-:W-:Y:S01]  /*16c0*/  USHF.R.S32.HI UR5, URZ, 0x1f, UR4 ;  /* 0x0000001fff057899 */ /* 0x002fe20008011404 */
[----:B------:R-:W-:Y:S02]  /*16d0*/  SEL R2, R2, UR8, P0 ;  /* 0x0000000802027c07 */ /* 0x000fe40008000000 */
[----:B------:R-:W-:Y:S01]  /*16e0*/  ISETP.GE.U32.AND P0, PT, R25, R3, PT ;  /* 0x000000031900720c */ /* 0x000fe20003f06070 */
[----:B------:R-:W-:-:S03]  /*16f0*/  ULEA.HI UR5, UR5, UR4, URZ, 0x6 ;  /* 0x0000000405057291 */ /* 0x000fc6000f8f30ff */
[----:B------:R-:W-:Y:S01]  /*1700*/  ISETP.GE.AND.EX P0, PT, R24, R2, PT, P0 ;  /* 0x000000021800720c */ /* 0x000fe20003f06300 */
[----:B------:R-:W-:-:S04]  /*1710*/  USHF.R.S32.HI UR12, URZ, 0x6, UR5 ;  /* 0x00000006ff0c7899 */ /* 0x000fc80008011405 */
[----:B------:R-:W-:-:S08]  /*1720*/  USHF.R.S32.HI UR7, URZ, 0x1f, UR12 ;  /* 0x0000001fff077899 */ /* 0x000fd0000801140c */
        /* <DEDUP_REMOVED lines=16> */
[----:B------:R-:W1:Y:S01]  /*1830*/  I2F.U32.RP R5, UR11 ;  /* 0x0000000b00057d06 */ /* 0x000e620008209000 */
[----:B------:R-:W-:Y:S01]  /*1840*/  IMAD R9, RZ, RZ, -UR11 ;  /* 0x8000000bff097e24 */ /* 0x000fe2000f8e02ff */
[----:B------:R-:W-:Y:S01]  /*1850*/  ISETP.NE.U32.AND P2, PT, RZ, UR11, PT ;  /* 0x0000000bff007c0c */ /* 0x000fe2000bf45070 */
[----:B------:R-:W-:-:S05]  /*1860*/  IMAD.MOV.U32 R6, RZ, RZ, RZ ;  /* 0x000000ffff067224 */ /* 0x000fca00078e00ff */
[----:B-1----:R-:W1:Y:S02]  /*1870*/  MUFU.RCP R5, R5 ;  /* 0x0000000500057308 */ /* 0x002e640000001000 */
[----:B-1----:R-:W-:-:S06]  /*1880*/  VIADD R7, R5, 0xffffffe ;  /* 0x0ffffffe05077836 */ /* 0x002fcc0000000000 */
[----:B------:R-:W1:Y:S02]  /*1890*/  F2I.FTZ.U32.TRUNC.NTZ R7, R7 ;  /* 0x0000000700077305 */ /* 0x000e64000021f000 */
[----:B-1----:R-:W-:-:S04]  /*18a0*/  IMAD R9, R9, R7, RZ ;  /* 0x0000000709097224 */ /* 0x002fc800078e02ff */
        /* <DEDUP_REMOVED lines=12> */
.L_x_2139:
[----:B------:R-:W-:Y:S01]  /*1970*/  IMAD.U32 R12, RZ, RZ, UR11 ;  /* 0x0000000bff0c7e24 */ /* 0x000fe2000f8e00ff */
[----:B------:R-:W-:-:S07]  /*1980*/  MOV R10, 0x19a0 ;  /* 0x000019a0000a7802 */ /* 0x000fce0000000f00 */
[----:B0-----:R-:W-:Y:S05]  /*1990*/  CALL.REL.NOINC `($__internal_83_$__cuda_sm20_div_u64) ;  /* 0x0000003000187944 */ /* 0x001fea0003c00000 */
.L_x_2140:
[----:B------:R-:W-:Y:S05]  /*19a0*/  BSYNC.RECONVERGENT B1 ;  /* 0x0000000000017941 */ /* 0x000fea0003800200 */
.L_x_2138:
        /* <DEDUP_REMOVED lines=10> */
[----:B------:R-:W-:Y:S01]  /*1a50*/  CS2R R14, SRZ ;  /* 0x00000000000e7805 */ /* 0x000fe2000001ff00 */
[----:B------:R-:W-:-:S07]  /*1a60*/  IMAD.MOV.U32 R12, RZ, RZ, RZ ;  /* 0x000000ffff0c7224 */ /* 0x000fce00078e00ff */
.L_x_2143:
[C---:B------:R-:W-:Y:S01]  /*1a70*/  IMAD.SHL.U32 R8, R25.reuse, 0x10, RZ ;  /* 0x0000001019087824 */ /* 0x040fe200078e00ff */
[----:B------:R-:W-:-:S04]  /*1a80*/  SHF.L.U64.HI R6, R25, 0x4, R24 ;  /* 0x0000000419067819 */ /* 0x000fc80000010218 */
[C---:B------:R-:W-:Y:S02]  /*1a90*/  IADD3 R4, P1, PT, R8.reuse, UR9, RZ ;  /* 0x0000000908047c10 */ /* 0x040fe4000ff3e0ff */
[----:B------:R-:W-:Y:S02]  /*1aa0*/  IADD3 R8, P2, PT, R8, UR18, RZ ;  /* 0x0000001208087c10 */ /* 0x000fe4000ff5e0ff */
[C---:B------:R-:W-:Y:S02]  /*1ab0*/  IADD3.X R5, PT, PT, R6.reuse, UR10, RZ, P1, !PT ;  /* 0x0000000a06057c10 */ /* 0x040fe40008ffe4ff */
[----:B------:R-:W-:-:S04]  /*1ac0*/  IADD3.X R9, PT, PT, R6, UR19, RZ, P2, !PT ;  /* 0x0000001306097c10 */ /* 0x000fc800097fe4ff */
[----:B------:R-:W0:Y:S04]  /*1ad0*/  LDG.E.128.CONSTANT R4, desc[UR14][R4.64] ;  /* 0x0000000e04047981 */ /* 0x000e28000c1e9d00 */
[----:B------:R-:W2:Y:S01]  /*1ae0*/  LDG.E.128.CONSTANT R8, desc[UR14][R8.64] ;  /* 0x0000000e08087981 */ /* 0x000ea2000c1e9d00 */
[----:B------:R-:W-:Y:S01]  /*1af0*/  VIADD R16, R13, 0x1 ;  /* 0x000000010d107836 */ /* 0x000fe20000000000 */
[----:B------:R-:W-:-:S04]  /*1b00*/  IADD3 R15, P2, PT, R15, 0x1, RZ ;  /* 0x000000010f0f7810 */ /* 0x000fc80007f5e0ff */
[----:B------:R-:W-:Y:S01]  /*1b10*/  LOP3.LUT R16, R16, 0x3, RZ, 0xc0, !PT ;  /* 0x0000000310107812 */ /* 0x000fe200078ec0ff */
[----:B------:R-:W-:Y:S01]  /*1b20*/  IMAD.X R14, RZ, RZ, R14, P2 ;  /* 0x000000ffff0e7224 */ /* 0x000fe200010e060e */
[----:B------:R-:W-:Y:S02]  /*1b30*/  IADD3 R25, P2, PT, R25, UR11, RZ ;  /* 0x0000000b19197c10 */ /* 0x000fe4000ff5e0ff */
[----:B------:R-:W-:Y:S02]  /*1b40*/  ISETP.NE.U32.AND P1, PT, R15, R16, PT ;  /* 0x000000100f00720c */ /* 0x000fe40003f25070 */
[----:B------:R-:W-:Y:S02]  /*1b50*/  IADD3.X R24, PT, PT, R24, UR13, RZ, P2, !PT ;  /* 0x0000000d18187c10 */ /* 0x000fe400097fe4ff */
[----:B------:R-:W-:Y:S01]  /*1b60*/  ISETP.NE.AND.EX P1, PT, R14, RZ, PT, P1 ;  /* 0x000000ff0e00720c */ /* 0x000fe20003f25310 */
        /* <DEDUP_REMOVED lines=11> */
.L_x_2142:
[----:B------:R-:W-:Y:S05]  /*1c20*/  BSYNC.RECONVERGENT B1 ;  /* 0x0000000000017941 */ /* 0x000fea0003800200 */
.L_x_2141:
[----:B------:R-:W-:Y:S05]  /*1c30*/  @!P0 BRA `(.L_x_2137) ;  /* 0x0000000400308947 */ /* 0x000fea0003800000 */
.L_x_2144:
[C---:B------:R-:W-:Y:S01]  /*1c40*/  IMAD.SHL.U32 R14, R25.reuse, 0x10, RZ ;  /* 0x00000010190e7824 */ /* 0x040fe200078e00ff */
[----:B------:R-:W-:-:S04]  /*1c50*/  SHF.L.U64.HI R4, R25, 0x4, R24 ;  /* 0x0000000419047819 */ /* 0x000fc80000010218 */
[C---:B------:R-:W-:Y:S02]  /*1c60*/  IADD3 R16, P0, PT, R14.reuse, UR9, RZ ;  /* 0x000000090e107c10 */ /* 0x040fe4000ff1e0ff */
[----:B------:R-:W-:Y:S02]  /*1c70*/  IADD3 R14, P1, PT, R14, UR20, RZ ;  /* 0x000000140e0e7c10 */ /* 0x000fe4000ff3e0ff */
[C---:B------:R-:W-:Y:S02]  /*1c80*/  IADD3.X R17, PT, PT, R4.reuse, UR10, RZ, P0, !PT ;  /* 0x0000000a04117c10 */ /* 0x040fe400087fe4ff */
[----:B------:R-:W-:-:S03]  /*1c90*/  IADD3.X R15, PT, PT, R4, UR21, RZ, P1, !PT ;  /* 0x00000015040f7c10 */ /* 0x000fc60008ffe4ff */
[----:B------:R-:W0:Y:S04]  /*1ca0*/  LDG.E.128.CONSTANT R4, desc[UR14][R16.64] ;  /* 0x0000000e10047981 */ /* 0x000e28000c1e9d00 */
[----:B------:R-:W2:Y:S01]  /*1cb0*/  LDG.E.128.CONSTANT R8, desc[UR14][R14.64] ;  /* 0x0000000e0e087981 */ /* 0x000ea2000c1e9d00 */
[----:B------:R-:W-:Y:S02]  /*1cc0*/  USHF.L.U32 UR4, UR11, 0x4, URZ ;  /* 0x000000040b047899 */ /* 0x000fe400080006ff */
[----:B------:R-:W-:Y:S02]  /*1cd0*/  USHF.L.U64.HI UR5, UR11, 0x4, UR13 ;  /* 0x000000040b057899 */ /* 0x000fe4000801020d */
[----:B------:R-:W-:Y:S02]  /*1ce0*/  USHF.L.U32 UR8, UR11, 0x4, URZ ;  /* 0x000000040b087899 */ /* 0x000fe400080006ff */
[----:B------:R-:W-:-:S04]  /*1cf0*/  IADD3 R30, P0, PT, R16, UR4, RZ ;  /* 0x00000004101e7c10 */ /* 0x000fc8000ff1e0ff */
[----:B------:R-:W-:Y:S01]  /*1d00*/  IADD3.X R31, PT, PT, R17, UR5, RZ, P0, !PT ;  /* 0x00000005111f7c10 */ /* 0x000fe200087fe4ff */
[C---:B0-----:R-:W-:Y:S01]  /*1d10*/  FMUL.FTZ R13, R26.reuse, R4 ;  /* 0x000000041a0d7220 */ /* 0x041fe20000410000 */
[----:B------:R-:W-:-:S03]  /*1d20*/  FMUL.FTZ R4, R26, R5 ;  /* 0x000000051a047220 */ /* 0x000fc60000410000 */
[----:B--2---:R-:W-:Y:S01]  /*1d30*/  FMUL.FTZ R13, R8, R13 ;  /* 0x0000000d080d7220 */ /* 0x004fe20000410000 */
[----:B------:R-:W-:Y:S01]  /*1d40*/  FMUL.FTZ R8, R9, R4 ;  /* 0x0000000409087220 */ /* 0x000fe20000410000 */
[----:B------:R-:W-:-:S04]  /*1d50*/  IADD3 R4, P1, PT, R14, UR8, RZ ;  /* 0x000000080e047c10 */ /* 0x000fc8000ff3e0ff */
[----:B------:R-:W-:Y:S02]  /*1d60*/  IADD3.X R5, PT, PT, R15, UR5, RZ, P1, !PT ;  /* 0x000000050f057c10 */ /* 0x000fe40008ffe4ff */
[----:B------:R-:W-:Y:S02]  /*1d70*/  FMNMX3.FTZ R8, R12, |R13|, |R8|, !PT ;  /* 0x4000000d0c087276 */ /* 0x000fe40007810408 */
[----:B------:R-:W2:Y:S04]  /*1d80*/  LDG.E.128.CONSTANT R12, desc[UR14][R30.64] ;  /* 0x0000000e1e0c7981 */ /* 0x000ea8000c1e9d00 */
[----:B------:R-:W3:Y:S01]  /*1d90*/  LDG.E.128.CONSTANT R16, desc[UR14][R4.64] ;  /* 0x0000000e04107981 */ /* 0x000ee2000c1e9d00 */
[C---:B------:R-:W-:Y:S01]  /*1da0*/  FMUL.FTZ R9, R26.reuse, R6 ;  /* 0x000000061a097220 */ /* 0x040fe20000410000 */
[----:B------:R-:W-:-:S03]  /*1db0*/  FMUL.FTZ R6, R26, R7 ;  /* 0x000000071a067220 */ /* 0x000fc60000410000 */
[----:B------:R-:W-:Y:S01]  /*1dc0*/  FMUL.FTZ R9, R10, R9 ;  /* 0x000000090a097220 */ /* 0x000fe20000410000 */
[----:B------:R-:W-:-:S05]  /*1dd0*/  FMUL.FTZ R6, R11, R6 ;  /* 0x000000060b067220 */ /* 0x000fca0000410000 */
[----:B------:R-:W-:Y:S01]  /*1de0*/  FMNMX3.FTZ R6, R8, |R9|, |R6|, !PT ;  /* 0x4000000908067276 */ /* 0x000fe20007810406 */
[C---:B--2---:R-:W-:Y:S01]  /*1df0*/  FMUL.FTZ R7, R26.reuse, R12 ;  /* 0x0000000c1a077220 */ /* 0x044fe20000410000 */
[----:B------:R-:W-:Y:S01]  /*1e00*/  FMUL.FTZ R10, R26, R13 ;  /* 0x0000000d1a0a7220 */ /* 0x000fe20000410000 */
[----:B------:R-:W-:Y:S01]  /*1e10*/  IADD3 R12, P0, PT, R30, UR8, RZ ;  /* 0x000000081e0c7c10 */ /* 0x000fe2000ff1e0ff */
[----:B------:R-:W-:Y:S01]  /*1e20*/  FMUL.FTZ R9, R26, R14 ;  /* 0x0000000e1a097220 */ /* 0x000fe20000410000 */
[----:B---3--:R-:W-:Y:S01]  /*1e30*/  FMUL.FTZ R7, R16, R7 ;  /* 0x0000000710077220 */ /* 0x008fe20000410000 */
[----:B------:R-:W-:Y:S01]  /*1e40*/  FMUL.FTZ R10, R17, R10 ;  /* 0x0000000a110a7220 */ /* 0x000fe20000410000 */
[----:B------:R-:W-:Y:S01]  /*1e50*/  FMUL.FTZ R8, R26, R15 ;  /* 0x0000000f1a087220 */ /* 0x000fe20000410000 */
        /* <DEDUP_REMOVED lines=31> */
[C---:B-----5:R-:W-:Y:S01]  /*2050*/  FMUL.FTZ R5, R26.reuse, R12 ;  /* 0x0000000c1a057220 */ /* 0x060fe20000410000 */
[C---:B------:R-:W-:Y:S01]  /*2060*/  FMUL.FTZ R6, R26.reuse, R13 ;  /* 0x0000000d1a067220 */ /* 0x040fe20000410000 */
[C---:B------:R-:W-:Y:S01]  /*2070*/  FMUL.FTZ R7, R26.reuse, R14 ;  /* 0x0000000e1a077220 */ /* 0x040fe20000410000 */
[----:B------:R-:W-:Y:S01]  /*2080*/  FMUL.FTZ R8, R26, R15 ;  /* 0x0000000f1a087220 */ /* 0x000fe20000410000 */
[----:B----4-:R-:W-:Y:S01]  /*2090*/  FMUL.FTZ R5, R16, R5 ;  /* 0x0000000510057220 */ /* 0x010fe20000410000 */
[----:B------:R-:W-:Y:S01]  /*20a0*/  FMUL.FTZ R6, R17, R6 ;  /* 0x0000000611067220 */ /* 0x000fe20000410000 */
[----:B------:R-:W-:Y:S01]  /*20b0*/  FMUL.FTZ R7, R18, R7 ;  /* 0x0000000712077220 */ /* 0x000fe20000410000 */
[----:B------:R-:W-:-:S03]  /*20c0*/  FMUL.FTZ R8, R19, R8 ;  /* 0x0000000813087220 */ /* 0x000fc60000410000 */
[----:B------:R-:W-:-:S04]  /*20d0*/  FMNMX3.FTZ R4, R4, |R5|, |R6|, !PT ;  /* 0x4000000504047276 */ /* 0x000fc80007810406 */
[----:B------:R-:W-:Y:S01]  /*20e0*/  FMNMX3.FTZ R12, R4, |R7|, |R8|, !PT ;  /* 0x40000007040c7276 */ /* 0x000fe20007810408 */
[----:B------:R-:W-:Y:S06]  /*20f0*/  @!P0 BRA `(.L_x_2144) ;  /* 0xfffffff800d08947 */ /* 0x000fec000383ffff */
.L_x_2137:
[----:B------:R-:W-:Y:S05]  /*2100*/  BSYNC.RECONVERGENT B0 ;  /* 0x0000000000007941 */ /* 0x000fea0003800200 */
.L_x_2136:
[----:B------:R-:W-:Y:S01]  /*2110*/  USHF.R.U32.HI UR9, URZ, 0x5, UR16 ;  /* 0x00000005ff097899 */ /* 0x000fe20008011610 */
[----:B------:R-:W1:Y:S01]  /*2120*/  S2UR UR8, SR_CgaCtaId ;  /* 0x00000000000879c3 */ /* 0x000e620000008800 */
[----:B------:R-:W-:Y:S02]  /*2130*/  UMOV UR5, 0x400 ;  /* 0x0000040000057882 */ /* 0x000fe40000000000 */
[----:B------:R-:W-:Y:S02]  /*2140*/  UIADD3 UR4, UPT, UPT, UR9, -0x1, UR12 ;  /* 0xffffffff09047890 */ /* 0x000fe4000fffe00c */
[----:B------:R-:W-:-:S04]  /*2150*/  IMAD.U32 R8, RZ, RZ, UR9 ;  /* 0x00000009ff087e24 */ /* 0x000fc8000f8e00ff */
[----:B------:R-:W-:Y:S01]  /*2160*/  IMAD.U32 R10, RZ, RZ, UR4 ;  /* 0x00000004ff0a7e24 */ /* 0x000fe2000f8e00ff */
[-C--:B------:R-:W-:Y:S01]  /*2170*/  IABS R6, R8.reuse ;  /* 0x0000000800067213 */ /* 0x080fe20000000000 */
[----:B------:R-:W-:Y:S01]  /*2180*/  ULOP3.LUT UR4, UR4, UR9, URZ, 0x3c, !UPT ;  /* 0x0000000904047292 */ /* 0x000fe2000f8e3cff */
[----:B------:R-:W-:Y:S02]  /*2190*/  IABS R8, R8 ;  /* 0x0000000800087213 */ /* 0x000fe40000000000 */
[----:B------:R-:W2:Y:S01]  /*21a0*/  I2F.RP R7, R6 ;  /* 0x0000000600077306 */ /* 0x000ea20000209400 */
[----:B------:R-:W-:Y:S02]  /*21b0*/  IABS R10, R10 ;  /* 0x0000000a000a7213 */ /* 0x000fe40000000000 */
[----:B------:R-:W-:Y:S01]  /*21c0*/  ISETP.LE.AND P2, PT, RZ, UR4, PT ;  /* 0x00000004ff007c0c */ /* 0x000fe2000bf43270 */
[----:B-1----:R-:W-:-:S04]  /*21d0*/  ULEA UR5, UR8, UR5, 0x18 ;  /* 0x0000000508057291 */ /* 0x002fc8000f8ec0ff */
[----:B--2---:R-:W1:Y:S02]  /*21e0*/  MUFU.RCP R7, R7 ;  /* 0x0000000700077308 */ /* 0x004e640000001000 */
[----:B-1----:R-:W-:Y:S02]  /*21f0*/  VIADD R4, R7, 0xffffffe ;  /* 0x0ffffffe07047836 */ /* 0x002fe40000000000 */
[----:B------:R-:W-:-:S04]  /*2200*/  IMAD.MOV R7, RZ, RZ, -R8 ;  /* 0x000000ffff077224 */ /* 0x000fc800078e0a08 */
[----:B------:R1:W2:Y:S02]  /*2210*/  F2I.FTZ.U32.TRUNC.NTZ R5, R4 ;  /* 0x0000000400057305 */ /* 0x0002a4000021f000 */
[----:B-1----:R-:W-:Y:S02]  /*2220*/  IMAD.MOV.U32 R4, RZ, RZ, RZ ;  /* 0x000000ffff047224 */ /* 0x002fe400078e00ff */
[----:B--2---:R-:W-:-:S04]  /*2230*/  IMAD.MOV R9, RZ, RZ, -R5 ;  /* 0x000000ffff097224 */ /* 0x004fc800078e0a05 */
[----:B------:R-:W-:-:S04]  /*2240*/  IMAD R9, R9, R6, RZ ;  /* 0x0000000609097224 */ /* 0x000fc800078e02ff */
[----:B------:R-:W-:Y:S01]  /*2250*/  IMAD.HI.U32 R5, R5, R9, R4 ;  /* 0x0000000905057227 */ /* 0x000fe200078e0004 */
[----:B------:R-:W-:-:S03]  /*2260*/  LEA R9, R0, UR5, 0x2 ;  /* 0x0000000500097c11 */ /* 0x000fc6000f8e10ff */
[----:B------:R-:W-:Y:S02]  /*2270*/  IMAD.MOV.U32 R4, RZ, RZ, R10 ;  /* 0x000000ffff047224 */ /* 0x000fe400078e000a */
[----:B------:R1:W-:Y:S02]  /*2280*/  STS [R9], R12 ;  /* 0x0000000c09007388 */ /* 0x0003e40000000800 */
[----:B------:R-:W-:-:S04]  /*2290*/  IMAD.HI.U32 R8, R5, R4, RZ ;  /* 0x0000000405087227 */ /* 0x000fc800078e00ff */
[----:B------:R-:W-:Y:S01]  /*22a0*/  IMAD R5, R8, R7, R4 ;  /* 0x0000000708057224 */ /* 0x000fe200078e0204 */
[----:B------:R-:W-:Y:S04]  /*22b0*/  BAR.SYNC.DEFER_BLOCKING 0x0 ;  /* 0x0000000000007b1d */ /* 0x000fe80000010000 */
[----:B------:R-:W-:-:S13]  /*22c0*/  ISETP.GT.U32.AND P1, PT, R6, R5, PT ;  /* 0x000000050600720c */ /* 0x000fda0003f24070 */
[----:B------:R-:W-:Y:S02]  /*22d0*/  @!P1 IMAD.IADD R5, R5, 0x1, -R6 ;  /* 0x0000000105059824 */ /* 0x000fe400078e0a06 */
[----:B------:R-:W-:Y:S01]  /*22e0*/  @!P1 VIADD R8, R8, 0x1 ;  /* 0x0000000108089836 */ /* 0x000fe20000000000 */
[----:B------:R-:W-:Y:S02]  /*22f0*/  ISETP.NE.AND P1, PT, RZ, UR9, PT ;  /* 0x00000009ff007c0c */ /* 0x000fe4000bf25270 */
[----:B------:R-:W-:-:S13]  /*2300*/  ISETP.GE.U32.AND P0, PT, R5, R6, PT ;  /* 0x000000060500720c */ /* 0x000fda0003f06070 */
[----:B------:R-:W-:-:S04]  /*2310*/  @P0 VIADD R8, R8, 0x1 ;  /* 0x0000000108080836 */ /* 0x000fc80000000000 */
[----:B------:R-:W-:Y:S01]  /*2320*/  @!P2 IMAD.MOV R8, RZ, RZ, -R8 ;  /* 0x000000ffff08a224 */ /* 0x000fe200078e0a08 */
[----:B------:R-:W-:-:S04]  /*2330*/  @!P1 LOP3.LUT R8, RZ, UR9, RZ, 0x33, !PT ;  /* 0x00000009ff089c12 */ /* 0x000fc8000f8e33ff */
[----:B------:R-:W-:-:S13]  /*2340*/  ISETP.GE.AND P0, PT, R8, 0x1, PT ;  /* 0x000000010800780c */ /* 0x000fda0003f06270 */
[----:B-1----:R-:W-:Y:S05]  /*2350*/  @!P0 BRA `(.L_x_2145) ;  /* 0x0000000400b08947 */ /* 0x002fea0003800000 */
[----:B------:R-:W1:Y:S01]  /*2360*/  LDCU UR8, c[0x0][0x3ac] ;  /* 0x00007580ff0877ac */ /* 0x000e620008000800 */
[----:B------:R-:W-:Y:S01]  /*2370*/  LOP3.LUT R11, R0, 0x1f, RZ, 0xc0, !PT ;  /* 0x0000001f000b7812 */ /* 0x000fe200078ec0ff */
[----:B------:R-:W-:Y:S01]  /*2380*/  UMOV UR4, URZ ;  /* 0x000000ff00047c82 */ /* 0x000fe20008000000 */
[----:B------:R-:W-:Y:S01]  /*2390*/  UMOV UR5, URZ ;  /* 0x000000ff00057c82 */ /* 0x000fe20008000000 */
[----:B-1----:R-:W-:-:S12]  /*23a0*/  USHF.R.S32.HI UR8, URZ, 0x1f, UR8 ;  /* 0x0000001fff087899 */ /* 0x002fd80008011408 */
.L_x_2151:
[----:B------:R-:W-:Y:S01]  /*23b0*/  USHF.R.U32.HI UR10, URZ, 0x5, UR16 ;  /* 0x00000005ff0a7899 */ /* 0x000fe20008011610 */
[----:B------:R-:W-:Y:S01]  /*23c0*/  SHF.R.U32.HI R4, RZ, 0x5, R0 ;  /* 0x00000005ff047819 */ /* 0x000fe20000011600 */
[----:B-1----:R-:W-:Y:S01]  /*23d0*/  IMAD.U32 R7, RZ, RZ, UR4 ;  /* 0x00000004ff077e24 */ /* 0x002fe2000f8e00ff */
[----:B------:R-:W-:Y:S01]  /*23e0*/  BSSY.RECONVERGENT B0, `(.L_x_2146) ;  /* 0x000005c000007945 */ /* 0x000fe20003800200 */
[----:B------:R-:W-:Y:S01]  /*23f0*/  IMAD.MOV.U32 R5, RZ, RZ, RZ ;  /* 0x000000ffff057224 */ /* 0x000fe200078e00ff */
[----:B------:R-:W-:Y:S02]  /*2400*/  UIMAD UR9, UR5, UR10, URZ ;  /* 0x0000000a050972a4 */ /* 0x000fe4000f8e02ff */
[----:B------:R-:W-:-:S04]  /*2410*/  IMAD.WIDE.U32 R4, R7, UR10, R4 ;  /* 0x0000000a07047c25 */ /* 0x000fc8000f8e0004 */
[----:B------:R-:W-:Y:S01]  /*2420*/  VIADD R13, R5, UR9 ;  /* 0x00000009050d7c36 */ /* 0x000fe20008000000 */
[----:B------:R-:W-:-:S04]  /*2430*/  ISETP.GE.U32.AND P0, PT, R4, UR12, PT ;  /* 0x0000000c04007c0c */ /* 0x000fc8000bf06070 */
[----:B------:R-:W-:-:S13]  /*2440*/  ISETP.GE.AND.EX P0, PT, R13, UR7, PT, P0 ;  /* 0x000000070d007c0c */ /* 0x000fda000bf06300 */
[----:B------:R-:W-:Y:S05]  /*2450*/  @P0 BRA `(.L_x_2147) ;  /* 0x0000000400500947 */ /* 0x000fea0003800000 */
[----:B------:R-:W1:Y:S01]  /*2460*/  LDCU UR9, c[0x0][0x3ac] ;  /* 0x00007580ff0977ac */ /* 0x000e620008000800 */
[----:B------:R-:W-:Y:S01]  /*2470*/  IMAD R13, R13, UR11, RZ ;  /* 0x0000000b0d0d7c24 */ /* 0x000fe2000f8e02ff */
[----:B------:R-:W2:Y:S01]  /*2480*/  S2R R12, SR_CgaCtaId ;  /* 0x00000000000c7919 */ /* 0x000ea20000008800 */
        /* <DEDUP_REMOVED lines=8> */
[----:B-1----:R-:W-:-:S04]  /*2510*/  ISETP.LT.U32.AND P0, PT, R13, UR9, PT ;  /* 0x000000090d007c0c */ /* 0x002fc8000bf01070 */
        /* <DEDUP_REMOVED lines=8> */
[----:B--2---:R-:W-:Y:S02]  /*25a0*/  LEA R19, R12, R19, 0x18 ;  /* 0x000000130c137211 */ /* 0x004fe400078ec0ff */
[----:B------:R-:W-:Y:S02]  /*25b0*/  ISETP.LT.AND.EX P1, PT, R18, RZ, PT, P1 ;  /* 0x000000ff1200720c */ /* 0x000fe40003f21310 */
[----:B------:R-:W-:Y:S01]  /*25c0*/  IADD3.X R16, PT, PT, RZ, RZ, R16, P2, P0 ;  /* 0x000000ffff107210 */ /* 0x000fe200017e0410 */
[----:B------:R-:W-:Y:S01]  /*25d0*/  IMAD R12, R15, 0x4, R19 ;  /* 0x000000040f0c7824 */ /* 0x000fe200078e0213 */
[----:B------:R-:W-:Y:S02]  /*25e0*/  ISETP.GE.U32.AND P2, PT, R14, R13, PT ;  /* 0x0000000d0e00720c */ /* 0x000fe40003f46070 */
[----:B------:R-:W-:Y:S02]  /*25f0*/  SEL R6, R10, 0x20, P1 ;  /* 0x000000200a067807 */ /* 0x000fe40000800000 */
[----:B------:R-:W-:-:S02]  /*2600*/  SEL R10, R18, RZ, P1 ;  /* 0x000000ff120a7207 */ /* 0x000fc40000800000 */
[----:B------:R-:W-:Y:S02]  /*2610*/  ISETP.GE.AND.EX P1, PT, R16, R7, PT, P2 ;  /* 0x000000071000720c */ /* 0x000fe40003f26320 */
[----:B------:R-:W-:Y:S01]  /*2620*/  ISETP.GE.U32.AND P0, PT, R17, R6, PT ;  /* 0x000000061100720c */ /* 0x000fe20003f06070 */
[----:B------:R-:W-:-:S05]  /*2630*/  IMAD.X R17, RZ, RZ, RZ, P3 ;  /* 0x000000ffff117224 */ /* 0x000fca00018e06ff */
[----:B------:R-:W-:-:S05]  /*2640*/  ISETP.GE.AND.EX P0, PT, R17, R10, PT, P0 ;  /* 0x0000000a1100720c */ /* 0x000fca0003f06300 */
[----:B------:R-:W-:Y:S08]  /*2650*/  @P1 BRA `(.L_x_2149) ;  /* 0x0000000000381947 */ /* 0x000ff00003800000 */
[----:B------:R1:W2:Y:S01]  /*2660*/  LDS R5, [R12] ;  /* 0x000000000c057984 */ /* 0x0002a20000000800 */
[----:B------:R-:W-:Y:S02]  /*2670*/  IMAD R4, R4, UR11, R11 ;  /* 0x0000000b04047c24 */ /* 0x000fe4000f8e020b */
[----:B------:R-:W-:Y:S02]  /*2680*/  IMAD.MOV.U32 R18, RZ, RZ, R14 ;  /* 0x000000ffff127224 */ /* 0x000fe400078e000e */
[----:B------:R-:W-:-:S04]  /*2690*/  IMAD R4, R4, 0x4, R19 ;  /* 0x0000000404047824 */ /* 0x000fc800078e0213 */
[----:B-1----:R-:W-:-:S07]  /*26a0*/  VIADD R4, R4, 0x80 ;  /* 0x0000008004047836 */ /* 0x002fce0000000000 */
.L_x_2150:
[----:B-1----:R1:W2:Y:S01]  /*26b0*/  LDS R14, [R4] ;  /* 0x00000000040e7984 */ /* 0x0022a20000000800 */
[----:B------:R-:W-:-:S05]  /*26c0*/  IADD3 R18, P1, PT, R18, 0x20, RZ ;  /* 0x0000002012127810 */ /* 0x000fca0007f3e0ff */
[----:B------:R-:W-:Y:S01]  /*26d0*/  IMAD.X R16, RZ, RZ, R16, P1 ;  /* 0x000000ffff107224 */ /* 0x000fe200008e0610 */
[----:B------:R-:W-:Y:S01]  /*26e0*/  ISETP.GE.U32.AND P1, PT, R18, R13, PT ;  /* 0x0000000d1200720c */ /* 0x000fe20003f26070 */
[----:B-1----:R-:W-:-:S03]  /*26f0*/  VIADD R4, R4, 0x80 ;  /* 0x0000008004047836 */ /* 0x002fc60000000000 */
[----:B------:R-:W-:Y:S02]  /*2700*/  ISETP.GE.AND.EX P1, PT, R16, R7, PT, P1 ;  /* 0x000000071000720c */ /* 0x000fe40003f26310 */
[----:B--2---:R-:W-:-:S05]  /*2710*/  FMNMX.FTZ R5, R14, R5, !PT ;  /* 0x000000050e057209 */ /* 0x004fca0007810000 */
[----:B------:R1:W-:Y:S06]  /*2720*/  STS [R12], R5 ;  /* 0x000000050c007388 */ /* 0x0003ec0000000800 */
[----:B------:R-:W-:Y:S05]  /*2730*/  @!P1 BRA `(.L_x_2150) ;  /* 0xfffffffc00dc9947 */ /* 0x000fea000383ffff */
.L_x_2149:
[----:B------:R-:W-:Y:S05]  /*2740*/  BSYNC.RECONVERGENT B1 ;  /* 0x0000000000017941 */ /* 0x000fea0003800200 */
.L_x_2148:
[----:B------:R-:W-:Y:S01]  /*2750*/  @!P0 LDS R4, [R12] ;  /* 0x000000000c048984 */ /* 0x000fe20000000800 */
[----:B------:R-:W-:-:S03]  /*2760*/  IADD3 R7, P1, PT, R11, 0x8, RZ ;  /* 0x000000080b077810 */ /* 0x000fc60007f3e0ff */
[----:B-1----:R-:W1:Y:S02]  /*2770*/  @!P0 LDS R5, [R12+0x40] ;  /* 0x000040000c058984 */ /* 0x002e640000000800 */
[----:B------:R-:W-:Y:S01]  /*2780*/  IMAD.X R13, RZ, RZ, RZ, P1 ;  /* 0x000000ffff0d7224 */ /* 0x000fe200008e06ff */
[----:B------:R-:W-:-:S04]  /*2790*/  ISETP.GE.U32.AND P1, PT, R7, R6, PT ;  /* 0x000000060700720c */ /* 0x000fc80003f26070 */
        /* <DEDUP_REMOVED lines=32> */
.L_x_2147:
[----:B------:R-:W-:Y:S05]  /*29a0*/  BSYNC.RECONVERGENT B0 ;  /* 0x0000000000007941 */ /* 0x000fea0003800200 */
.L_x_2146:
[----:B------:R-:W-:Y:S01]  /*29b0*/  UIADD3 UR4, UP0, UPT, UR4, 0x1, URZ ;  /* 0x0000000104047890 */ /* 0x000fe2000ff1e0ff */
[----:B--2---:R-:W-:-:S03]  /*29c0*/  SHF.R.S32.HI R4, RZ, 0x1f, R8 ;  /* 0x0000001fff047819 */ /* 0x004fc60000011408 */
[----:B------:R-:W-:Y:S02]  /*29d0*/  UIADD3.X UR5, UPT, UPT, URZ, UR5, URZ, UP0, !UPT ;  /* 0x00000005ff057290 */ /* 0x000fe400087fe4ff */
[----:B------:R-:W-:-:S04]  /*29e0*/  ISETP.LE.U32.AND P0, PT, R8, UR4, PT ;  /* 0x0000000408007c0c */ /* 0x000fc8000bf03070 */
[----:B------:R-:W-:-:S05]  /*29f0*/  IMAD.U32 R5, RZ, RZ, UR5 ;  /* 0x00000005ff057e24 */ /* 0x000fca000f8e00ff */
[----:B------:R-:W-:-:S13]  /*2a00*/  ISETP.GE.AND.EX P0, PT, R5, R4, PT, P0 ;  /* 0x000000040500720c */ /* 0x000fda0003f06300 */
[----:B------:R-:W-:Y:S05]  /*2a10*/  @!P0 BRA `(.L_x_2151) ;  /* 0xfffffff800648947 */ /* 0x000fea000383ffff */
.L_x_2145:
[C---:B------:R-:W-:Y:S01]  /*2a20*/  IMAD.SHL.U32 R4, R28.reuse, 0x10, RZ ;  /* 0x000000101c047824 */ /* 0x040fe200078e00ff */
[----:B------:R-:W-:Y:S01]  /*2a30*/  SHF.L.U64.HI R5, R28, 0x4, R29 ;  /* 0x000000041c057819 */ /* 0x000fe2000001021d */
[----:B------:R-:W-:Y:S03]  /*2a40*/  BAR.SYNC.DEFER_BLOCKING 0x0 ;  /* 0x0000000000007b1d */ /* 0x000fe60000010000 */
        /* <DEDUP_REMOVED lines=8> */
[----:B------:R-:W2:Y:S01]  /*2ad0*/  LDCU.64 UR4, c[0x0][0x3a0] ;  /* 0x00007400ff0477ac */ /* 0x000ea20008000a00 */
[----:B-1----:R-:W1:Y:S01]  /*2ae0*/  LDS R7, [R9] ;  /* 0x0000000009077984 */ /* 0x002e620000000800 */
[----:B------:R-:W3:Y:S01]  /*2af0*/  LDCU.64 UR8, c[0x0][0x388] ;  /* 0x00007100ff0877ac */ /* 0x000ee20008000a00 */
[----:B--2---:R-:W-:-:S04]  /*2b00*/  ISETP.NE.U32.AND P0, PT, RZ, UR4, PT ;  /* 0x00000004ff007c0c */ /* 0x004fc8000bf05070 */
[----:B------:R-:W-:-:S13]  /*2b10*/  ISETP.NE.AND.EX P0, PT, RZ, UR5, PT, P0 ;  /* 0x00000005ff007c0c */ /* 0x000fda000bf05300 */
[----:B------:R-:W2:Y:S02]  /*2b20*/  @P0 LDC.64 R2, c[0x0][0x3a0] ;  /* 0x0000e800ff020b82 */ /* 0x000ea40000000a00 */
[----:B--2---:R-:W1:Y:S01]  /*2b30*/  @P0 LDG.E R2, desc[UR14][R2.64] ;  /* 0x0000000e02020981 */ /* 0x004e62000c1e1900 */
[----:B------:R-:W-:Y:S01]  /*2b40*/  IMAD.MOV.U32 R4, RZ, RZ, R28 ;  /* 0x000000ffff047224 */ /* 0x000fe200078e001c */
[----:B------:R-:W-:Y:S01]  /*2b50*/  UIMAD UR4, UR7, UR6, URZ ;  /* 0x00000006070472a4 */ /* 0x000fe2000f8e02ff */
[----:B------:R-:W-:Y:S01]  /*2b60*/  IMAD.MOV.U32 R5, RZ, RZ, R29 ;  /* 0x000000ffff057224 */ /* 0x000fe200078e001d */
[----:B------:R-:W2:Y:S02]  /*2b70*/  S2R R11, SR_CTAID.X ;  /* 0x00000000000b7919 */ /* 0x000ea40000002500 */
[----:B--2---:R-:W-:-:S04]  /*2b80*/  IMAD.WIDE.U32 R4, R11, UR12, R4 ;  /* 0x0000000c0b047c25 */ /* 0x004fc8000f8e0004 */
[----:B------:R-:W-:Y:S01]  /*2b90*/  VIADD R11, R5, UR4 ;  /* 0x00000004050b7c36 */ /* 0x000fe20008000000 */
[----:B-1----:R-:W-:Y:S02]  /*2ba0*/  @P0 FMNMX.FTZ R7, R7, R2, PT ;  /* 0x0000000207070209 */ /* 0x002fe40003810000 */
[----:B---3--:R-:W-:-:S03]  /*2bb0*/  LEA R6, P0, R4, UR8, 0x2 ;  /* 0x0000000804067c11 */ /* 0x008fc6000f8010ff */
[----:B------:R-:W-:Y:S01]  /*2bc0*/  FMUL.FTZ R5, R7, 0.0022321429569274187088 ;  /* 0x3b12492507057820 */ /* 0x000fe20000410000 */
[----:B------:R-:W-:-:S04]  /*2bd0*/  LEA.HI.X R7, R4, UR9, R11, 0x2, P0 ;  /* 0x0000000904077c11 */ /* 0x000fc800080f140b */
[----:B------:R-:W-:-:S05]  /*2be0*/  FMNMX.FTZ R5, R5, 4.3596542127488646656e-06, !PT ;  /* 0x3692492505057809 */ /* 0x000fca0007810000 */
[----:B------:R2:W-:Y:S02]  /*2bf0*/  STG.E desc[UR14][R6.64], R5 ;  /* 0x0000000506007986 */ /* 0x0005e4000c10190e */
.L_x_2153:
[----:B------:R-:W-:Y:S05]  /*2c00*/  BSYNC.RECONVERGENT B0 ;  /* 0x0000000000007941 */ /* 0x000fea0003800200 */
.L_x_2152:
        /* <DEDUP_REMOVED lines=11> */
[----:B--2---:R-:W-:-:S03]  /*2cc0*/  IMAD.U32 R5, RZ, RZ, UR5 ;  /* 0x00000005ff057e24 */ /* 0x004fc6000f8e00ff */
[----:B------:R-:W-:Y:S01]  /*2cd0*/  IMAD.U32 R15, RZ, RZ, UR8 ;  /* 0x00000008ff0f7e24 */ /* 0x000fe2000f8e00ff */
[----:B------:R-:W-:Y:S06]  /*2ce0*/  @P0 EXIT ;  /* 0x000000000000094d */ /* 0x000fec0003800000 */
[----:B------:R-:W2:Y:S01]  /*2cf0*/  LDC.64 R2, c[0x0][0x398] ;  /* 0x0000e600ff027b82 */ /* 0x000ea20000000a00 */
[----:B------:R-:W-:Y:S01]  /*2d00*/  UIMAD.WIDE.U32 UR4, UR12, UR6, URZ ;  /* 0x000000060c0472a5 */ /* 0x000fe2000f8e00ff */
[----:B------:R-:W-:Y:S01]  /*2d10*/  IMAD.MOV.U32 R14, RZ, RZ, R4 ;  /* 0x000000ffff0e7224 */ /* 0x000fe200078e0004 */
[----:B------:R-:W-:-:S04]  /*2d20*/  UIMAD UR6, UR7, UR6, URZ ;  /* 0x00000006070672a4 */ /* 0x000fc8000f8e02ff */
[----:B------:R-:W-:Y:S01]  /*2d30*/  UIADD3 UR6, UPT, UPT, UR6, UR5, URZ ;  /* 0x0000000506067290 */ /* 0x000fe2000fffe0ff */
[----:B-1----:R-:W1:Y:S11]  /*2d40*/  LDC.64 R12, c[0x0][0x388] ;  /* 0x0000e200ff0c7b82 */ /* 0x002e760000000a00 */
.L_x_2186:
[----:B------:R-:W-:-:S04]  /*2d50*/  SHF.R.U32.HI R4, RZ, 0x4, R0 ;  /* 0x00000004ff047819 */ /* 0x000fc80000011600 */
[----:B------:R-:W-:-:S04]  /*2d60*/  LOP3.LUT R4, R4, 0x3ffffff, RZ, 0xc0, !PT ;  /* 0x03ffffff04047812 */ /* 0x000fc800078ec0ff */
[----:B------:R-:W-:-:S05]  /*2d70*/  IADD3 R4, P0, PT, R4, UR4, RZ ;  /* 0x0000000404047c10 */ /* 0x000fca000ff1e0ff */
[----:B------:R-:W-:Y:S01]  /*2d80*/  IMAD.X R5, RZ, RZ, UR6, P0 ;  /* 0x00000006ff057e24 */ /* 0x000fe200080e06ff */
[----:B-1----:R-:W-:-:S04]  /*2d90*/  LEA R18, P0, R4, R12, 0x2 ;  /* 0x0000000c04127211 */ /* 0x002fc800078010ff */
[----:B------:R-:W-:Y:S01]  /*2da0*/  LEA.HI.X R19, R4, R13, R5, 0x2, P0 ;  /* 0x0000000d04137211 */ /* 0x000fe200000f1405 */
[----:B------:R-:W-:-:S04]  /*2db0*/  IMAD.WIDE.U32 R4, R0, 0x10, R20 ;  /* 0x0000001000047825 */ /* 0x000fc800078e0014 */
[----:B------:R-:W3:Y:S01]  /*2dc0*/  LDG.E R16, desc[UR14][R18.64] ;  /* 0x0000000e12107981 */ /* 0x000ee2000c1e1900 */
[----:B--2---:R-:W-:-:S03]  /*2dd0*/  IMAD.WIDE.U32 R8, R0, 0x10, R2 ;  /* 0x0000001000087825 */ /* 0x004fc600078e0002 */
[----:B------:R-:W0:Y:S04]  /*2de0*/  LDG.E.128.CONSTANT R4, desc[UR14][R4.64] ;  /* 0x0000000e04047981 */ /* 0x000e28000c1e9d00 */
[----:B------:R-:W2:Y:S01]  /*2df0*/  LDG.E.128.CONSTANT R8, desc[UR14][R8.64] ;  /* 0x0000000e08087981 */ /* 0x000ea2000c1e9d00 */
[----:B------:R-:W-:Y:S01]  /*2e00*/  BSSY.RECONVERGENT B0, `(.L_x_2154) ;  /* 0x0000027000007945 */ /* 0x000fe20003800200 */
[----:B---3--:R-:W1:Y:S01]  /*2e10*/  MUFU.RCP R16, R16 ;  /* 0x0000001000107308 */ /* 0x008e620000001000 */
[C---:B0-----:R-:W-:Y:S01]  /*2e20*/  FMUL.FTZ R17, R26.reuse, R4 ;  /* 0x000000041a117220 */ /* 0x041fe20000410000 */
[C---:B------:R-:W-:Y:S01]  /*2e30*/  FMUL.FTZ R23, R26.reuse, R6 ;  /* 0x000000061a177220 */ /* 0x040fe20000410000 */
[C---:B------:R-:W-:Y:S01]  /*2e40*/  FMUL.FTZ R22, R26.reuse, R5 ;  /* 0x000000051a167220 */ /* 0x040fe20000410000 */
[----:B------:R-:W-:Y:S01]  /*2e50*/  FMUL.FTZ R6, R26, R7 ;  /* 0x000000071a067220 */ /* 0x000fe20000410000 */
[----:B--2---:R-:W-:Y:S01]  /*2e60*/  FMUL.FTZ R17, R8, R17 ;  /* 0x0000001108117220 */ /* 0x004fe20000410000 */
[----:B------:R-:W-:Y:S01]  /*2e70*/  FMUL.FTZ R23, R10, R23 ;  /* 0x000000170a177220 */ /* 0x000fe20000410000 */
[----:B------:R-:W-:Y:S01]  /*2e80*/  FMUL.FTZ R7, R9, R22 ;  /* 0x0000001609077220 */ /* 0x000fe20000410000 */
[----:B------:R-:W-:Y:S01]  /*2e90*/  FMUL.FTZ R11, R11, R6 ;  /* 0x000000060b0b7220 */ /* 0x000fe20000410000 */
[----:B------:R-:W-:-:S02]  /*2ea0*/  IMAD.MOV.U32 R6, RZ, RZ, 0x7f ;  /* 0x0000007fff067424 */ /* 0x000fc400078e00ff */
[-C--:B-1----:R-:W-:Y:S01]  /*2eb0*/  FMUL.FTZ R17, R17, R16.reuse ;  /* 0x0000001011117220 */ /* 0x082fe20000410000 */
[-C--:B------:R-:W-:Y:S01]  /*2ec0*/  FMUL.FTZ R7, R7, R16.reuse ;  /* 0x0000001007077220 */ /* 0x080fe20000410000 */
[-C--:B------:R-:W-:Y:S01]  /*2ed0*/  FMUL.FTZ R23, R23, R16.reuse ;  /* 0x0000001017177220 */ /* 0x080fe20000410000 */
[----:B------:R-:W-:Y:S02]  /*2ee0*/  FMUL.FTZ R11, R11, R16 ;  /* 0x000000100b0b7220 */ /* 0x000fe40000410000 */
[----:B------:R-:W-:Y:S02]  /*2ef0*/  FMNMX.FTZ R17, R17, 448, PT ;  /* 0x43e0000011117809 */ /* 0x000fe40003810000 */
[----:B------:R-:W-:Y:S02]  /*2f00*/  FMNMX.FTZ R7, R7, 448, PT ;  /* 0x43e0000007077809 */ /* 0x000fe40003810000 */
[----:B------:R-:W-:Y:S02]  /*2f10*/  FMNMX.FTZ R17, R17, -448, !PT ;  /* 0xc3e0000011117809 */ /* 0x000fe40007810000 */
[----:B------:R-:W-:-:S02]  /*2f20*/  FMNMX.FTZ R5, R23, 448, PT ;  /* 0x43e0000017057809 */ /* 0x000fc40003810000 */
[----:B------:R-:W-:Y:S02]  /*2f30*/  LOP3.LUT R16, R17, 0x7fffffff, RZ, 0xc0, !PT ;  /* 0x7fffffff11107812 */ /* 0x000fe400078ec0ff */
[----:B------:R-:W-:Y:S02]  /*2f40*/  FMNMX.FTZ R4, R11, 448, PT ;  /* 0x43e000000b047809 */ /* 0x000fe40003810000 */
[----:B------:R-:W-:Y:S02]  /*2f50*/  ISETP.GT.U32.AND P3, PT, R16, 0x43efffff, PT ;  /* 0x43efffff1000780c */ /* 0x000fe40003f64070 */
        /* <DEDUP_REMOVED lines=17> */
.L_x_2155:
[----:B------:R-:W-:Y:S05]  /*3070*/  BSYNC.RECONVERGENT B0 ;  /* 0x0000000000007941 */ /* 0x000fea0003800200 */
.L_x_2154:
        /* <DEDUP_REMOVED lines=11> */
.L_x_2157:
[----:B------:R-:W-:Y:S05]  /*3130*/  BSYNC.RECONVERGENT B0 ;  /* 0x0000000000007941 */ /* 0x000fea0003800200 */
.L_x_2156:
        /* <DEDUP_REMOVED lines=11> */
.L_x_2159:
[----:B------:R-:W-:Y:S05]  /*31f0*/  BSYNC.RECONVERGENT B0 ;  /* 0x0000000000007941 */ /* 0x000fea0003800200 */
.L_x_2158:
        /* <DEDUP_REMOVED lines=11> */
.L_x_2161:
[----:B------:R-:W-:Y:S05]  /*32b0*/  BSYNC.RECONVERGENT B0 ;  /* 0x0000000000007941 */ /* 0x000fea0003800200 */
.L_x_2160:
        /* <DEDUP_REMOVED lines=9> */
[----:B------:R-:W-:-:S04]  /*3350*/  SHF.R.U32.HI R0, RZ, 0x4, R17 ;  /* 0x00000004ff007819 */ /* 0x000fc80000011611 */
[----:B------:R-:W-:-:S04]  /*3360*/  LOP3.LUT R0, R0, 0x3ffffff, RZ, 0xc0, !PT ;  /* 0x03ffffff00007812 */ /* 0x000fc800078ec0ff */
[----:B------:R-:W-:-:S05]  /*3370*/  IADD3 R0, P0, PT, R0, UR4, RZ ;  /* 0x0000000400007c10 */ /* 0x000fca000ff1e0ff */
[----:B0-----:R-:W-:Y:S01]  /*3380*/  IMAD.X R4, RZ, RZ, UR6, P0 ;  /* 0x00000006ff047e24 */ /* 0x001fe200080e06ff */
[----:B------:R-:W-:-:S04]  /*3390*/  LEA R18, P0, R0, R12, 0x2 ;  /* 0x0000000c00127211 */ /* 0x000fc800078010ff */
[----:B------:R-:W-:Y:S01]  /*33a0*/  LEA.HI.X R19, R0, R13, R4, 0x2, P0 ;  /* 0x0000000d00137211 */ /* 0x000fe200000f1404 */
[----:B------:R-:W-:-:S04]  /*33b0*/  IMAD.WIDE.U32 R4, R17, 0x10, R20 ;  /* 0x0000001011047825 */ /* 0x000fc800078e0014 */
[----:B------:R-:W2:Y:S01]  /*33c0*/  LDG.E R0, desc[UR14][R18.64] ;  /* 0x0000000e12007981 */ /* 0x000ea2000c1e1900 */
[----:B------:R-:W-:-:S03]  /*33d0*/  IMAD.WIDE.U32 R8, R17, 0x10, R2 ;  /* 0x0000001011087825 */ /* 0x000fc600078e0002 */
[----:B------:R-:W3:Y:S04]  /*33e0*/  LDG.E.128.CONSTANT R4, desc[UR14][R4.64] ;  /* 0x0000000e04047981 */ /* 0x000ee8000c1e9d00 */
[----:B------:R-:W4:Y:S01]  /*33f0*/  LDG.E.128.CONSTANT R8, desc[UR14][R8.64] ;  /* 0x0000000e08087981 */ /* 0x000f22000c1e9d00 */
[----:B------:R-:W-:Y:S01]  /*3400*/  BSSY.RECONVERGENT B0, `(.L_x_2162) ;  /* 0x0000027000007945 */ /* 0x000fe20003800200 */
[----:B--2---:R-:W0:Y:S01]  /*3410*/  MUFU.RCP R0, R0 ;  /* 0x0000000000007308 */ /* 0x004e220000001000 */
[C---:B---3--:R-:W-:Y:S01]  /*3420*/  FMUL.FTZ R23, R26.reuse, R4 ;  /* 0x000000041a177220 */ /* 0x048fe20000410000 */
[C---:B------:R-:W-:Y:S01]  /*3430*/  FMUL.FTZ R16, R26.reuse, R5 ;  /* 0x000000051a107220 */ /* 0x040fe20000410000 */
[C---:B------:R-:W-:Y:S01]  /*3440*/  FMUL.FTZ R25, R26.reuse, R6 ;  /* 0x000000061a197220 */ /* 0x040fe20000410000 */
[----:B------:R-:W-:Y:S01]  /*3450*/  FMUL.FTZ R6, R26, R7 ;  /* 0x000000071a067220 */ /* 0x000fe20000410000 */
[----:B----4-:R-:W-:Y:S01]  /*3460*/  FMUL.FTZ R23, R8, R23 ;  /* 0x0000001708177220 */ /* 0x010fe20000410000 */
[----:B------:R-:W-:Y:S01]  /*3470*/  FMUL.FTZ R7, R9, R16 ;  /* 0x0000001009077220 */ /* 0x000fe20000410000 */
[----:B------:R-:W-:Y:S01]  /*3480*/  FMUL.FTZ R25, R10, R25 ;  /* 0x000000190a197220 */ /* 0x000fe20000410000 */
[----:B------:R-:W-:Y:S01]  /*3490*/  FMUL.FTZ R11, R11, R6 ;  /* 0x000000060b0b7220 */ /* 0x000fe20000410000 */
[----:B------:R-:W-:-:S02]  /*34a0*/  IMAD.MOV.U32 R5, RZ, RZ, 0x7f ;  /* 0x0000007fff057424 */ /* 0x000fc400078e00ff */
[-C--:B0-----:R-:W-:Y:S01]  /*34b0*/  FMUL.FTZ R23, R23, R0.reuse ;  /* 0x0000000017177220 */ /* 0x081fe20000410000 */
        /* <DEDUP_REMOVED lines=27> */
.L_x_2163:
[----:B------:R-:W-:Y:S05]  /*3670*/  BSYNC.RECONVERGENT B0 ;  /* 0x0000000000007941 */ /* 0x000fea0003800200 */
.L_x_2162:
        /* <DEDUP_REMOVED lines=11> */
.L_x_2165:
[----:B------:R-:W-:Y:S05]  /*3730*/  BSYNC.RECONVERGENT B0 ;  /* 0x0000000000007941 */ /* 0x000fea0003800200 */
.L_x_2164:
        /* <DEDUP_REMOVED lines=11> */
.L_x_2167:
[----:B------:R-:W-:Y:S05]  /*37f0*/  BSYNC.RECONVERGENT B0 ;  /* 0x0000000000007941 */ /* 0x000fea0003800200 */
.L_x_2166:
        /* <DEDUP_REMOVED lines=11> */
.L_x_2169:
[----:B------:R-:W-:Y:S05]  /*38b0*/  BSYNC.RECONVERGENT B0 ;  /* 0x0000000000007941 */ /* 0x000fea0003800200 */
.L_x_2168:
[----:B------:R-:W-:Y:S02]  /*38c0*/  LOP3.LUT R4, R4, 0x80, R11, 0xf8, !PT ;  /* 0x0000008004047812 */ /* 0x000fe400078ef80b */
[----:B------:R-:W-:Y:S02]  /*38d0*/  PRMT R0, R5, 0x3340, R8 ;  /* 0x0000334005007816 */ /* 0x000fe40000000008 */
[----:B------:R-:W-:Y:S01]  /*38e0*/  PRMT R7, R19, 0x3340, R4 ;  /* 0x0000334013077816 */ /* 0x000fe20000000004 */
[C---:B------:R-:W-:Y:S02]  /*38f0*/  VIADD R19, R17.reuse, UR16 ;  /* 0x0000001011137c36 */ /* 0x040fe40008000000 */
[----:B------:R-:W-:Y:S01]  /*3900*/  IMAD.WIDE.U32 R4, R17, 0x4, R14 ;  /* 0x0000000411047825 */ /* 0x000fe200078e000e */
[----:B------:R-:W-:Y:S02]  /*3910*/  PRMT R7, R0, 0x5410, R7 ;  /* 0x0000541000077816 */ /* 0x000fe40000000007 */
[----:B------:R-:W-:-:S03]  /*3920*/  ISETP.GE.U32.AND P0, PT, R19, UR10, PT ;  /* 0x0000000a13007c0c */ /* 0x000fc6000bf06070 */
[----:B------:R0:W-:Y:S10]  /*3930*/  STG.E desc[UR14][R4.64], R7 ;  /* 0x0000000704007986 */ /* 0x0001f4000c10190e */
        /* <DEDUP_REMOVED lines=51> */
.L_x_2171:
[----:B------:R-:W-:Y:S05]  /*3c70*/  BSYNC.RECONVERGENT B0 ;  /* 0x0000000000007941 */ /* 0x000fea0003800200 */
.L_x_2170:
        /* <DEDUP_REMOVED lines=11> */
.L_x_2173:
[----:B------:R-:W-:Y:S05]  /*3d30*/  BSYNC.RECONVERGENT B0 ;  /* 0x0000000000007941 */ /* 0x000fea0003800200 */
.L_x_2172:
        /* <DEDUP_REMOVED lines=11> */
.L_x_2175:
[----:B------:R-:W-:Y:S05]  /*3df0*/  BSYNC.RECONVERGENT B0 ;  /* 0x0000000000007941 */ /* 0x000fea0003800200 */
.L_x_2174:
        /* <DEDUP_REMOVED lines=11> */
.L_x_2177:
[----:B------:R-:W-:Y:S05]  /*3eb0*/  BSYNC.RECONVERGENT B0 ;  /* 0x0000000000007941 */ /* 0x000fea0003800200 */
.L_x_2176:
        /* <DEDUP_REMOVED lines=59> */
.L_x_2179:
[----:B------:R-:W-:Y:S05]  /*4270*/  BSYNC.RECONVERGENT B0 ;  /* 0x0000000000007941 */ /* 0x000fea0003800200 */
.L_x_2178:
        /* <DEDUP_REMOVED lines=11> */
.L_x_2181:
[----:B------:R-:W-:Y:S05]  /*4330*/  BSYNC.RECONVERGENT B0 ;  /* 0x0000000000007941 */ /* 0x000fea0003800200 */
.L_x_2180:
        /* <DEDUP_REMOVED lines=11> */
.L_x_2183:
[----:B------:R-:W-:Y:S05]  /*43f0*/  BSYNC.RECONVERGENT B0 ;  /* 0x0000000000007941 */ /* 0x000fea0003800200 */
.L_x_2182:
        /* <DEDUP_REMOVED lines=10> */
.L_x_2185:
[----:B------:R-:W-:Y:S05]  /*44a0*/  BSYNC.RECONVERGENT B0 ;  /* 0x0000000000007941 */ /* 0x000fea0003800200 */
.L_x_2184:
[----:B------:R-:W-:Y:S02]  /*44b0*/  SHF.R.U32.HI R7, RZ, 0x18, R0 ;  /* 0x00000018ff077819 */ /* 0x000fe40000011600 */
[----:B------:R-:W-:Y:S02]  /*44c0*/  PRMT R0, R5, 0x3340, R8 ;  /* 0x0000334005007816 */ /* 0x000fe40000000008 */
[----:B------:R-:W-:-:S04]  /*44d0*/  LOP3.LUT R4, R4, 0x80, R7, 0xf8, !PT ;  /* 0x0000008004047812 */ /* 0x000fc800078ef807 */
[----:B------:R-:W-:Y:S01]  /*44e0*/  PRMT R7, R11, 0x3340, R4 ;  /* 0x000033400b077816 */ /* 0x000fe20000000004 */
[----:B------:R-:W-:-:S03]  /*44f0*/  IMAD.WIDE.U32 R4, R17, 0x4, R14 ;  /* 0x0000000411047825 */ /* 0x000fc600078e000e */
[----:B------:R-:W-:Y:S01]  /*4500*/  PRMT R7, R0, 0x5410, R7 ;  /* 0x0000541000077816 */ /* 0x000fe20000000007 */
[----:B------:R-:W-:-:S04]  /*4510*/  VIADD R0, R17, UR16 ;  /* 0x0000001011007c36 */ /* 0x000fc80008000000 */
[----:B------:R3:W-:Y:S01]  /*4520*/  STG.E desc[UR14][R4.64], R7 ;  /* 0x0000000704007986 */ /* 0x0007e2000c10190e */
[----:B------:R-:W-:-:S13]  /*4530*/  ISETP.GE.U32.AND P0, PT, R0, UR10, PT ;  /* 0x0000000a00007c0c */ /* 0x000fda000bf06070 */
[----:B---3--:R-:W-:Y:S05]  /*4540*/  @!P0 BRA `(.L_x_2186) ;  /* 0xffffffe800008947 */ /* 0x008fea000383ffff */
[----:B------:R-:W-:Y:S05]  /*4550*/  EXIT ;  /* 0x000000000000794d */ /* 0x000fea0003800000 */
        .weak           $__internal_82_$__cuda_sm20_div_s64
        .type           $__internal_82_$__cuda_sm20_div_s64,@function
        .size           $__internal_82_$__cuda_sm20_div_s64,($__internal_83_$__cuda_sm20_div_u64 - $__internal_82_$__cuda_sm20_div_s64)
$__internal_82_$__cuda_sm20_div_s64:
        /* <DEDUP_REMOVED lines=10> */
[C---:B------:R-:W-:Y:S01]  /*4600*/  IMAD R7, R8.reuse, R3, R11 ;  /* 0x0000000308077224 */ /* 0x040fe200078e020b */
[----:B------:R-:W-:Y:S01]  /*4610*/  IADD3 R13, P0, PT, RZ, -R10, RZ ;  /* 0x8000000aff0d7210 */ /* 0x000fe20007f1e0ff */
[----:B------:R-:W-:Y:S02]  /*4620*/  IMAD.MOV.U32 R11, RZ, RZ, R8 ;  /* 0x000000ffff0b7224 */ /* 0x000fe400078e0008 */
        /* <DEDUP_REMOVED lines=49> */
[----:B------:R-:W-:Y:S01]  /*4940*/  SEL R28, R28, R7, P0 ;  /* 0x000000071c1c7207 */ /* 0x000fe20000000000 */
[----:B------:R-:W-:-:S03]  /*4950*/  IMAD.MOV.U32 R7, RZ, RZ, 0x0 ;  /* 0x00000000ff077424 */ /* 0x000fc600078e00ff */
        /* <DEDUP_REMOVED lines=9> */
[----:B------:R-:W-:Y:S06]  /*49f0*/  RET.REL.NODEC R6 `(_ZN4vllm31rms_norm_per_block_quant_kernelIfN3c1013Float8_e4m3fnELb0ELb0ELi64EEEvPT0_PfPKT_S8_PKffiiPS6_l) ;  /* 0xffffffb406807950 */ /* 0x000fec0003c3ffff */
        .weak           $__internal_83_$__cuda_sm20_div_u64
        .type           $__internal_83_$__cuda_sm20_div_u64,@function
        .size           $__internal_83_$__cuda_sm20_div_u64,(.L_x_2934 - $__internal_83_$__cuda_sm20_div_u64)
$__internal_83_$__cuda_sm20_div_u64:
[----:B------:R-:W-:Y:S02]  /*4a00*/  IMAD.U32 R7, RZ, RZ, UR13 ;  /* 0x0000000dff077e24 */ /* 0x000fe4000f8e00ff */
        /* <DEDUP_REMOVED lines=67> */
[----:B------:R-:W-:Y:S06]  /*4e40*/  RET.REL.NODEC R10 `(_ZN4vllm31rms_norm_per_block_quant_kernelIfN3c1013Float8_e4m3fnELb0ELb0ELi64EEEvPT0_PfPKT_S8_PKffiiPS6_l) ;  /* 0xffffffb00a6c7950 */ /* 0x000fec0003c3ffff */
.L_x_2187:
        /* <DEDUP_REMOVED lines=11> */
.L_x_2934:


//--------------------- .text._ZN4vllm31rms_norm_per_block_quant_kernelIfaLb0ELb1ELi64EEEvPT0_PfPKT_S6_PKffiiPS4_l --------------------------
	.section	.text._ZN4vllm31rms_norm_per_block_quant_kernelIfaLb0ELb1ELi64EEEvPT0_PfPKT_S6_PKffiiPS4_l,"ax",@progbits
	.align	128
        .global         _ZN4vllm31rms_norm_per_block_quant_kernelIfaLb0ELb1ELi64EEEvPT0_PfPKT_S6_PKffiiPS4_l
        .type           _ZN4vllm31rms_norm_per_block_quant_kernelIfaLb0ELb1ELi64EEEvPT0_PfPKT_S6_PKffiiPS4_l,@function
        .size           _ZN4vllm31rms_norm_per_block_quant_kernelIfaLb0ELb1ELi64EEEvPT0_PfPKT_S6_PKffiiPS4_l,(.L_x_2937 - _ZN4vllm31rms_norm_per_block_quant_kernelIfaLb0ELb1ELi64EEEvPT0_PfPKT_S6_PKffiiPS4_l)
        .other          _ZN4vllm31rms_norm_per_block_quant_kernelIfaLb0ELb1ELi64EEEvPT0_PfPKT_S6_PKffiiPS4_l,@"STO_CUDA_ENTRY STV_DEFAULT"
_ZN4vllm31rms_norm_per_block_quant_kernelIfaLb0ELb1ELi64EEEvPT0_PfPKT_S6_PKffiiPS4_l:
.text._ZN4vllm31rms_norm_per_block_quant_kernelIfaLb0ELb1ELi64EEEvPT0_PfPKT_S6_PKffiiPS4_l:
        /* <DEDUP_REMOVED lines=21> */
.L_x_2190:
[----:B------:R-:W-:-:S04]  /*0150*/  IMAD.MOV.U32 R4, RZ, RZ, 0x10 ;  /* 0x00000010ff047424 */ /* 0x000fc800078e00ff */
        /* <DEDUP_REMOVED lines=9> */
[----:B------:R-:W-:-:S05]  /*01f0*/  HFMA2 R4, -RZ, RZ, 0, 9.5367431640625e-07 ;  /* 0x00000010ff047431 */ /* 0x000fca00000001ff */
        /* <DEDUP_REMOVED lines=12> */
[----:B------:R-:W-:-:S04]  /*02c0*/  IADD3 R9, PT, PT, R9, R0, RZ ;  /* 0x0000000009097210 */ /* 0x000fc80007ffe0ff */
        /* <DEDUP_REMOVED lines=16> */
.L_x_2189:
[----:B------:R-:W-:Y:S05]  /*03d0*/  BSYNC.RECONVERGENT B0 ;  /* 0x0000000000007941 */ /* 0x000fea0003800200 */
.L_x_2188:
        /* <DEDUP_REMOVED lines=71> */
.L_x_2192:
        /* <DEDUP_REMOVED lines=103> */
.L_x_2194:
[----:B------:R-:W0:Y:S02]  /*0ec0*/  LDCU.64 UR4, c[0x0][0x3a8] ;  /* 0x00007500ff0477ac */ /* 0x000e240008000a00 */
[----:B0-----:R-:W-:-:S06]  /*0ed0*/  I2FP.F32.S32 R3, UR5 ;  /* 0x0000000500037c45 */ /* 0x001fcc0008201400 */
[----:B------:R-:W0:Y:S02]  /*0ee0*/  MUFU.RCP R3, R3 ;  /* 0x0000000300037308 */ /* 0x000e240000001000 */
[----:B0-----:R-:W-:-:S06]  /*0ef0*/  FFMA.FTZ R2, R3, R2, UR4 ;  /* 0x0000000403027e23 */ /* 0x001fcc0008010002 */
[----:B------:R-:W0:Y:S02]  /*0f00*/  MUFU.RSQ R5, R2 ;  /* 0x0000000200057308 */ /* 0x000e240000001400 */
[----:B0-----:R2:W-:Y:S02]  /*0f10*/  STS [R0+0x10a4], R5 ;  /* 0x0010a40500007388 */ /* 0x0015e40000000800 */
.L_x_2193:
[----:B------:R-:W-:Y:S05]  /*0f20*/  BSYNC.RECONVERGENT B0 ;  /* 0x0000000000007941 */ /* 0x000fea0003800200 */
.L_x_2191:
[----:B01----:R-:W2:Y:S01]  /*0f30*/  LDC R3, c[0x0][0x3ac] ;  /* 0x0000eb00ff037b82 */ /* 0x003ea20000000800 */
[----:B------:R-:W-:Y:S01]  /*0f40*/  IABS R8, R24 ;  /* 0x0000001800087213 */ /* 0x000fe20000000000 */
[----:B------:R-:W-:-:S06]  /*0f50*/  UMOV UR4, 0x400 ;  /* 0x0000040000047882 */ /* 0x000fcc0000000000 */
[----:B------:R-:W0:Y:S01]  /*0f60*/  S2UR UR5, SR_CgaCtaId ;  /* 0x00000000000579c3 */ /* 0x000e220000008800 */
[----:B--2---:R-:W-:-:S04]  /*0f70*/  SHF.R.S32.HI R0, RZ, 0x1f, R3 ;  /* 0x0000001fff007819 */ /* 0x004fc80000011403 */
[----:B------:R-:W-:-:S04]  /*0f80*/  LEA.HI R0, R0, R3, RZ, 0x6 ;  /* 0x0000000300007211 */ /* 0x000fc800078f30ff */
[----:B------:R-:W-:Y:S01]  /*0f90*/  SHF.R.S32.HI R0, RZ, 0x6, R0 ;  /* 0x00000006ff007819 */ /* 0x000fe20000011400 */
[----:B0-----:R-:W-:-:S03]  /*0fa0*/  ULEA UR4, UR5, UR4, 0x18 ;  /* 0x0000000405047291 */ /* 0x001fc6000f8ec0ff */
[----:B------:R-:W-:-:S13]  /*0fb0*/  R2UR UR10, R0 ;  /* 0x00000000000a72ca */ /* 0x000fda00000e0000 */
[----:B------:R-:W-:Y:S01]  /*0fc0*/  IMAD.U32 R4, RZ, RZ, UR10 ;  /* 0x0000000aff047e24 */ /* 0x000fe2000f8e00ff */
[----:B------:R-:W-:-:S04]  /*0fd0*/  UISETP.NE.AND UP0, UPT, UR10, URZ, UPT ;  /* 0x000000ff0a00728c */ /* 0x000fc8000bf05270 */
[----:B------:R-:W-:-:S04]  /*0fe0*/  IABS R5, R4 ;  /* 0x0000000400057213 */ /* 0x000fc80000000000 */
[----:B------:R-:W0:Y:S08]  /*0ff0*/  I2F.RP R0, R5 ;  /* 0x0000000500007306 */ /* 0x000e300000209400 */
[----:B0-----:R-:W0:Y:S02]  /*1000*/  MUFU.RCP R0, R0 ;  /* 0x0000000000007308 */ /* 0x001e240000001000 */
[----:B0-----:R-:W-:-:S06]  /*1010*/  IADD3 R2, PT, PT, R0, 0xffffffe, RZ ;  /* 0x0ffffffe00027810 */ /* 0x001fcc0007ffe0ff */
[----:B------:R0:W1:Y:S02]  /*1020*/  F2I.FTZ.U32.TRUNC.NTZ R3, R2 ;  /* 0x0000000200037305 */ /* 0x000064000021f000 */
[----:B0-----:R-:W-:Y:S01]  /*1030*/  MOV R2, RZ ;  /* 0x000000ff00027202 */ /* 0x001fe20000000f00 */
[----:B-1----:R-:W-:-:S04]  /*1040*/  IMAD.MOV R6, RZ, RZ, -R3 ;  /* 0x000000ffff067224 */ /* 0x002fc800078e0a03 */
        /* <DEDUP_REMOVED lines=29> */
[----:B0-----:R-:W-:-:S06]  /*1220*/  IADD3 R2, PT, PT, R0, 0xffffffe, RZ ;  /* 0x0ffffffe00027810 */ /* 0x001fcc0007ffe0ff */
[----:B------:R0:W1:Y:S02]  /*1230*/  F2I.FTZ.U32.TRUNC.NTZ R3, R2 ;  /* 0x0000000200037305 */ /* 0x000064000021f000 */
[----:B0-----:R-:W-:Y:S02]  /*1240*/  IMAD.MOV.U32 R2, RZ, RZ, RZ ;  /* 0x000000ffff027224 */ /* 0x001fe400078e00ff */
[----:B-1----:R-:W-:-:S04]  /*1250*/  IMAD R5, R5, R3, RZ ;  /* 0x0000000305057224 */ /* 0x002fc800078e02ff */
        /* <DEDUP_REMOVED lines=14> */
.L_x_2195:
[----:B------:R-:W-:Y:S01]  /*1340*/  IMAD.U32 R0, RZ, RZ, UR15 ;  /* 0x0000000fff007e24 */ /* 0x000fe2000f8e00ff */
[----:B------:R-:W-:-:S07]  /*1350*/  MOV R4, 0x1370 ;  /* 0x0000137000047802 */ /* 0x000fce0000000f00 */
[----:B------:R-:W-:Y:S05]  /*1360*/  CALL.REL.NOINC `($__internal_84_$__cuda_sm20_div_s64) ;  /* 0x00000024008c7944 */ /* 0x000fea0003c00000 */
        /* <DEDUP_REMOVED lines=8> */
.L_x_2196:
        /* <DEDUP_REMOVED lines=57> */
.L_x_2200:
[----:B------:R-:W-:Y:S02]  /*1780*/  MOV R15, UR15 ;  /* 0x0000000f000f7c02 */ /* 0x000fe40008000f00 */
[----:B------:R-:W-:-:S07]  /*1790*/  MOV R12, 0x17b0 ;  /* 0x000017b0000c7802 */ /* 0x000fce0000000f00 */
[----:B------:R-:W-:Y:S05]  /*17a0*/  CALL.REL.NOINC `($__internal_85_$__cuda_sm20_div_u64) ;  /* 0x0000002400a47944 */ /* 0x000fea0003c00000 */
.L_x_2201:
[----:B------:R-:W-:Y:S05]  /*17b0*/  BSYNC.RECONVERGENT B1 ;  /* 0x0000000000017941 */ /* 0x000fea0003800200 */
.L_x_2199:
[----:B------:R-:W-:Y:S01]  /*17c0*/  IADD3 R10, P0, PT, R6, R10, RZ ;  /* 0x0000000a060a7210 */ /* 0x000fe20007f1e0ff */
[----:B------:R-:W-:Y:S01]  /*17d0*/  BSSY.RECONVERGENT B1, `(.L_x_2202) ;  /* 0x000002a000017945 */ /* 0x000fe20003800200 */
[----:B------:R-:W-:Y:S02]  /*17e0*/  IMAD.MOV.U32 R30, RZ, RZ, RZ ;  /* 0x000000ffff1e7224 */ /* 0x000fe400078e00ff */
[C---:B------:R-:W-:Y:S01]  /*17f0*/  LOP3.LUT R11, R10.reuse, 0x3, RZ, 0xc0, !PT ;  /* 0x000000030a0b7812 */ /* 0x040fe200078ec0ff */
[----:B------:R-:W-:Y:S01]  /*1800*/  IMAD.X R6, RZ, RZ, R7, P0 ;  /* 0x000000ffff067224 */ /* 0x000fe200000e0607 */
[----:B------:R-:W-:Y:S01]  /*1810*/  ISETP.GE.U32.AND P0, PT, R10, 0x3, PT ;  /* 0x000000030a00780c */ /* 0x000fe20003f06070 */
[----:B------:R-:W-:Y:S01]  /*1820*/  IMAD.MOV.U32 R7, RZ, RZ, R9 ;  /* 0x000000ffff077224 */ /* 0x000fe200078e0009 */
[----:B------:R-:W-:Y:S02]  /*1830*/  ISETP.NE.U32.AND P1, PT, R11, 0x3, PT ;  /* 0x000000030b00780c */ /* 0x000fe40003f25070 */
[----:B------:R-:W-:-:S02]  /*1840*/  ISETP.GE.U32.AND.EX P0, PT, R6, RZ, PT, P0 ;  /* 0x000000ff0600720c */ /* 0x000fc40003f06100 */
[----:B------:R-:W-:Y:S02]  /*1850*/  ISETP.NE.AND.EX P1, PT, RZ, RZ, PT, P1 ;  /* 0x000000ffff00720c */ /* 0x000fe40003f25310 */
[----:B------:R-:W-:-:S11]  /*1860*/  MOV R6, R8 ;  /* 0x0000000800067202 */ /* 0x000fd60000000f00 */
[----:B------:R-:W-:Y:S05]  /*1870*/  @!P1 BRA `(.L_x_2203) ;  /* 0x00000000007c9947 */ /* 0x000fea0003800000 */
[----:B------:R-:W-:Y:S01]  /*1880*/  VIADD R18, R10, 0x1 ;  /* 0x000000010a127836 */ /* 0x000fe20000000000 */
[----:B------:R-:W-:Y:S01]  /*1890*/  MOV R7, R9 ;  /* 0x0000000900077202 */ /* 0x000fe20000000f00 */
[----:B------:R-:W-:Y:S01]  /*18a0*/  IMAD.MOV.U32 R6, RZ, RZ, R8 ;  /* 0x000000ffff067224 */ /* 0x000fe200078e0008 */
[----:B------:R-:W-:Y:S01]  /*18b0*/  CS2R R16, SRZ ;  /* 0x0000000000107805 */ /* 0x000fe2000001ff00 */
[----:B------:R-:W-:Y:S01]  /*18c0*/  IMAD.MOV.U32 R30, RZ, RZ, RZ ;  /* 0x000000ffff1e7224 */ /* 0x000fe200078e00ff */
[----:B------:R-:W-:-:S07]  /*18d0*/  LOP3.LUT R18, R18, 0x3, RZ, 0xc0, !PT ;  /* 0x0000000312127812 */ /* 0x000fce00078ec0ff */
.L_x_2204:
[C---:B------:R-:W-:Y:S02]  /*18e0*/  SHF.L.U32 R12, R6.reuse, 0x4, RZ ;  /* 0x00000004060c7819 */ /* 0x040fe400000006ff */
[----:B------:R-:W-:Y:S02]  /*18f0*/  SHF.L.U64.HI R10, R6, 0x4, R7 ;  /* 0x00000004060a7819 */ /* 0x000fe40000010207 */
[C---:B------:R-:W-:Y:S02]  /*1900*/  IADD3 R8, P1, PT, R12.reuse, UR6, RZ ;  /* 0x000000060c087c10 */ /* 0x040fe4000ff3e0ff */
[----:B------:R-:W-:Y:S02]  /*1910*/  IADD3 R12, P2, PT, R12, UR10, RZ ;  /* 0x0000000a0c0c7c10 */ /* 0x000fe4000ff5e0ff */
[C---:B------:R-:W-:Y:S02]  /*1920*/  IADD3.X R9, PT, PT, R10.reuse, UR7, RZ, P1, !PT ;  /* 0x000000070a097c10 */ /* 0x040fe40008ffe4ff */
[----:B------:R-:W-:-:S04]  /*1930*/  IADD3.X R13, PT, PT, R10, UR11, RZ, P2, !PT ;  /* 0x0000000b0a0d7c10 */ /* 0x000fc800097fe4ff */
[----:B------:R-:W2:Y:S04]  /*1940*/  LDG.E.128.CONSTANT R8, desc[UR12][R8.64] ;  /* 0x0000000c08087981 */ /* 0x000ea8000c1e9d00 */
[----:B------:R-:W3:Y:S01]  /*1950*/  LDG.E.128.CONSTANT R12, desc[UR12][R12.64] ;  /* 0x0000000c0c0c7981 */ /* 0x000ee2000c1e9d00 */
[----:B------:R-:W-:Y:S02]  /*1960*/  IADD3 R17, P1, PT, R17, 0x1, RZ ;  /* 0x0000000111117810 */ /* 0x000fe40007f3e0ff */
[----:B------:R-:W-:-:S03]  /*1970*/  IADD3 R6, P2, PT, R6, UR15, RZ ;  /* 0x0000000f06067c10 */ /* 0x000fc6000ff5e0ff */
[----:B------:R-:W-:Y:S01]  /*1980*/  IMAD.X R16, RZ, RZ, R16, P1 ;  /* 0x000000ffff107224 */ /* 0x000fe200008e0610 */
[----:B------:R-:W-:Y:S02]  /*1990*/  ISETP.NE.U32.AND P1, PT, R17, R18, PT ;  /* 0x000000121100720c */ /* 0x000fe40003f25070 */
[----:B------:R-:W-:Y:S02]  /*19a0*/  IADD3.X R7, PT, PT, R7, UR16, RZ, P2, !PT ;  /* 0x0000001007077c10 */ /* 0x000fe400097fe4ff */
[----:B------:R-:W-:Y:S01]  /*19b0*/  ISETP.NE.AND.EX P1, PT, R16, RZ, PT, P1 ;  /* 0x000000ff1000720c */ /* 0x000fe20003f25310 */
        /* <DEDUP_REMOVED lines=11> */
.L_x_2203:
[----:B------:R-:W-:Y:S05]  /*1a70*/  BSYNC.RECONVERGENT B1 ;  /* 0x0000000000017941 */ /* 0x000fea0003800200 */
.L_x_2202:
        /* <DEDUP_REMOVED lines=9> */
[----:B------:R-:W-:Y:S02]  /*1b10*/  SHF.L.U64.HI R26, R26, 0x2, R9 ;  /* 0x000000021a1a7819 */ /* 0x000fe40000010209 */
[----:B------:R-:W-:-:S07]  /*1b20*/  SHF.L.U32 R27, R27, 0x2, RZ ;  /* 0x000000021b1b7819 */ /* 0x000fce00000006ff */
.L_x_2205:
        /* <DEDUP_REMOVED lines=8> */
[C---:B------:R-:W-:Y:S02]  /*1bb0*/  IADD3 R36, P0, PT, R28.reuse, R10, RZ ;  /* 0x0000000a1c247210 */ /* 0x040fe40007f1e0ff */
[----:B------:R-:W-:-:S03]  /*1bc0*/  IADD3 R34, P1, PT, R28, R8, RZ ;  /* 0x000000081c227210 */ /* 0x000fc60007f3e0ff */
[C---:B------:R-:W-:Y:S01]  /*1bd0*/  IMAD.X R37, R29.reuse, 0x1, R11, P0 ;  /* 0x000000011d257824 */ /* 0x040fe200000e060b */
[----:B------:R-:W-:-:S04]  /*1be0*/  IADD3.X R35, PT, PT, R29, R9, RZ, P1, !PT ;  /* 0x000000091d237210 */ /* 0x000fc80000ffe4ff */
[----:B------:R0:W4:Y:S04]  /*1bf0*/  LDG.E.128.CONSTANT R20, desc[UR12][R36.64] ;  /* 0x0000000c24147981 */ /* 0x000128000c1e9d00 */
[----:B------:R1:W5:Y:S01]  /*1c00*/  LDG.E.128.CONSTANT R8, desc[UR12][R34.64] ;  /* 0x0000000c22087981 */ /* 0x000362000c1e9d00 */
[-C--:B0-----:R-:W-:Y:S02]  /*1c10*/  IADD3 R36, P0, PT, R36, R28.reuse, RZ ;  /* 0x0000001c24247210 */ /* 0x081fe40007f1e0ff */
[----:B-1----:R-:W-:-:S03]  /*1c20*/  IADD3 R34, P1, PT, R34, R28, RZ ;  /* 0x0000001c22227210 */ /* 0x002fc60007f3e0ff */
[--C-:B------:R-:W-:Y:S02]  /*1c30*/  IMAD.X R37, R37, 0x1, R29.reuse, P0 ;  /* 0x0000000125257824 */ /* 0x100fe400000e061d */
[----:B------:R-:W-:Y:S02]  /*1c40*/  IMAD.X R35, R35, 0x1, R29, P1 ;  /* 0x0000000123237824 */ /* 0x000fe400008e061d */
[----:B--2---:R-:W-:Y:S01]  /*1c50*/  FMUL.FTZ R31, R12, UR14 ;  /* 0x0000000e0c1f7c20 */ /* 0x004fe20008410000 */
[----:B------:R-:W-:Y:S01]  /*1c60*/  FMUL.FTZ R12, R13, UR14 ;  /* 0x0000000e0d0c7c20 */ /* 0x000fe20008410000 */
[----:B------:R-:W-:Y:S02]  /*1c70*/  FMUL.FTZ R13, R14, UR14 ;  /* 0x0000000e0e0d7c20 */ /* 0x000fe40008410000 */
[----:B---3--:R-:W-:Y:S01]  /*1c80*/  FMUL.FTZ R31, R16, R31 ;  /* 0x0000001f101f7220 */ /* 0x008fe20000410000 */
[----:B------:R-:W-:Y:S01]  /*1c90*/  FMUL.FTZ R12, R17, R12 ;  /* 0x0000000c110c7220 */ /* 0x000fe20000410000 */
[----:B------:R-:W-:-:S04]  /*1ca0*/  FMUL.FTZ R13, R18, R13 ;  /* 0x0000000d120d7220 */ /* 0x000fc80000410000 */
[----:B------:R-:W-:Y:S01]  /*1cb0*/  FMNMX3.FTZ R30, R30, |R31|, |R12|, !PT ;  /* 0x4000001f1e1e7276 */ /* 0x000fe2000781040c */
[----:B------:R-:W-:-:S04]  /*1cc0*/  FMUL.FTZ R12, R15, UR14 ;  /* 0x0000000e0f0c7c20 */ /* 0x000fc80008410000 */
[----:B------:R-:W-:Y:S01]  /*1cd0*/  FMUL.FTZ R19, R19, R12 ;  /* 0x0000000c13137220 */ /* 0x000fe20000410000 */
[----:B----4-:R-:W-:Y:S01]  /*1ce0*/  FMUL.FTZ R15, R20, UR14 ;  /* 0x0000000e140f7c20 */ /* 0x010fe20008410000 */
[----:B------:R-:W-:-:S03]  /*1cf0*/  FMUL.FTZ R12, R21, UR14 ;  /* 0x0000000e150c7c20 */ /* 0x000fc60008410000 */
[----:B------:R-:W-:Y:S01]  /*1d00*/  FMNMX3.FTZ R30, R30, |R13|, |R19|, !PT ;  /* 0x4000000d1e1e7276 */ /* 0x000fe20007810413 */
[----:B-----5:R-:W-:Y:S01]  /*1d10*/  FMUL.FTZ R8, R8, R15 ;  /* 0x0000000f08087220 */ /* 0x020fe20000410000 */
[----:B------:R0:W2:Y:S01]  /*1d20*/  LDG.E.128.CONSTANT R16, desc[UR12][R36.64] ;  /* 0x0000000c24107981 */ /* 0x0000a2000c1e9d00 */
[----:B------:R-:W-:Y:S01]  /*1d30*/  FMUL.FTZ R9, R9, R12 ;  /* 0x0000000c09097220 */ /* 0x000fe20000410000 */
[----:B------:R-:W-:Y:S02]  /*1d40*/  IADD3 R20, P0, PT, R36, R28, RZ ;  /* 0x0000001c24147210 */ /* 0x000fe40007f1e0ff */
[----:B------:R-:W3:Y:S01]  /*1d50*/  LDG.E.128.CONSTANT R12, desc[UR12][R34.64] ;  /* 0x0000000c220c7981 */ /* 0x000ee2000c1e9d00 */
[----:B------:R-:W-:Y:S01]  /*1d60*/  FMUL.FTZ R31, R22, UR14 ;  /* 0x0000000e161f7c20 */ /* 0x000fe20008410000 */
[----:B------:R-:W-:Y:S02]  /*1d70*/  FMNMX3.FTZ R30, R30, |R8|, |R9|, !PT ;  /* 0x400000081e1e7276 */ /* 0x000fe40007810409 */
[----:B------:R-:W-:-:S02]  /*1d80*/  IADD3 R8, P1, PT, R34, R28, RZ ;  /* 0x0000001c22087210 */ /* 0x000fc40007f3e0ff */
[----:B------:R-:W-:Y:S01]  /*1d90*/  IADD3.X R21, PT, PT, R37, R29, RZ, P0, !PT ;  /* 0x0000001d25157210 */ /* 0x000fe200007fe4ff */
[----:B------:R-:W-:Y:S01]  /*1da0*/  FMUL.FTZ R31, R10, R31 ;  /* 0x0000001f0a1f7220 */ /* 0x000fe20000410000 */
[----:B------:R-:W-:Y:S01]  /*1db0*/  FMUL.FTZ R10, R23, UR14 ;  /* 0x0000000e170a7c20 */ /* 0x000fe20008410000 */
[----:B------:R-:W-:-:S03]  /*1dc0*/  IMAD.X R9, R35, 0x1, R29, P1 ;  /* 0x0000000123097824 */ /* 0x000fc600008e061d */
[----:B------:R-:W4:Y:S01]  /*1dd0*/  LDG.E.128.CONSTANT R20, desc[UR12][R20.64] ;  /* 0x0000000c14147981 */ /* 0x000f22000c1e9d00 */
[----:B0-----:R-:W-:-:S03]  /*1de0*/  FMUL.FTZ R36, R11, R10 ;  /* 0x0000000a0b247220 */ /* 0x001fc60000410000 */
[----:B------:R-:W5:Y:S02]  /*1df0*/  LDG.E.128.CONSTANT R8, desc[UR12][R8.64] ;  /* 0x0000000c08087981 */ /* 0x000f64000c1e9d00 */
[----:B------:R-:W-:Y:S02]  /*1e00*/  FMNMX3.FTZ R30, R30, |R31|, |R36|, !PT ;  /* 0x4000001f1e1e7276 */ /* 0x000fe40007810424 */
[----:B------:R-:W-:-:S05]  /*1e10*/  IADD3 R6, P0, PT, R6, R27, RZ ;  /* 0x0000001b06067210 */ /* 0x000fca0007f1e0ff */
[----:B------:R-:W-:Y:S01]  /*1e20*/  IMAD.X R7, R7, 0x1, R26, P0 ;  /* 0x0000000107077824 */ /* 0x000fe200000e061a */
[----:B------:R-:W-:-:S04]  /*1e30*/  ISETP.GE.U32.AND P0, PT, R6, R3, PT ;  /* 0x000000030600720c */ /* 0x000fc80003f06070 */
[----:B------:R-:W-:Y:S01]  /*1e40*/  ISETP.GE.AND.EX P0, PT, R7, R2, PT, P0 ;  /* 0x000000020700720c */ /* 0x000fe20003f06300 */
[----:B--2---:R-:W-:Y:S01]  /*1e50*/  FMUL.FTZ R31, R16, UR14 ;  /* 0x0000000e101f7c20 */ /* 0x004fe20008410000 */
[----:B------:R-:W-:Y:S01]  /*1e60*/  FMUL.FTZ R16, R17, UR14 ;  /* 0x0000000e11107c20 */ /* 0x000fe20008410000 */
[----:B------:R-:W-:Y:S02]  /*1e70*/  FMUL.FTZ R17, R18, UR14 ;  /* 0x0000000e12117c20 */ /* 0x000fe40008410000 */
[----:B---3--:R-:W-:Y:S01]  /*1e80*/  FMUL.FTZ R31, R12, R31 ;  /* 0x0000001f0c1f7220 */ /* 0x008fe20000410000 */
[----:B------:R-:W-:Y:S01]  /*1e90*/  FMUL.FTZ R12, R19, UR14 ;  /* 0x0000000e130c7c20 */ /* 0x000fe20008410000 */
[----:B------:R-:W-:Y:S01]  /*1ea0*/  FMUL.FTZ R13, R13, R16 ;  /* 0x000000100d0d7220 */ /* 0x000fe20000410000 */
[----:B------:R-:W-:Y:S02]  /*1eb0*/  FMUL.FTZ R14, R14, R17 ;  /* 0x000000110e0e7220 */ /* 0x000fe40000410000 */
[----:B------:R-:W-:-:S02]  /*1ec0*/  FMUL.FTZ R12, R15, R12 ;  /* 0x0000000c0f0c7220 */ /* 0x000fc40000410000 */
[----:B------:R-:W-:-:S04]  /*1ed0*/  FMNMX3.FTZ R13, R30, |R31|, |R13|, !PT ;  /* 0x4000001f1e0d7276 */ /* 0x000fc8000781040d */
[----:B------:R-:W-:Y:S01]  /*1ee0*/  FMNMX3.FTZ R12, R13, |R14|, |R12|, !PT ;  /* 0x4000000e0d0c7276 */ /* 0x000fe2000781040c */
[----:B----4-:R-:W-:Y:S01]  /*1ef0*/  FMUL.FTZ R15, R20, UR14 ;  /* 0x0000000e140f7c20 */ /* 0x010fe20008410000 */
[----:B------:R-:W-:Y:S01]  /*1f00*/  FMUL.FTZ R14, R21, UR14 ;  /* 0x0000000e150e7c20 */ /* 0x000fe20008410000 */
[----:B------:R-:W-:Y:S01]  /*1f10*/  FMUL.FTZ R13, R22, UR14 ;  /* 0x0000000e160d7c20 */ /* 0x000fe20008410000 */
[----:B------:R-:W-:Y:S01]  /*1f20*/  FMUL.FTZ R16, R23, UR14 ;  /* 0x0000000e17107c20 */ /* 0x000fe20008410000 */
[----:B-----5:R-:W-:Y:S01]  /*1f30*/  FMUL.FTZ R15, R8, R15 ;  /* 0x0000000f080f7220 */ /* 0x020fe20000410000 */
[----:B------:R-:W-:Y:S01]  /*1f40*/  FMUL.FTZ R9, R9, R14 ;  /* 0x0000000e09097220 */ /* 0x000fe20000410000 */
[----:B------:R-:W-:Y:S01]  /*1f50*/  FMUL.FTZ R10, R10, R13 ;  /* 0x0000000d0a0a7220 */ /* 0x000fe20000410000 */
[----:B------:R-:W-:-:S03]  /*1f60*/  FMUL.FTZ R11, R11, R16 ;  /* 0x000000100b0b7220 */ /* 0x000fc60000410000 */
[----:B------:R-:W-:-:S04]  /*1f70*/  FMNMX3.FTZ R9, R12, |R15|, |R9|, !PT ;  /* 0x4000000f0c097276 */ /* 0x000fc80007810409 */
[----:B------:R-:W-:Y:S01]  /*1f80*/  FMNMX3.FTZ R30, R9, |R10|, |R11|, !PT ;  /* 0x4000000a091e7276 */ /* 0x000fe2000781040b */
[----:B------:R-:W-:Y:S06]  /*1f90*/  @!P0 BRA `(.L_x_2205) ;  /* 0xfffffff800e48947 */ /* 0x000fec000383ffff */
.L_x_2198:
[----:B------:R-:W-:Y:S05]  /*1fa0*/  BSYNC.RECONVERGENT B0 ;  /* 0x0000000000007941 */ /* 0x000fea0003800200 */
.L_x_2197:
[----:B------:R-:W-:Y:S01]  /*1fb0*/  SHF.R.U32.HI R9, RZ, 0x5, R24 ;  /* 0x00000005ff097819 */ /* 0x000fe20000011618 */
[----:B------:R-:W0:Y:S01]  /*1fc0*/  S2UR UR5, SR_CgaCtaId ;  /* 0x00000000000579c3 */ /* 0x000e220000008800 */
[----:B------:R-:W-:Y:S02]  /*1fd0*/  UMOV UR4, 0x400 ;  /* 0x0000040000047882 */ /* 0x000fe40000000000 */
[-C--:B------:R-:W-:Y:S02]  /*1fe0*/  IABS R11, R9.reuse ;  /* 0x00000009000b7213 */ /* 0x080fe40000000000 */
[----:B------:R-:W-:Y:S02]  /*1ff0*/  IADD3 R8, PT, PT, R9, -0x1, R0 ;  /* 0xffffffff09087810 */ /* 0x000fe40007ffe000 */
[----:B------:R-:W1:Y:S01]  /*2000*/  I2F.RP R10, R11 ;  /* 0x0000000b000a7306 */ /* 0x000e620000209400 */
[----:B------:R-:W-:-:S05]  /*2010*/  IABS R14, R9 ;  /* 0x00000009000e7213 */ /* 0x000fca0000000000 */
[----:B------:R-:W-:Y:S02]  /*2020*/  IMAD.MOV R14, RZ, RZ, -R14 ;  /* 0x000000ffff0e7224 */ /* 0x000fe400078e0a0e */
[----:B-1----:R-:W1:Y:S01]  /*2030*/  MUFU.RCP R10, R10 ;  /* 0x0000000a000a7308 */ /* 0x002e620000001000 */
[----:B0-----:R-:W-:Y:S01]  /*2040*/  ULEA UR4, UR5, UR4, 0x18 ;  /* 0x0000000405047291 */ /* 0x001fe2000f8ec0ff */
[----:B-1----:R-:W-:-:S06]  /*2050*/  IADD3 R6, PT, PT, R10, 0xffffffe, RZ ;  /* 0x0ffffffe0a067810 */ /* 0x002fcc0007ffe0ff */
[----:B------:R0:W1:Y:S02]  /*2060*/  F2I.FTZ.U32.TRUNC.NTZ R7, R6 ;  /* 0x0000000600077305 */ /* 0x000064000021f000 */
[----:B0-----:R-:W-:Y:S02]  /*2070*/  HFMA2 R6, -RZ, RZ, 0, 0 ;  /* 0x00000000ff067431 */ /* 0x001fe400000001ff */
[----:B-1----:R-:W-:-:S04]  /*2080*/  IMAD.MOV R12, RZ, RZ, -R7 ;  /* 0x000000ffff0c7224 */ /* 0x002fc800078e0a07 */
[----:B------:R-:W-:Y:S01]  /*2090*/  IMAD R13, R12, R11, RZ ;  /* 0x0000000b0c0d7224 */ /* 0x000fe200078e02ff */
[----:B------:R-:W-:Y:S02]  /*20a0*/  IABS R12, R8 ;  /* 0x00000008000c7213 */ /* 0x000fe40000000000 */
[----:B------:R-:W-:Y:S01]  /*20b0*/  LOP3.LUT R8, R8, R9, RZ, 0x3c, !PT ;  /* 0x0000000908087212 */ /* 0x000fe200078e3cff */
[----:B------:R-:W-:-:S03]  /*20c0*/  IMAD.HI.U32 R7, R7, R13, R6 ;  /* 0x0000000d07077227 */ /* 0x000fc600078e0006 */
[----:B------:R-:W-:Y:S01]  /*20d0*/  ISETP.GE.AND P2, PT, R8, RZ, PT ;  /* 0x000000ff0800720c */ /* 0x000fe20003f46270 */
[----:B------:R-:W-:Y:S02]  /*20e0*/  IMAD.MOV.U32 R13, RZ, RZ, R14 ;  /* 0x000000ffff0d7224 */ /* 0x000fe400078e000e */
        /* <DEDUP_REMOVED lines=28> */
.L_x_2212:
        /* <DEDUP_REMOVED lines=49> */
[----:B------:R-:W-:Y:S01]  /*25c0*/  IMAD R6, R6, UR15, R21 ;  /* 0x0000000f06067c24 */ /* 0x000fe2000f8e0215 */
[----:B------:R-:W-:-:S03]  /*25d0*/  MOV R28, R26 ;  /* 0x0000001a001c7202 */ /* 0x000fc60000000f00 */
[----:B------:R-:W-:-:S04]  /*25e0*/  IMAD R6, R6, 0x4, R29 ;  /* 0x0000000406067824 */ /* 0x000fc800078e021d */
[----:B0-----:R-:W-:-:S07]  /*25f0*/  VIADD R6, R6, 0x80 ;  /* 0x0000008006067836 */ /* 0x001fce0000000000 */
.L_x_2211:
        /* <DEDUP_REMOVED lines=9> */
.L_x_2210:
[----:B------:R-:W-:Y:S05]  /*2690*/  BSYNC.RECONVERGENT B1 ;  /* 0x0000000000017941 */ /* 0x000fea0003800200 */
.L_x_2209:
        /* <DEDUP_REMOVED lines=31> */
.L_x_2208:
[----:B------:R-:W-:Y:S05]  /*2890*/  BSYNC.RECONVERGENT B0 ;  /* 0x0000000000007941 */ /* 0x000fea0003800200 */
.L_x_2207:
[----:B------:R-:W-:Y:S05]  /*28a0*/  @!P0 BRA `(.L_x_2212) ;  /* 0xfffffff800808947 */ /* 0x000fea000383ffff */
.L_x_2206:
[C---:B------:R-:W-:Y:S01]  /*28b0*/  IMAD.SHL.U32 R7, R32.reuse, 0x10, RZ ;  /* 0x0000001020077824 */ /* 0x040fe200078e00ff */
[----:B------:R-:W-:Y:S01]  /*28c0*/  SHF.L.U64.HI R0, R32, 0x4, R33 ;  /* 0x0000000420007819 */ /* 0x000fe20000010221 */
[----:B------:R-:W-:Y:S03]  /*28d0*/  BAR.SYNC.DEFER_BLOCKING 0x0 ;  /* 0x0000000000007b1d */ /* 0x000fe60000010000 */
[----:B-1----:R-:W-:-:S03]  /*28e0*/  IADD3 R6, P0, PT, R4, R7, RZ ;  /* 0x0000000704067210 */ /* 0x002fc60007f1e0ff */
[----:B------:R-:W1:Y:S01]  /*28f0*/  LDCU.64 UR16, c[0x0][0x3c0] ;  /* 0x00007800ff1077ac */ /* 0x000e620008000a00 */
[----:B------:R-:W-:Y:S01]  /*2900*/  ISETP.GE.U32.AND P1, PT, R6, R3, PT ;  /* 0x000000030600720c */ /* 0x000fe20003f26070 */
[----:B------:R-:W-:Y:S01]  /*2910*/  BSSY.RECONVERGENT B0, `(.L_x_2213) ;  /* 0x000003b000007945 */ /* 0x000fe20003800200 */
[----:B------:R-:W-:Y:S02]  /*2920*/  IADD3.X R3, PT, PT, R5, R0, RZ, P0, !PT ;  /* 0x0000000005037210 */ /* 0x000fe400007fe4ff */
        /* <DEDUP_REMOVED lines=9> */
[----:B------:R-:W1:Y:S02]  /*29c0*/  @P0 LDC.64 R6, c[0x0][0x3a0] ;  /* 0x0000e800ff060b82 */ /* 0x000e640000000a00 */
[----:B-1----:R-:W3:Y:S01]  /*29d0*/  @P0 LDG.E R7, desc[UR12][R6.64] ;  /* 0x0000000c06070981 */ /* 0x002ee2000c1e1900 */
        /* <DEDUP_REMOVED lines=9> */
[----:B------:R-:W1:Y:S01]  /*2a70*/  I2F.U32.RP R5, R4 ;  /* 0x0000000400057306 */ /* 0x000e620000209000 */
[----:B------:R-:W-:-:S07]  /*2a80*/  ISETP.NE.U32.AND P1, PT, R4, RZ, PT ;  /* 0x000000ff0400720c */ /* 0x000fce0003f25070 */
[----:B-1----:R-:W1:Y:S02]  /*2a90*/  MUFU.RCP R5, R5 ;  /* 0x0000000500057308 */ /* 0x002e640000001000 */
[----:B-1----:R-:W-:Y:S02]  /*2aa0*/  VIADD R6, R5, 0xffffffe ;  /* 0x0ffffffe05067836 */ /* 0x002fe40000000000 */
[----:B------:R-:W-:-:S04]  /*2ab0*/  IMAD.MOV.U32 R5, RZ, RZ, RZ ;  /* 0x000000ffff057224 */ /* 0x000fc800078e00ff */
[----:B------:R1:W0:Y:S02]  /*2ac0*/  F2I.FTZ.U32.TRUNC.NTZ R7, R6 ;  /* 0x0000000600077305 */ /* 0x000224000021f000 */
[----:B-1----:R-:W-:Y:S02]  /*2ad0*/  HFMA2 R6, -RZ, RZ, 0, 0 ;  /* 0x00000000ff067431 */ /* 0x002fe400000001ff */
[----:B0-----:R-:W-:-:S04]  /*2ae0*/  IMAD.MOV R9, RZ, RZ, -R7 ;  /* 0x000000ffff097224 */ /* 0x001fc800078e0a07 */
        /* <DEDUP_REMOVED lines=12> */
.L_x_2215:
[----:B------:R-:W-:-:S07]  /*2bb0*/  MOV R4, 0x2bd0 ;  /* 0x00002bd000047802 */ /* 0x000fce0000000f00 */
[----:B0-----:R-:W-:Y:S05]  /*2bc0*/  CALL.REL.NOINC `($__internal_86_$__cuda_sm20_rem_s64) ;  /* 0x0000001400b07944 */ /* 0x001fea0003c00000 */
[----:B------:R-:W-:Y:S01]  /*2bd0*/  MOV R4, R8 ;  /* 0x0000000800047202 */ /* 0x000fe20000000f00 */
[----:B------:R-:W-:-:S07]  /*2be0*/  IMAD.MOV.U32 R5, RZ, RZ, R9 ;  /* 0x000000ffff057224 */ /* 0x000fce00078e0009 */
.L_x_2216:
[----:B------:R-:W0:Y:S01]  /*2bf0*/  LDCU.64 UR10, c[0x0][0x388] ;  /* 0x00007100ff0a77ac */ /* 0x000e220008000a00 */
[----:B------:R-:W-:Y:S01]  /*2c00*/  IADD3 R7, P0, PT, -R4, R3, RZ ;  /* 0x0000000304077210 */ /* 0x000fe20007f1e1ff */
[----:B------:R-:W-:Y:S01]  /*2c10*/  UMOV UR4, UR9 ;  /* 0x0000000900047c82 */ /* 0x000fe20008000000 */
[----:B------:R-:W-:-:S03]  /*2c20*/  UMOV UR5, URZ ;  /* 0x000000ff00057c82 */ /* 0x000fc60008000000 */
[----:B------:R-:W-:Y:S02]  /*2c30*/  IMAD.X R5, R2, 0x1, ~R5, P0 ;  /* 0x0000000102057824 */ /* 0x000fe400000e0e05 */
[----:B------:R-:W-:-:S04]  /*2c40*/  IMAD.WIDE.U32 R2, R32, R7, UR4 ;  /* 0x0000000420027e25 */ /* 0x000fc8000f8e0007 */
[----:B------:R-:W-:-:S04]  /*2c50*/  IMAD R5, R5, R32, RZ ;  /* 0x0000002005057224 */ /* 0x000fc800078e02ff */
[----:B------:R-:W-:Y:S01]  /*2c60*/  IMAD R5, R33, R7, R5 ;  /* 0x0000000721057224 */ /* 0x000fe200078e0205 */
[----:B0-----:R-:W-:-:S04]  /*2c70*/  LEA R4, P0, R2, UR10, 0x2 ;  /* 0x0000000a02047c11 */ /* 0x001fc8000f8010ff */
[----:B------:R-:W-:-:S04]  /*2c80*/  IADD3 R3, PT, PT, R3, R5, RZ ;  /* 0x0000000503037210 */ /* 0x000fc80007ffe0ff */
[----:B------:R-:W-:Y:S02]  /*2c90*/  LEA.HI.X R5, R2, UR11, R3, 0x2, P0 ;  /* 0x0000000b02057c11 */ /* 0x000fe400080f1403 */
[----:B------:R-:W-:-:S05]  /*2ca0*/  FMNMX.FTZ R3, R0, 1.1920928955078125e-07, !PT ;  /* 0x3400000000037809 */ /* 0x000fca0007810000 */
[----:B------:R1:W-:Y:S02]  /*2cb0*/  STG.E desc[UR12][R4.64], R3 ;  /* 0x0000000304007986 */ /* 0x0003e4000c10190c */
.L_x_2214:
[----:B------:R-:W-:Y:S05]  /*2cc0*/  BSYNC.RECONVERGENT B0 ;  /* 0x0000000000007941 */ /* 0x000fea0003800200 */
.L_x_2213:
        /* <DEDUP_REMOVED lines=10> */
[----:B-1----:R-:W-:Y:S02]  /*2d70*/  IMAD.U32 R4, RZ, RZ, UR4 ;  /* 0x00000004ff047e24 */ /* 0x002fe4000f8e00ff */
[----:B------:R-:W-:-:S03]  /*2d80*/  IMAD.U32 R5, RZ, RZ, UR5 ;  /* 0x00000005ff057e24 */ /* 0x000fc6000f8e00ff */
[----:B------:R-:W-:Y:S01]  /*2d90*/  MOV R7, UR8 ;  /* 0x0000000800077c02 */ /* 0x000fe20008000f00 */
[----:B------:R-:W-:Y:S06]  /*2da0*/  @P0 EXIT ;  /* 0x000000000000094d */ /* 0x000fec0003800000 */
[----:B------:R-:W1:Y:S01]  /*2db0*/  LDC.64 R2, c[0x0][0x3c0] ;  /* 0x0000f000ff027b82 */ /* 0x000e620000000a00 */
[----:B------:R-:W1:Y:S01]  /*2dc0*/  LDCU UR4, c[0x0][0x370] ;  /* 0x00006e00ff0477ac */ /* 0x000e620008000800 */
[----:B------:R-:W-:Y:S01]  /*2dd0*/  IMAD.MOV.U32 R6, RZ, RZ, R4 ;  /* 0x000000ffff067224 */ /* 0x000fe200078e0004 */
[----:B-1----:R-:W-:-:S04]  /*2de0*/  IADD3 R11, P0, PT, R2, UR4, RZ ;  /* 0x00000004020b7c10 */ /* 0x002fc8000ff1e0ff */
[----:B------:R-:W-:-:S04]  /*2df0*/  IADD3 R11, P1, PT, R11, -0x1, RZ ;  /* 0xffffffff0b0b7810 */ /* 0x000fc80007f3e0ff */
[----:B------:R-:W-:-:S04]  /*2e00*/  IADD3.X R0, PT, PT, RZ, -0x1, R3, P1, P0 ;  /* 0xffffffffff007810 */ /* 0x000fc80000fe0403 */
[----:B------:R-:W-:-:S04]  /*2e10*/  LOP3.LUT R3, R0, R3, RZ, 0xfc, !PT ;  /* 0x0000000300037212 */ /* 0x000fc800078efcff */
[----:B------:R-:W-:-:S13]  /*2e20*/  ISETP.NE.U32.AND P0, PT, R3, RZ, PT ;  /* 0x000000ff0300720c */ /* 0x000fda0003f05070 */
[----:B------:R-:W-:Y:S05]  /*2e30*/  @P0 BRA `(.L_x_2217) ;  /* 0x00000000004c0947 */ /* 0x000fea0003800000 */
[----:B0-----:R-:W0:Y:S01]  /*2e40*/  I2F.U32.RP R9, R2 ;  /* 0x0000000200097306 */ /* 0x001e220000209000 */
[----:B------:R-:W-:-:S07]  /*2e50*/  ISETP.NE.U32.AND P1, PT, R2, RZ, PT ;  /* 0x000000ff0200720c */ /* 0x000fce0003f25070 */
[----:B0-----:R-:W0:Y:S02]  /*2e60*/  MUFU.RCP R9, R9 ;  /* 0x0000000900097308 */ /* 0x001e240000001000 */
[----:B0-----:R-:W-:Y:S02]  /*2e70*/  VIADD R4, R9, 0xffffffe ;  /* 0x0ffffffe09047836 */ /* 0x001fe40000000000 */
[----:B------:R-:W-:-:S04]  /*2e80*/  IMAD.MOV.U32 R9, RZ, RZ, RZ ;  /* 0x000000ffff097224 */ /* 0x000fc800078e00ff */
[----:B------:R0:W1:Y:S02]  /*2e90*/  F2I.FTZ.U32.TRUNC.NTZ R5, R4 ;  /* 0x0000000400057305 */ /* 0x000064000021f000 */
        /* <DEDUP_REMOVED lines=13> */
.L_x_2217:
[----:B------:R-:W-:Y:S01]  /*2f70*/  MOV R3, R11 ;  /* 0x0000000b00037202 */ /* 0x000fe20000000f00 */
[----:B------:R-:W-:Y:S01]  /*2f80*/  IMAD.MOV.U32 R2, RZ, RZ, R0 ;  /* 0x000000ffff027224 */ /* 0x000fe200078e0000 */
[----:B------:R-:W-:-:S07]  /*2f90*/  MOV R4, 0x2fb0 ;  /* 0x00002fb000047802 */ /* 0x000fce0000000f00 */
[----:B0-----:R-:W-:Y:S05]  /*2fa0*/  CALL.REL.NOINC `($__internal_86_$__cuda_sm20_rem_s64) ;  /* 0x0000001000b87944 */ /* 0x001fea0003c00000 */
.L_x_2218:
[----:B------:R-:W0:Y:S01]  /*2fb0*/  LDC.64 R4, c[0x0][0x398] ;  /* 0x0000e600ff047b82 */ /* 0x000e220000000a00 */
[----:B------:R-:W-:-:S05]  /*2fc0*/  IADD3 R11, P0, PT, -R8, R11, RZ ;  /* 0x0000000b080b7210 */ /* 0x000fca0007f1e1ff */
[----:B------:R-:W-:Y:S02]  /*2fd0*/  IMAD.X R0, R0, 0x1, ~R9, P0 ;  /* 0x0000000100007824 */ /* 0x000fe400000e0e09 */
[----:B------:R-:W1:Y:S06]  /*2fe0*/  LDC.64 R2, c[0x0][0x388] ;  /* 0x0000e200ff027b82 */ /* 0x000e6c0000000a00 */
.L_x_2219:
[----:B--2---:R-:W-:Y:S02]  /*2ff0*/  SHF.R.U32.HI R9, RZ, 0x4, R25 ;  /* 0x00000004ff097819 */ /* 0x004fe40000011619 */
[----:B------:R-:W-:Y:S02]  /*3000*/  MOV R8, UR9 ;  /* 0x0000000900087c02 */ /* 0x000fe40008000f00 */
[----:B------:R-:W-:Y:S01]  /*3010*/  LOP3.LUT R13, R9, 0x3ffffff, RZ, 0xc0, !PT ;  /* 0x03ffffff090d7812 */ /* 0x000fe200078ec0ff */
[----:B------:R-:W-:-:S04]  /*3020*/  IMAD.MOV.U32 R9, RZ, RZ, RZ ;  /* 0x000000ffff097224 */ /* 0x000fc800078e00ff */
[----:B------:R-:W-:Y:S02]  /*3030*/  IMAD R15, R0, R13, RZ ;  /* 0x0000000d000f7224 */ /* 0x000fe400078e02ff */
[----:B------:R-:W-:-:S04]  /*3040*/  IMAD.WIDE.U32 R12, R13, R11, R8 ;  /* 0x0000000b0d0c7225 */ /* 0x000fc800078e0008 */
[----:B------:R-:W-:Y:S01]  /*3050*/  IMAD.IADD R10, R13, 0x1, R15 ;  /* 0x000000010d0a7824 */ /* 0x000fe200078e020f */
[----:B-1----:R-:W-:-:S04]  /*3060*/  LEA R20, P0, R12, R2, 0x2 ;  /* 0x000000020c147211 */ /* 0x002fc800078010ff */
[----:B------:R-:W-:Y:S01]  /*3070*/  LEA.HI.X R21, R12, R3, R10, 0x2, P0 ;  /* 0x000000030c157211 */ /* 0x000fe200000f140a */
[----:B------:R-:W-:Y:S02]  /*3080*/  HFMA2 R12, -RZ, RZ, 0, 9.5367431640625e-07 ;  /* 0x00000010ff0c7431 */ /* 0x000fe400000001ff */
[C---:B0-----:R-:W-:Y:S02]  /*3090*/  IMAD.WIDE.U32 R16, R25.reuse, 0x10, R4 ;  /* 0x0000001019107825 */ /* 0x041fe400078e0004 */
[----:B------:R-:W2:Y:S04]  /*30a0*/  LDG.E R20, desc[UR12][R20.64] ;  /* 0x0000000c14147981 */ /* 0x000ea8000c1e1900 */
[----:B------:R-:W3:Y:S01]  /*30b0*/  LDG.E.128.CONSTANT R16, desc[UR12][R16.64] ;  /* 0x0000000c10107981 */ /* 0x000ee2000c1e9d00 */
[----:B------:R-:W-:-:S06]  /*30c0*/  IMAD.WIDE.U32 R12, R25, R12, UR6 ;  /* 0x00000006190c7e25 */ /* 0x000fcc000f8e000c */
[----:B------:R-:W4:Y:S01]  /*30d0*/  LDG.E.128.CONSTANT R12, desc[UR12][R12.64] ;  /* 0x0000000c0c0c7981 */ /* 0x000f22000c1e9d00 */
[----:B--2---:R-:W0:Y:S01]  /*30e0*/  MUFU.RCP R10, R20 ;  /* 0x00000014000a7308 */ /* 0x004e220000001000 */
[----:B----4-:R-:W-:Y:S01]  /*30f0*/  FMUL.FTZ R23, R12, UR14 ;  /* 0x0000000e0c177c20 */ /* 0x010fe20008410000 */
[----:B------:R-:W-:-:S03]  /*3100*/  FMUL.FTZ R21, R14, UR14 ;  /* 0x0000000e0e157c20 */ /* 0x000fc60008410000 */
[----:B---3--:R-:W-:Y:S01]  /*3110*/  FMUL.FTZ R23, R16, R23 ;  /* 0x0000001710177220 */ /* 0x008fe20000410000 */
[----:B------:R-:W-:Y:S01]  /*3120*/  FMUL.FTZ R16, R15, UR14 ;  /* 0x0000000e0f107c20 */ /* 0x000fe20008410000 */
[----:B------:R-:W-:Y:S01]  /*3130*/  FMUL.FTZ R22, R13, UR14 ;  /* 0x0000000e0d167c20 */ /* 0x000fe20008410000 */
[----:B------:R-:W-:Y:S02]  /*3140*/  FMUL.FTZ R21, R18, R21 ;  /* 0x0000001512157220 */ /* 0x000fe40000410000 */
[----:B------:R-:W-:Y:S01]  /*3150*/  FMUL.FTZ R19, R19, R16 ;  /* 0x0000001013137220 */ /* 0x000fe20000410000 */
[----:B------:R-:W-:Y:S01]  /*3160*/  FMUL.FTZ R27, R17, R22 ;  /* 0x00000016111b7220 */ /* 0x000fe20000410000 */
[C---:B0-----:R-:W-:Y:S01]  /*3170*/  FMUL.FTZ R23, R10.reuse, R23 ;  /* 0x000000170a177220 */ /* 0x041fe20000410000 */
[C---:B------:R-:W-:Y:S01]  /*3180*/  FMUL.FTZ R14, R10.reuse, R21 ;  /* 0x000000150a0e7220 */ /* 0x040fe20000410000 */
[C---:B------:R-:W-:Y:S01]  /*3190*/  FMUL.FTZ R19, R10.reuse, R19 ;  /* 0x000000130a137220 */ /* 0x040fe20000410000 */
[----:B------:R-:W-:-:S03]  /*31a0*/  FMUL.FTZ R27, R10, R27 ;  /* 0x0000001b0a1b7220 */ /* 0x000fc60000410000 */
[----:B------:R-:W-:Y:S01]  /*31b0*/  F2I.S8.NTZ R23, R23 ;  /* 0x0000001700177305 */ /* 0x000fe20000202100 */
[----:B------:R-:W-:-:S07]  /*31c0*/  IMAD.IADD R21, R24, 0x1, R25 ;  /* 0x0000000118157824 */ /* 0x000fce00078e0219 */
[----:B------:R-:W0:Y:S08]  /*31d0*/  F2I.S8.NTZ R12, R27 ;  /* 0x0000001b000c7305 */ /* 0x000e300000202100 */
[----:B------:R-:W-:Y:S08]  /*31e0*/  F2I.S8.NTZ R14, R14 ;  /* 0x0000000e000e7305 */ /* 0x000ff00000202100 */
[----:B------:R-:W1:Y:S01]  /*31f0*/  F2I.S8.NTZ R19, R19 ;  /* 0x0000001300137305 */ /* 0x000e620000202100 */
[----:B------:R-:W-:-:S02]  /*3200*/  ISETP.GE.U32.AND P0, PT, R21, UR11, PT ;  /* 0x0000000b15007c0c */ /* 0x000fc4000bf06070 */
[----:B0-----:R-:W-:Y:S01]  /*3210*/  PRMT R23, R23, 0x3340, R12 ;  /* 0x0000334017177816 */ /* 0x001fe2000000000c */
[----:B------:R-:W-:Y:S01]  /*3220*/  IMAD.WIDE.U32 R12, R25, 0x4, R6 ;  /* 0x00000004190c7825 */ /* 0x000fe200078e0006 */
[----:B-1----:R-:W-:-:S04]  /*3230*/  PRMT R10, R14, 0x3340, R19 ;  /* 0x000033400e0a7816 */ /* 0x002fc80000000013 */
[----:B------:R-:W-:-:S05]  /*3240*/  PRMT R23, R23, 0x5410, R10 ;  /* 0x0000541017177816 */ /* 0x000fca000000000a */
[----:B------:R0:W-:Y:S01]  /*3250*/  STG.E desc[UR12][R12.64], R23 ;  /* 0x000000170c007986 */ /* 0x0001e2000c10190c */
[----:B------:R-:W-:Y:S05]  /*3260*/  @P0 EXIT ;  /* 0x000000000000094d */ /* 0x000fea0003800000 */
[----:B------:R-:W-:-:S04]  /*3270*/  SHF.R.U32.HI R10, RZ, 0x4, R21 ;  /* 0x00000004ff0a7819 */ /* 0x000fc80000011615 */
[----:B0-----:R-:W-:-:S05]  /*3280*/  LOP3.LUT R13, R10, 0x3ffffff, RZ, 0xc0, !PT ;  /* 0x03ffffff0a0d7812 */ /* 0x001fca00078ec0ff */
[----:B------:R-:W-:Y:S02]  /*3290*/  IMAD R15, R0, R13, RZ ;  /* 0x0000000d000f7224 */ /* 0x000fe400078e02ff */
[----:B------:R-:W-:-:S04]  /*32a0*/  IMAD.WIDE.U32 R12, R13, R11, R8 ;  /* 0x0000000b0d0c7225 */ /* 0x000fc800078e0008 */
[----:B------:R-:W-:Y:S01]  /*32b0*/  IMAD.IADD R10, R13, 0x1, R15 ;  /* 0x000000010d0a7824 */ /* 0x000fe200078e020f */
[----:B------:R-:W-:-:S04]  /*32c0*/  LEA R22, P0, R12, R2, 0x2 ;  /* 0x000000020c167211 */ /* 0x000fc800078010ff */
[----:B------:R-:W-:Y:S02]  /*32d0*/  LEA.HI.X R23, R12, R3, R10, 0x2, P0 ;  /* 0x000000030c177211 */ /* 0x000fe400000f140a */
[----:B------:R-:W-:Y:S01]  /*32e0*/  MOV R12, 0x10 ;  /* 0x00000010000c7802 */ /* 0x000fe20000000f00 */
[C---:B------:R-:W-:Y:S02]  /*32f0*/  IMAD.WIDE.U32 R16, R21.reuse, 0x10, R4 ;  /* 0x0000001015107825 */ /* 0x040fe400078e0004 */
[----:B------:R-:W2:Y:S02]  /*3300*/  LDG.E R22, desc[UR12][R22.64] ;  /* 0x0000000c16167981 */ /* 0x000ea4000c1e1900 */
[----:B------:R-:W-:Y:S02]  /*3310*/  IMAD.WIDE.U32 R12, R21, R12, UR6 ;  /* 0x00000006150c7e25 */ /* 0x000fe4000f8e000c */
[----:B------:R-:W3:Y:S04]  /*3320*/  LDG.E.128.CONSTANT R16, desc[UR12][R16.64] ;  /* 0x0000000c10107981 */ /* 0x000ee8000c1e9d00 */
        /* <DEDUP_REMOVED lines=33> */
[----:B------:R-:W-:-:S03]  /*3540*/  MOV R12, 0x10 ;  /* 0x00000010000c7802 */ /* 0x000fc60000000f00 */
[----:B------:R-:W2:Y:S01]  /*3550*/  LDG.E R20, desc[UR12][R20.64] ;  /* 0x0000000c14147981 */ /* 0x000ea2000c1e1900 */
[----:B------:R-:W-:-:S04]  /*3560*/  IMAD.WIDE.U32 R16, R23, 0x10, R4 ;  /* 0x0000001017107825 */ /* 0x000fc800078e0004 */
[----:B------:R-:W-:Y:S02]  /*3570*/  IMAD.WIDE.U32 R12, R23, R12, UR6 ;  /* 0x00000006170c7e25 */ /* 0x000fe4000f8e000c */
[----:B------:R-:W3:Y:S04]  /*3580*/  LDG.E.128.CONSTANT R16, desc[UR12][R16.64] ;  /* 0x0000000c10107981 */ /* 0x000ee8000c1e9d00 */
[----:B------:R-:W4:Y:S01]  /*3590*/  LDG.E.128.CONSTANT R12, desc[UR12][R12.64] ;  /* 0x0000000c0c0c7981 */ /* 0x000f22000c1e9d00 */
[----:B--2---:R-:W0:Y:S01]  /*35a0*/  MUFU.RCP R10, R20 ;  /* 0x00000014000a7308 */ /* 0x004e220000001000 */
[----:B----4-:R-:W-:Y:S01]  /*35b0*/  FMUL.FTZ R25, R12, UR14 ;  /* 0x0000000e0c197c20 */ /* 0x010fe20008410000 */
[----:B------:R-:W-:-:S03]  /*35c0*/  FMUL.FTZ R22, R13, UR14 ;  /* 0x0000000e0d167c20 */ /* 0x000fc60008410000 */
[----:B---3--:R-:W-:Y:S01]  /*35d0*/  FMUL.FTZ R25, R16, R25 ;  /* 0x0000001910197220 */ /* 0x008fe20000410000 */
[----:B------:R-:W-:Y:S01]  /*35e0*/  FMUL.FTZ R27, R17, R22 ;  /* 0x00000016111b7220 */ /* 0x000fe20000410000 */
[----:B------:R-:W-:Y:S02]  /*35f0*/  FMUL.FTZ R21, R14, UR14 ;  /* 0x0000000e0e157c20 */ /* 0x000fe40008410000 */
[C---:B0-----:R-:W-:Y:S01]  /*3600*/  FMUL.FTZ R25, R10.reuse, R25 ;  /* 0x000000190a197220 */ /* 0x041fe20000410000 */
[----:B------:R-:W-:Y:S01]  /*3610*/  FMUL.FTZ R27, R10, R27 ;  /* 0x0000001b0a1b7220 */ /* 0x000fe20000410000 */
[----:B------:R-:W-:Y:S01]  /*3620*/  FMUL.FTZ R14, R15, UR14 ;  /* 0x0000000e0f0e7c20 */ /* 0x000fe20008410000 */
[----:B------:R-:W-:Y:S02]  /*3630*/  FMUL.FTZ R21, R18, R21 ;  /* 0x0000001512157220 */ /* 0x000fe40000410000 */
[----:B------:R-:W-:Y:S01]  /*3640*/  F2I.S8.NTZ R12, R27 ;  /* 0x0000001b000c7305 */ /* 0x000fe20000202100 */
[----:B------:R-:W-:Y:S01]  /*3650*/  FMUL.FTZ R19, R19, R14 ;  /* 0x0000000e13137220 */ /* 0x000fe20000410000 */
[----:B------:R-:W-:-:S06]  /*3660*/  FMUL.FTZ R21, R10, R21 ;  /* 0x000000150a157220 */ /* 0x000fcc0000410000 */
        /* <DEDUP_REMOVED lines=12> */
[----:B------:R-:W-:Y:S01]  /*3730*/  SHF.R.U32.HI R10, RZ, 0x4, R23 ;  /* 0x00000004ff0a7819 */ /* 0x000fe20000011617 */
[----:B0-----:R-:W-:-:S03]  /*3740*/  HFMA2 R12, -RZ, RZ, 0, 9.5367431640625e-07 ;  /* 0x00000010ff0c7431 */ /* 0x001fc600000001ff */
[----:B------:R-:W-:-:S05]  /*3750*/  LOP3.LUT R13, R10, 0x3ffffff, RZ, 0xc0, !PT ;  /* 0x03ffffff0a0d7812 */ /* 0x000fca00078ec0ff */
[----:B------:R-:W-:-:S04]  /*3760*/  IMAD.WIDE.U32 R8, R13, R11, R8 ;  /* 0x0000000b0d087225 */ /* 0x000fc800078e0008 */
[----:B------:R-:W-:Y:S01]  /*3770*/  IMAD R13, R0, R13, RZ ;  /* 0x0000000d000d7224 */ /* 0x000fe200078e02ff */
[----:B------:R-:W-:-:S03]  /*3780*/  LEA R20, P0, R8, R2, 0x2 ;  /* 0x0000000208147211 */ /* 0x000fc600078010ff */
[----:B------:R-:W-:-:S05]  /*3790*/  IMAD.IADD R9, R9, 0x1, R13 ;  /* 0x0000000109097824 */ /* 0x000fca00078e020d */
[----:B------:R-:W-:Y:S01]  /*37a0*/  LEA.HI.X R21, R8, R3, R9, 0x2, P0 ;  /* 0x0000000308157211 */ /* 0x000fe200000f1409 */
[----:B------:R-:W-:-:S04]  /*37b0*/  IMAD.WIDE.U32 R12, R23, R12, UR6 ;  /* 0x00000006170c7e25 */ /* 0x000fc8000f8e000c */
[----:B------:R-:W2:Y:S01]  /*37c0*/  LDG.E R20, desc[UR12][R20.64] ;  /* 0x0000000c14147981 */ /* 0x000ea2000c1e1900 */
[----:B------:R-:W-:-:S03]  /*37d0*/  IMAD.WIDE.U32 R16, R23, 0x10, R4 ;  /* 0x0000001017107825 */ /* 0x000fc600078e0004 */
        /* <DEDUP_REMOVED lines=21> */
[----:B-1----:R-:W-:Y:S02]  /*3930*/  PRMT R10, R9, 0x3340, R10 ;  /* 0x00003340090a7816 */ /* 0x002fe4000000000a */
[----:B0-----:R-:W-:Y:S01]  /*3940*/  PRMT R13, R21, 0x3340, R8 ;  /* 0x00003340150d7816 */ /* 0x001fe20000000008 */
[----:B------:R-:W-:-:S03]  /*3950*/  IMAD.WIDE.U32 R8, R23, 0x4, R6 ;  /* 0x0000000417087825 */ /* 0x000fc600078e0006 */
[----:B------:R-:W-:-:S05]  /*3960*/  PRMT R13, R10, 0x5410, R13 ;  /* 0x000054100a0d7816 */ /* 0x000fca000000000d */
[----:B------:R2:W-:Y:S01]  /*3970*/  STG.E desc[UR12][R8.64], R13 ;  /* 0x0000000d08007986 */ /* 0x0005e2000c10190c */
[----:B------:R-:W-:Y:S05]  /*3980*/  @!P0 BRA `(.L_x_2219) ;  /* 0xfffffff400988947 */ /* 0x000fea000383ffff */
[----:B------:R-:W-:Y:S05]  /*3990*/  EXIT ;  /* 0x000000000000794d */ /* 0x000fea0003800000 */
        .weak           $__internal_84_$__cuda_sm20_div_s64
        .type           $__internal_84_$__cuda_sm20_div_s64,@function
        .size           $__internal_84_$__cuda_sm20_div_s64,($__internal_85_$__cuda_sm20_div_u64 - $__internal_84_$__cuda_sm20_div_s64)
$__internal_84_$__cuda_sm20_div_s64:
        /* <DEDUP_REMOVED lines=33> */
[----:B------:R-:W-:Y:S02]  /*3bb0*/  IADD3 R8, P3, PT, R7, R8, RZ ;  /* 0x0000000807087210 */ /* 0x000fe40007f7e0ff */
[----:B------:R-:W-:Y:S01]  /*3bc0*/  MOV R7, RZ ;  /* 0x000000ff00077202 */ /* 0x000fe20000000f00 */
        /* <DEDUP_REMOVED lines=38> */
[----:B------:R-:W-:Y:S06]  /*3e30*/  RET.REL.NODEC R4 `(_ZN4vllm31rms_norm_per_block_quant_kernelIfaLb0ELb1ELi64EEEvPT0_PfPKT_S6_PKffiiPS4_l) ;  /* 0xffffffc004707950 */ /* 0x000fec0003c3ffff */
        .weak           $__internal_85_$__cuda_sm20_div_u64
        .type           $__internal_85_$__cuda_sm20_div_u64,@function
        .size           $__internal_85_$__cuda_sm20_div_u64,($__internal_86_$__cuda_sm20_rem_s64 - $__internal_85_$__cuda_sm20_div_u64)
$__internal_85_$__cuda_sm20_div_u64:
        /* <DEDUP_REMOVED lines=61> */
[----:B------:R-:W-:Y:S01]  /*4210*/  IMAD.MOV.U32 R13, RZ, RZ, 0x0 ;  /* 0x00000000ff0d7424 */ /* 0x000fe200078e00ff */
[-C--:B------:R-:W-:Y:S02]  /*4220*/  IADD3.X R7, PT, PT, RZ, R14.reuse, RZ, P2, !PT ;  /* 0x0000000eff077210 */ /* 0x080fe400017fe4ff */
[----:B------:R-:W-:Y:S02]  /*4230*/  ISETP.NE.AND.EX P1, PT, RZ, UR16, PT, P1 ;  /* 0x00000010ff007c0c */ /* 0x000fe4000bf25310 */
[----:B------:R-:W-:Y:S02]  /*4240*/  SEL R6, R6, R11, P0 ;  /* 0x0000000b06067207 */ /* 0x000fe40000000000 */
[----:B------:R-:W-:Y:S02]  /*4250*/  SEL R7, R7, R14, P0 ;  /* 0x0000000e07077207 */ /* 0x000fe40000000000 */
[----:B------:R-:W-:-:S02]  /*4260*/  SEL R6, R6, 0xffffffff, P1 ;  /* 0xffffffff06067807 */ /* 0x000fc40000800000 */
[----:B------:R-:W-:Y:S01]  /*4270*/  SEL R7, R7, 0xffffffff, P1 ;  /* 0xffffffff07077807 */ /* 0x000fe20000800000 */
[----:B------:R-:W-:Y:S06]  /*4280*/  RET.REL.NODEC R12 `(_ZN4vllm31rms_norm_per_block_quant_kernelIfaLb0ELb1ELi64EEEvPT0_PfPKT_S6_PKffiiPS4_l) ;  /* 0xffffffbc0c5c7950 */ /* 0x000fec0003c3ffff */
        .weak           $__internal_86_$__cuda_sm20_rem_s64
        .type           $__internal_86_$__cuda_sm20_rem_s64,@function
        .size           $__internal_86_$__cuda_sm20_rem_s64,(.L_x_2937 - $__internal_86_$__cuda_sm20_rem_s64)
$__internal_86_$__cuda_sm20_rem_s64:
        /* <DEDUP_REMOVED lines=35> */
[----:B------:R-:W-:Y:S01]  /*44c0*/  IMAD.X R9, RZ, RZ, ~R2, P4 ;  /* 0x000000ffff097224 */ /* 0x000fe200020e0e02 */
[----:B------:R-:W-:Y:S01]  /*44d0*/  IADD3 R13, P3, PT, R14, R13, RZ ;  /* 0x0000000d0e0d7210 */ /* 0x000fe20007f7e0ff */
[----:B------:R-:W-:-:S03]  /*44e0*/  IMAD.HI.U32 R10, R5, R10, RZ ;  /* 0x0000000a050a7227 */ /* 0x000fc600078e00ff */
[----:B------:R-:W-:Y:S01]  /*44f0*/  SEL R14, R9, R2, !P1 ;  /* 0x00000002090e7207 */ /* 0x000fe20004800000 */
[----:B------:R-:W-:Y:S01]  /*4500*/  IMAD.HI.U32 R8, R13, R12, RZ ;  /* 0x0000000c0d087227 */ /* 0x000fe200078e00ff */
[----:B------:R-:W-:-:S03]  /*4510*/  IADD3.X R5, PT, PT, R10, R5, RZ, P0, !PT ;  /* 0x000000050a057210 */ /* 0x000fc600007fe4ff */
[----:B------:R-:W-:Y:S01]  /*4520*/  IMAD.MOV.U32 R9, RZ, RZ, RZ ;  /* 0x000000ffff097224 */ /* 0x000fe200078e00ff */
[----:B------:R-:W-:Y:S01]  /*4530*/  IADD3.X R5, PT, PT, RZ, RZ, R5, P3, P2 ;  /* 0x000000ffff057210 */ /* 0x000fe20001fe4405 */
        /* <DEDUP_REMOVED lines=33> */
[----:B------:R-:W-:Y:S06]  /*4750*/  RET.REL.NODEC R4 `(_ZN4vllm31rms_norm_per_block_quant_kernelIfaLb0ELb1ELi64EEEvPT0_PfPKT_S6_PKffiiPS4_l) ;  /* 0xffffffb804287950 */ /* 0x000fec0003c3ffff */
.L_x_2220:
        /* <DEDUP_REMOVED lines=10> */
.L_x_2937:


//--------------------- .text._ZN4vllm31rms_norm_per_block_quant_kernelIfN3c1013Float8_e4m3fnELb0ELb1ELi64EEEvPT0_PfPKT_S8_PKffiiPS6_l --------------------------
	.section	.text._ZN4vllm31rms_norm_per_block_quant_kernelIfN3c1013Float8_e4m3fnELb0ELb1ELi64EEEvPT0_PfPKT_S8_PKffiiPS6_l,"ax",@progbits
	.align	128
        .global         _ZN4vllm31rms_norm_per_block_quant_kernelIfN3c1013Float8_e4m3fnELb0ELb1ELi64EEEvPT0_PfPKT_S8_PKffiiPS6_l
        .type           _ZN4vllm31rms_norm_per_block_quant_kernelIfN3c1013Float8_e4m3fnELb0ELb1ELi64EEEvPT0_PfPKT_S8_PKffiiPS6_l,@function
        .size           _ZN4vllm31rms_norm_per_block_quant_kernelIfN3c1013Float8_e4m3fnELb0ELb1ELi64EEEvPT0_PfPKT_S8_PKffiiPS6_l,(.L_x_2940 - _ZN4vllm31rms_norm_per_block_quant_kernelIfN3c1013Float8_e4m3fnELb0ELb1ELi64EEEvPT0_PfPKT_S8_PKffiiPS6_l)
        .other          _ZN4vllm31rms_norm_per_block_quant_kernelIfN3c1013Float8_e4m3fnELb0ELb1ELi64EEEvPT0_PfPKT_S8_PKffiiPS6_l,@"STO_CUDA_ENTRY STV_DEFAULT"
_ZN4vllm31rms_norm_per_block_quant_kernelIfN3c1013Float8_e4m3fnELb0ELb1ELi64EEEvPT0_PfPKT_S8_PKffiiPS6_l:
.text._ZN4vllm31rms_norm_per_block_quant_kernelIfN3c1013Float8_e4m3fnELb0ELb1ELi64EEEvPT0_PfPKT_S8_PKffiiPS6_l:
        /* <DEDUP_REMOVED lines=21> */
.L_x_2223:
        /* <DEDUP_REMOVED lines=40> */
.L_x_2222:
[----:B------:R-:W-:Y:S05]  /*03d0*/  BSYNC.RECONVERGENT B0 ;  /* 0x0000000000007941 */ /* 0x000fea0003800200 */
.L_x_2221:
        /* <DEDUP_REMOVED lines=71> */
.L_x_2225:
        /* <DEDUP_REMOVED lines=103> */
.L_x_2227:
[----:B------:R-:W0:Y:S02]  /*0ec0*/  LDCU.64 UR4, c[0x0][0x3a8] ;  /* 0x00007500ff0477ac */ /* 0x000e240008000a00 */
[----:B0-----:R-:W-:-:S06]  /*0ed0*/  I2FP.F32.S32 R3, UR5 ;  /* 0x0000000500037c45 */ /* 0x001fcc0008201400 */
[----:B------:R-:W0:Y:S02]  /*0ee0*/  MUFU.RCP R3, R3 ;  /* 0x0000000300037308 */ /* 0x000e240000001000 */
[----:B0-----:R-:W-:-:S06]  /*0ef0*/  FFMA.FTZ R2, R3, R2, UR4 ;  /* 0x0000000403027e23 */ /* 0x001fcc0008010002 */
[----:B------:R-:W0:Y:S02]  /*0f00*/  MUFU.RSQ R5, R2 ;  /* 0x0000000200057308 */ /* 0x000e240000001400 */
[----:B0-----:R2:W-:Y:S02]  /*0f10*/  STS [R0+0x10a4], R5 ;  /* 0x0010a40500007388 */ /* 0x0015e40000000800 */
.L_x_2226:
[----:B------:R-:W-:Y:S05]  /*0f20*/  BSYNC.RECONVERGENT B0 ;  /* 0x0000000000007941 */ /* 0x000fea0003800200 */
.L_x_2224:
        /* <DEDUP_REMOVED lines=14> */
[----:B0-----:R-:W-:-:S06]  /*1010*/  VIADD R2, R0, 0xffffffe ;  /* 0x0ffffffe00027836 */ /* 0x001fcc0000000000 */
[----:B------:R0:W1:Y:S02]  /*1020*/  F2I.FTZ.U32.TRUNC.NTZ R3, R2 ;  /* 0x0000000200037305 */ /* 0x000064000021f000 */
[----:B0-----:R-:W-:Y:S02]  /*1030*/  IMAD.MOV.U32 R2, RZ, RZ, RZ ;  /* 0x000000ffff027224 */ /* 0x001fe400078e00ff */
        /* <DEDUP_REMOVED lines=30> */
[----:B0-----:R-:W-:-:S06]  /*1220*/  VIADD R2, R0, 0xffffffe ;  /* 0x0ffffffe00027836 */ /* 0x001fcc0000000000 */
[----:B------:R0:W1:Y:S02]  /*1230*/  F2I.FTZ.U32.TRUNC.NTZ R3, R2 ;  /* 0x0000000200037305 */ /* 0x000064000021f000 */
[----:B0-----:R-:W-:Y:S02]  /*1240*/  IMAD.MOV.U32 R2, RZ, RZ, RZ ;  /* 0x000000ffff027224 */ /* 0x001fe400078e00ff */
        /* <DEDUP_REMOVED lines=15> */
.L_x_2228:
[----:B------:R-:W-:Y:S01]  /*1340*/  IMAD.U32 R0, RZ, RZ, UR15 ;  /* 0x0000000fff007e24 */ /* 0x000fe2000f8e00ff */
[----:B------:R-:W-:-:S07]  /*1350*/  MOV R4, 0x1370 ;  /* 0x0000137000047802 */ /* 0x000fce0000000f00 */
[----:B------:R-:W-:Y:S05]  /*1360*/  CALL.REL.NOINC `($__internal_87_$__cuda_sm20_div_s64) ;  /* 0x00000034004c7944 */ /* 0x000fea0003c00000 */
        /* <DEDUP_REMOVED lines=8> */
.L_x_2229:
        /* <DEDUP_REMOVED lines=12> */
[----:B------:R-:W-:Y:S01]  /*14b0*/  ISETP.LT.AND.EX P0, PT, R2, UR4, PT, P0 ;  /* 0x0000000402007c0c */ /* 0x000fe2000bf01300 */
[----:B------:R-:W-:-:S03]  /*14c0*/  IMAD.X R9, R5, 0x1, R0, P1 ;  /* 0x0000000105097824 */ /* 0x000fc600008e0600 */
        /* <DEDUP_REMOVED lines=43> */
.L_x_2233:
[----:B------:R-:W-:Y:S01]  /*1780*/  IMAD.U32 R15, RZ, RZ, UR15 ;  /* 0x0000000fff0f7e24 */ /* 0x000fe2000f8e00ff */
[----:B------:R-:W-:-:S07]  /*1790*/  MOV R12, 0x17b0 ;  /* 0x000017b0000c7802 */ /* 0x000fce0000000f00 */
[----:B------:R-:W-:Y:S05]  /*17a0*/  CALL.REL.NOINC `($__internal_88_$__cuda_sm20_div_u64) ;  /* 0x0000003400647944 */ /* 0x000fea0003c00000 */
.L_x_2234:
[----:B------:R-:W-:Y:S05]  /*17b0*/  BSYNC.RECONVERGENT B1 ;  /* 0x0000000000017941 */ /* 0x000fea0003800200 */
.L_x_2232:
        /* <DEDUP_REMOVED lines=8> */
[----:B------:R-:W-:Y:S01]  /*1840*/  ISETP.GE.U32.AND.EX P0, PT, R6, RZ, PT, P0 ;  /* 0x000000ff0600720c */ /* 0x000fe20003f06100 */
[----:B------:R-:W-:Y:S01]  /*1850*/  IMAD.MOV.U32 R6, RZ, RZ, R8 ;  /* 0x000000ffff067224 */ /* 0x000fe200078e0008 */
[----:B------:R-:W-:-:S13]  /*1860*/  ISETP.NE.AND.EX P1, PT, RZ, RZ, PT, P1 ;  /* 0x000000ffff00720c */ /* 0x000fda0003f25310 */
[----:B------:R-:W-:Y:S05]  /*1870*/  @!P1 BRA `(.L_x_2236) ;  /* 0x00000000007c9947 */ /* 0x000fea0003800000 */
[----:B------:R-:W-:Y:S01]  /*1880*/  VIADD R18, R10, 0x1 ;  /* 0x000000010a127836 */ /* 0x000fe20000000000 */
[----:B------:R-:W-:Y:S01]  /*1890*/  CS2R R16, SRZ ;  /* 0x0000000000107805 */ /* 0x000fe2000001ff00 */
[----:B------:R-:W-:Y:S02]  /*18a0*/  IMAD.MOV.U32 R6, RZ, RZ, R8 ;  /* 0x000000ffff067224 */ /* 0x000fe400078e0008 */
[----:B------:R-:W-:Y:S01]  /*18b0*/  IMAD.MOV.U32 R7, RZ, RZ, R9 ;  /* 0x000000ffff077224 */ /* 0x000fe200078e0009 */
[----:B------:R-:W-:Y:S01]  /*18c0*/  LOP3.LUT R18, R18, 0x3, RZ, 0xc0, !PT ;  /* 0x0000000312127812 */ /* 0x000fe200078ec0ff */
[----:B------:R-:W-:-:S07]  /*18d0*/  IMAD.MOV.U32 R30, RZ, RZ, RZ ;  /* 0x000000ffff1e7224 */ /* 0x000fce00078e00ff */
.L_x_2237:
        /* <DEDUP_REMOVED lines=25> */
.L_x_2236:
[----:B------:R-:W-:Y:S05]  /*1a70*/  BSYNC.RECONVERGENT B1 ;  /* 0x0000000000017941 */ /* 0x000fea0003800200 */
.L_x_2235:
[----:B------:R-:W-:Y:S05]  /*1a80*/  @!P0 BRA `(.L_x_2231) ;  /* 0x0000000400448947 */ /* 0x000fea0003800000 */
[----:B------:R-:W-:Y:S02]  /*1a90*/  IMAD.U32 R29, RZ, RZ, UR15 ;  /* 0x0000000fff1d7e24 */ /* 0x000fe4000f8e00ff */
[----:B------:R-:W-:Y:S02]  /*1aa0*/  IMAD.U32 R8, RZ, RZ, UR16 ;  /* 0x00000010ff087e24 */ /* 0x000fe4000f8e00ff */
[----:B------:R-:W-:Y:S02]  /*1ab0*/  IMAD.U32 R26, RZ, RZ, UR15 ;  /* 0x0000000fff1a7e24 */ /* 0x000fe4000f8e00ff */
[----:B------:R-:W-:Y:S01]  /*1ac0*/  IMAD.U32 R9, RZ, RZ, UR16 ;  /* 0x00000010ff097e24 */ /* 0x000fe2000f8e00ff */
[----:B------:R-:W-:Y:S01]  /*1ad0*/  SHF.L.U64.HI R29, R29, 0x4, R8 ;  /* 0x000000041d1d7819 */ /* 0x000fe20000010208 */
[----:B------:R-:W-:Y:S02]  /*1ae0*/  IMAD.U32 R28, RZ, RZ, UR15 ;  /* 0x0000000fff1c7e24 */ /* 0x000fe4000f8e00ff */
[----:B------:R-:W-:Y:S01]  /*1af0*/  IMAD.U32 R27, RZ, RZ, UR15 ;  /* 0x0000000fff1b7e24 */ /* 0x000fe2000f8e00ff */
[----:B------:R-:W-:Y:S01]  /*1b00*/  SHF.L.U64.HI R26, R26, 0x2, R9 ;  /* 0x000000021a1a7819 */ /* 0x000fe20000010209 */
[----:B------:R-:W-:-:S02]  /*1b10*/  IMAD.SHL.U32 R28, R28, 0x10, RZ ;  /* 0x000000101c1c7824 */ /* 0x000fc400078e00ff */
[----:B------:R-:W-:-:S07]  /*1b20*/  IMAD.SHL.U32 R27, R27, 0x4, RZ ;  /* 0x000000041b1b7824 */ /* 0x000fce00078e00ff */
.L_x_2238:
        /* <DEDUP_REMOVED lines=10> */
[C---:B------:R-:W-:Y:S02]  /*1bd0*/  IMAD.X R37, R29.reuse, 0x1, R11, P0 ;  /* 0x000000011d257824 */ /* 0x040fe400000e060b */
[----:B------:R-:W-:-:S03]  /*1be0*/  IMAD.X R35, R29, 0x1, R9, P1 ;  /* 0x000000011d237824 */ /* 0x000fc600008e0609 */
        /* <DEDUP_REMOVED lines=24> */
[----:B------:R-:W-:Y:S01]  /*1d70*/  FMNMX3.FTZ R30, R30, |R8|, |R9|, !PT ;  /* 0x400000081e1e7276 */ /* 0x000fe20007810409 */
[----:B------:R-:W-:Y:S01]  /*1d80*/  IMAD.X R21, R37, 0x1, R29, P0 ;  /* 0x0000000125157824 */ /* 0x000fe200000e061d */
[----:B------:R-:W-:Y:S01]  /*1d90*/  IADD3 R8, P1, PT, R34, R28, RZ ;  /* 0x0000001c22087210 */ /* 0x000fe20007f3e0ff */
[----:B------:R-:W-:Y:S01]  /*1da0*/  FMUL.FTZ R31, R10, R31 ;  /* 0x0000001f0a1f7220 */ /* 0x000fe20000410000 */
[----:B------:R-:W-:-:S03]  /*1db0*/  FMUL.FTZ R10, R23, UR14 ;  /* 0x0000000e170a7c20 */ /* 0x000fc60008410000 */
[----:B------:R-:W-:Y:S01]  /*1dc0*/  IMAD.X R9, R35, 0x1, R29, P1 ;  /* 0x0000000123097824 */ /* 0x000fe200008e061d */
[----:B------:R-:W4:Y:S01]  /*1dd0*/  LDG.E.128.CONSTANT R20, desc[UR12][R20.64] ;  /* 0x0000000c14147981 */ /* 0x000f22000c1e9d00 */
[----:B0-----:R-:W-:-:S04]  /*1de0*/  FMUL.FTZ R36, R11, R10 ;  /* 0x0000000a0b247220 */ /* 0x001fc80000410000 */
[----:B------:R-:W5:Y:S01]  /*1df0*/  LDG.E.128.CONSTANT R8, desc[UR12][R8.64] ;  /* 0x0000000c08087981 */ /* 0x000f62000c1e9d00 */
        /* <DEDUP_REMOVED lines=13> */
[----:B------:R-:W-:Y:S01]  /*1ed0*/  FMNMX3.FTZ R13, R30, |R31|, |R13|, !PT ;  /* 0x4000001f1e0d7276 */ /* 0x000fe2000781040d */
[----:B----4-:R-:W-:-:S03]  /*1ee0*/  FMUL.FTZ R15, R20, UR14 ;  /* 0x0000000e140f7c20 */ /* 0x010fc60008410000 */
[----:B------:R-:W-:Y:S01]  /*1ef0*/  FMNMX3.FTZ R12, R13, |R14|, |R12|, !PT ;  /* 0x4000000e0d0c7276 */ /* 0x000fe2000781040c */
        /* <DEDUP_REMOVED lines=10> */
.L_x_2231:
[----:B------:R-:W-:Y:S05]  /*1fa0*/  BSYNC.RECONVERGENT B0 ;  /* 0x0000000000007941 */ /* 0x000fea0003800200 */
.L_x_2230:
        /* <DEDUP_REMOVED lines=10> */
[----:B-1----:R-:W-:-:S06]  /*2050*/  VIADD R6, R10, 0xffffffe ;  /* 0x0ffffffe0a067836 */ /* 0x002fcc0000000000 */
[----:B------:R0:W1:Y:S02]  /*2060*/  F2I.FTZ.U32.TRUNC.NTZ R7, R6 ;  /* 0x0000000600077305 */ /* 0x000064000021f000 */
[----:B0-----:R-:W-:Y:S02]  /*2070*/  IMAD.MOV.U32 R6, RZ, RZ, RZ ;  /* 0x000000ffff067224 */ /* 0x001fe400078e00ff */
        /* <DEDUP_REMOVED lines=32> */
[----:B------:R-:W-:-:S02]  /*2280*/  IMAD.X R13, RZ, RZ, RZ, P1 ;  /* 0x000000ffff0d7224 */ /* 0x000fc400008e06ff */
[----:B------:R-:W-:Y:S01]  /*2290*/  IMAD.X R12, RZ, RZ, RZ, P2 ;  /* 0x000000ffff0c7224 */ /* 0x000fe200010e06ff */
[----:B0-----:R-:W-:-:S12]  /*22a0*/  USHF.R.S32.HI UR8, URZ, 0x1f, UR8 ;  /* 0x0000001fff087899 */ /* 0x001fd80008011408 */
.L_x_2245:
        /* <DEDUP_REMOVED lines=53> */
.L_x_2244:
        /* <DEDUP_REMOVED lines=9> */
.L_x_2243:
[----:B------:R-:W-:Y:S05]  /*2690*/  BSYNC.RECONVERGENT B1 ;  /* 0x0000000000017941 */ /* 0x000fea0003800200 */
.L_x_2242:
        /* <DEDUP_REMOVED lines=31> */
.L_x_2241:
[----:B------:R-:W-:Y:S05]  /*2890*/  BSYNC.RECONVERGENT B0 ;  /* 0x0000000000007941 */ /* 0x000fea0003800200 */
.L_x_2240:
[----:B------:R-:W-:Y:S05]  /*28a0*/  @!P0 BRA `(.L_x_2245) ;  /* 0xfffffff800808947 */ /* 0x000fea000383ffff */
.L_x_2239:
[C---:B------:R-:W-:Y:S01]  /*28b0*/  IMAD.SHL.U32 R7, R32.reuse, 0x10, RZ ;  /* 0x0000001020077824 */ /* 0x040fe200078e00ff */
[----:B------:R-:W-:Y:S01]  /*28c0*/  SHF.L.U64.HI R0, R32, 0x4, R33 ;  /* 0x0000000420007819 */ /* 0x000fe20000010221 */
[----:B------:R-:W-:Y:S03]  /*28d0*/  BAR.SYNC.DEFER_BLOCKING 0x0 ;  /* 0x0000000000007b1d */ /* 0x000fe60000010000 */
[----:B-1----:R-:W-:-:S03]  /*28e0*/  IADD3 R6, P0, PT, R4, R7, RZ ;  /* 0x0000000704067210 */ /* 0x002fc60007f1e0ff */
[----:B------:R-:W1:Y:S01]  /*28f0*/  LDCU.64 UR16, c[0x0][0x3c0] ;  /* 0x00007800ff1077ac */ /* 0x000e620008000a00 */
[----:B------:R-:W-:Y:S01]  /*2900*/  ISETP.GE.U32.AND P1, PT, R6, R3, PT ;  /* 0x000000030600720c */ /* 0x000fe20003f26070 */
[----:B------:R-:W-:Y:S01]  /*2910*/  IMAD.X R3, R5, 0x1, R0, P0 ;  /* 0x0000000105037824 */ /* 0x000fe200000e0600 */
[----:B------:R-:W-:Y:S01]  /*2920*/  ISETP.NE.U32.AND P0, PT, R4, RZ, PT ;  /* 0x000000ff0400720c */ /* 0x000fe20003f05070 */
[----:B------:R-:W-:Y:S03]  /*2930*/  BSSY.RECONVERGENT B0, `(.L_x_2246) ;  /* 0x0000039000007945 */ /* 0x000fe60003800200 */
        /* <DEDUP_REMOVED lines=19> */
[----:B------:R-:W1:Y:S01]  /*2a70*/  I2F.U32.RP R5, R4 ;  /* 0x0000000400057306 */ /* 0x000e620000209000 */
[----:B------:R-:W-:-:S07]  /*2a80*/  ISETP.NE.U32.AND P1, PT, R4, RZ, PT ;  /* 0x000000ff0400720c */ /* 0x000fce0003f25070 */
[----:B-1----:R-:W1:Y:S02]  /*2a90*/  MUFU.RCP R5, R5 ;  /* 0x0000000500057308 */ /* 0x002e640000001000 */
[----:B-1----:R-:W-:Y:S02]  /*2aa0*/  VIADD R6, R5, 0xffffffe ;  /* 0x0ffffffe05067836 */ /* 0x002fe40000000000 */
[----:B------:R-:W-:-:S04]  /*2ab0*/  IMAD.MOV.U32 R5, RZ, RZ, RZ ;  /* 0x000000ffff057224 */ /* 0x000fc800078e00ff */
[----:B------:R1:W0:Y:S02]  /*2ac0*/  F2I.FTZ.U32.TRUNC.NTZ R7, R6 ;  /* 0x0000000600077305 */ /* 0x000224000021f000 */
[----:B-1----:R-:W-:Y:S02]  /*2ad0*/  IMAD.MOV.U32 R6, RZ, RZ, RZ ;  /* 0x000000ffff067224 */ /* 0x002fe400078e00ff */
        /* <DEDUP_REMOVED lines=13> */
.L_x_2248:
[----:B------:R-:W-:-:S07]  /*2bb0*/  MOV R4, 0x2bd0 ;  /* 0x00002bd000047802 */ /* 0x000fce0000000f00 */
[----:B0-----:R-:W-:Y:S05]  /*2bc0*/  CALL.REL.NOINC `($__internal_89_$__cuda_sm20_rem_s64) ;  /* 0x0000002400707944 */ /* 0x001fea0003c00000 */
[----:B------:R-:W-:Y:S02]  /*2bd0*/  IMAD.MOV.U32 R4, RZ, RZ, R8 ;  /* 0x000000ffff047224 */ /* 0x000fe400078e0008 */
[----:B------:R-:W-:-:S07]  /*2be0*/  IMAD.MOV.U32 R5, RZ, RZ, R9 ;  /* 0x000000ffff057224 */ /* 0x000fce00078e0009 */
.L_x_2249:
        /* <DEDUP_REMOVED lines=8> */
[----:B0-----:R-:W-:-:S03]  /*2c70*/  LEA R4, P0, R2, UR10, 0x2 ;  /* 0x0000000a02047c11 */ /* 0x001fc6000f8010ff */
[----:B------:R-:W-:-:S05]  /*2c80*/  IMAD.IADD R3, R3, 0x1, R5 ;  /* 0x0000000103037824 */ /* 0x000fca00078e0205 */
[----:B------:R-:W-:Y:S02]  /*2c90*/  LEA.HI.X R5, R2, UR11, R3, 0x2, P0 ;  /* 0x0000000b02057c11 */ /* 0x000fe400080f1403 */
[----:B------:R-:W-:-:S05]  /*2ca0*/  FMNMX.FTZ R3, R0, 4.3596542127488646656e-06, !PT ;  /* 0x3692492500037809 */ /* 0x000fca0007810000 */
[----:B------:R1:W-:Y:S02]  /*2cb0*/  STG.E desc[UR12][R4.64], R3 ;  /* 0x0000000304007986 */ /* 0x0003e4000c10190c */
.L_x_2247:
[----:B------:R-:W-:Y:S05]  /*2cc0*/  BSYNC.RECONVERGENT B0 ;  /* 0x0000000000007941 */ /* 0x000fea0003800200 */
.L_x_2246:
        /* <DEDUP_REMOVED lines=12> */
[----:B------:R-:W-:Y:S01]  /*2d90*/  IMAD.U32 R7, RZ, RZ, UR8 ;  /* 0x00000008ff077e24 */ /* 0x000fe2000f8e00ff */
        /* <DEDUP_REMOVED lines=16> */
[----:B0-----:R-:W-:Y:S02]  /*2ea0*/  IMAD.MOV.U32 R4, RZ, RZ, RZ ;  /* 0x000000ffff047224 */ /* 0x001fe400078e00ff */
[----:B-1----:R-:W-:-:S04]  /*2eb0*/  IMAD.MOV R3, RZ, RZ, -R5 ;  /* 0x000000ffff037224 */ /* 0x002fc800078e0a05 */
        /* <DEDUP_REMOVED lines=11> */
.L_x_2250:
[----:B------:R-:W-:Y:S01]  /*2f70*/  IMAD.MOV.U32 R3, RZ, RZ, R11 ;  /* 0x000000ffff037224 */ /* 0x000fe200078e000b */
[----:B------:R-:W-:Y:S01]  /*2f80*/  MOV R4, 0x2fb0 ;  /* 0x00002fb000047802 */ /* 0x000fe20000000f00 */
[----:B------:R-:W-:-:S07]  /*2f90*/  IMAD.MOV.U32 R2, RZ, RZ, R0 ;  /* 0x000000ffff027224 */ /* 0x000fce00078e0000 */
[----:B0-----:R-:W-:Y:S05]  /*2fa0*/  CALL.REL.NOINC `($__internal_89_$__cuda_sm20_rem_s64) ;  /* 0x0000002000787944 */ /* 0x001fea0003c00000 */
.L_x_2251:
[----:B------:R-:W0:Y:S01]  /*2fb0*/  LDC.64 R4, c[0x0][0x398] ;  /* 0x0000e600ff047b82 */ /* 0x000e220000000a00 */
[----:B------:R-:W-:-:S05]  /*2fc0*/  IADD3 R11, P0, PT, -R8, R11, RZ ;  /* 0x0000000b080b7210 */ /* 0x000fca0007f1e1ff */
[----:B------:R-:W-:Y:S02]  /*2fd0*/  IMAD.X R0, R0, 0x1, ~R9, P0 ;  /* 0x0000000100007824 */ /* 0x000fe400000e0e09 */
[----:B------:R-:W1:Y:S06]  /*2fe0*/  LDC.64 R2, c[0x0][0x388] ;  /* 0x0000e200ff027b82 */ /* 0x000e6c0000000a00 */
.L_x_2284:
[----:B------:R-:W-:Y:S01]  /*2ff0*/  SHF.R.U32.HI R9, RZ, 0x4, R25 ;  /* 0x00000004ff097819 */ /* 0x000fe20000011619 */
[----:B------:R-:W-:-:S03]  /*3000*/  IMAD.U32 R8, RZ, RZ, UR9 ;  /* 0x00000009ff087e24 */ /* 0x000fc6000f8e00ff */
[----:B------:R-:W-:Y:S01]  /*3010*/  LOP3.LUT R13, R9, 0x3ffffff, RZ, 0xc0, !PT ;  /* 0x03ffffff090d7812 */ /* 0x000fe200078ec0ff */
[----:B------:R-:W-:-:S04]  /*3020*/  IMAD.MOV.U32 R9, RZ, RZ, RZ ;  /* 0x000000ffff097224 */ /* 0x000fc800078e00ff */
[----:B------:R-:W-:Y:S02]  /*3030*/  IMAD R15, R0, R13, RZ ;  /* 0x0000000d000f7224 */ /* 0x000fe400078e02ff */
[----:B------:R-:W-:-:S04]  /*3040*/  IMAD.WIDE.U32 R12, R13, R11, R8 ;  /* 0x0000000b0d0c7225 */ /* 0x000fc800078e0008 */
[----:B------:R-:W-:Y:S01]  /*3050*/  IMAD.IADD R10, R13, 0x1, R15 ;  /* 0x000000010d0a7824 */ /* 0x000fe200078e020f */
[----:B-1----:R-:W-:-:S04]  /*3060*/  LEA R20, P0, R12, R2, 0x2 ;  /* 0x000000020c147211 */ /* 0x002fc800078010ff */
[----:B------:R-:W-:Y:S01]  /*3070*/  LEA.HI.X R21, R12, R3, R10, 0x2, P0 ;  /* 0x000000030c157211 */ /* 0x000fe200000f140a */
[----:B------:R-:W-:-:S04]  /*3080*/  IMAD.MOV.U32 R12, RZ, RZ, 0x10 ;  /* 0x00000010ff0c7424 */ /* 0x000fc800078e00ff */
[----:B------:R-:W2:Y:S01]  /*3090*/  LDG.E R20, desc[UR12][R20.64] ;  /* 0x0000000c14147981 */ /* 0x000ea2000c1e1900 */
[----:B------:R-:W-:-:S04]  /*30a0*/  IMAD.WIDE.U32 R12, R25, R12, UR6 ;  /* 0x00000006190c7e25 */ /* 0x000fc8000f8e000c */
[----:B0-----:R-:W-:Y:S02]  /*30b0*/  IMAD.WIDE.U32 R16, R25, 0x10, R4 ;  /* 0x0000001019107825 */ /* 0x001fe400078e0004 */
[----:B------:R-:W3:Y:S04]  /*30c0*/  LDG.E.128.CONSTANT R12, desc[UR12][R12.64] ;  /* 0x0000000c0c0c7981 */ /* 0x000ee8000c1e9d00 */
[----:B------:R-:W4:Y:S01]  /*30d0*/  LDG.E.128.CONSTANT R16, desc[UR12][R16.64] ;  /* 0x0000000c10107981 */ /* 0x000f22000c1e9d00 */
[----:B------:R-:W-:Y:S01]  /*30e0*/  BSSY.RECONVERGENT B0, `(.L_x_2252) ;  /* 0x0000027000007945 */ /* 0x000fe20003800200 */
        /* <DEDUP_REMOVED lines=16> */
[----:B------:R-:W-:Y:S02]  /*31f0*/  FMNMX.FTZ R14, R14, 448, PT ;  /* 0x43e000000e0e7809 */ /* 0x000fe40003810000 */
[----:B------:R-:W-:-:S02]  /*3200*/  FMNMX.FTZ R16, R23, -448, !PT ;  /* 0xc3e0000017107809 */ /* 0x000fc40007810000 */
[----:B------:R-:W-:Y:S02]  /*3210*/  FMNMX.FTZ R19, R10, -448, !PT ;  /* 0xc3e000000a137809 */ /* 0x000fe40007810000 */
[----:B------:R-:W-:Y:S02]  /*3220*/  FMNMX.FTZ R10, R14, -448, !PT ;  /* 0xc3e000000e0a7809 */ /* 0x000fe40007810000 */
[----:B------:R-:W-:Y:S02]  /*3230*/  LOP3.LUT R14, R16, 0x7fffffff, RZ, 0xc0, !PT ;  /* 0x7fffffff100e7812 */ /* 0x000fe400078ec0ff */
[----:B------:R-:W-:Y:S02]  /*3240*/  FMNMX.FTZ R18, R18, 448, PT ;  /* 0x43e0000012127809 */ /* 0x000fe40003810000 */
[----:B------:R-:W-:Y:S02]  /*3250*/  ISETP.GT.U32.AND P2, PT, R14, 0x43efffff, PT ;  /* 0x43efffff0e00780c */ /* 0x000fe40003f44070 */
        /* <DEDUP_REMOVED lines=15> */
.L_x_2253:
[----:B------:R-:W-:Y:S05]  /*3350*/  BSYNC.RECONVERGENT B0 ;  /* 0x0000000000007941 */ /* 0x000fea0003800200 */
.L_x_2252:
        /* <DEDUP_REMOVED lines=11> */
.L_x_2255:
[----:B------:R-:W-:Y:S05]  /*3410*/  BSYNC.RECONVERGENT B0 ;  /* 0x0000000000007941 */ /* 0x000fea0003800200 */
.L_x_2254:
        /* <DEDUP_REMOVED lines=11> */
.L_x_2257:
[----:B------:R-:W-:Y:S05]  /*34d0*/  BSYNC.RECONVERGENT B0 ;  /* 0x0000000000007941 */ /* 0x000fea0003800200 */
.L_x_2256:
        /* <DEDUP_REMOVED lines=11> */
.L_x_2259:
[----:B------:R-:W-:Y:S05]  /*3590*/  BSYNC.RECONVERGENT B0 ;  /* 0x0000000000007941 */ /* 0x000fea0003800200 */
.L_x_2258:
[----:B------:R-:W-:Y:S02]  /*35a0*/  LOP3.LUT R12, R12, 0x80, R15, 0xf8, !PT ;  /* 0x000000800c0c7812 */ /* 0x000fe400078ef80f */
[----:B------:R-:W-:Y:S02]  /*35b0*/  PRMT R10, R14, 0x3340, R19 ;  /* 0x000033400e0a7816 */ /* 0x000fe40000000013 */
[----:B------:R-:W-:Y:S01]  /*35c0*/  PRMT R15, R21, 0x3340, R12 ;  /* 0x00003340150f7816 */ /* 0x000fe2000000000c */
[----:B------:R-:W-:Y:S02]  /*35d0*/  IMAD.IADD R21, R24, 0x1, R25 ;  /* 0x0000000118157824 */ /* 0x000fe400078e0219 */
[----:B------:R-:W-:Y:S01]  /*35e0*/  IMAD.WIDE.U32 R12, R25, 0x4, R6 ;  /* 0x00000004190c7825 */ /* 0x000fe200078e0006 */
[----:B------:R-:W-:Y:S02]  /*35f0*/  PRMT R15, R10, 0x5410, R15 ;  /* 0x000054100a0f7816 */ /* 0x000fe4000000000f */
[----:B------:R-:W-:-:S03]  /*3600*/  ISETP.GE.U32.AND P0, PT, R21, UR11, PT ;  /* 0x0000000b15007c0c */ /* 0x000fc6000bf06070 */
[----:B------:R0:W-:Y:S10]  /*3610*/  STG.E desc[UR12][R12.64], R15 ;  /* 0x0000000f0c007986 */ /* 0x0001f4000c10190c */
[----:B------:R-:W-:Y:S05]  /*3620*/  @P0 EXIT ;  /* 0x000000000000094d */ /* 0x000fea0003800000 */
[----:B------:R-:W-:-:S04]  /*3630*/  SHF.R.U32.HI R10, RZ, 0x4, R21 ;  /* 0x00000004ff0a7819 */ /* 0x000fc80000011615 */
[----:B0-----:R-:W-:-:S05]  /*3640*/  LOP3.LUT R13, R10, 0x3ffffff, RZ, 0xc0, !PT ;  /* 0x03ffffff0a0d7812 */ /* 0x001fca00078ec0ff */
[----:B------:R-:W-:Y:S02]  /*3650*/  IMAD R15, R0, R13, RZ ;  /* 0x0000000d000f7224 */ /* 0x000fe400078e02ff */
[----:B------:R-:W-:-:S04]  /*3660*/  IMAD.WIDE.U32 R12, R13, R11, R8 ;  /* 0x0000000b0d0c7225 */ /* 0x000fc800078e0008 */
[----:B------:R-:W-:Y:S01]  /*3670*/  IMAD.IADD R10, R13, 0x1, R15 ;  /* 0x000000010d0a7824 */ /* 0x000fe200078e020f */
        /* <DEDUP_REMOVED lines=47> */
.L_x_2261:
[----:B------:R-:W-:Y:S05]  /*3970*/  BSYNC.RECONVERGENT B0 ;  /* 0x0000000000007941 */ /* 0x000fea0003800200 */
.L_x_2260:
        /* <DEDUP_REMOVED lines=11> */
.L_x_2263:
[----:B------:R-:W-:Y:S05]  /*3a30*/  BSYNC.RECONVERGENT B0 ;  /* 0x0000000000007941 */ /* 0x000fea0003800200 */
.L_x_2262:
        /* <DEDUP_REMOVED lines=11> */
.L_x_2265:
[----:B------:R-:W-:Y:S05]  /*3af0*/  BSYNC.RECONVERGENT B0 ;  /* 0x0000000000007941 */ /* 0x000fea0003800200 */
.L_x_2264:
        /* <DEDUP_REMOVED lines=11> */
.L_x_2267:
[----:B------:R-:W-:Y:S05]  /*3bb0*/  BSYNC.RECONVERGENT B0 ;  /* 0x0000000000007941 */ /* 0x000fea0003800200 */
.L_x_2266:
        /* <DEDUP_REMOVED lines=61> */
.L_x_2269:
[----:B------:R-:W-:Y:S05]  /*3f90*/  BSYNC.RECONVERGENT B0 ;  /* 0x0000000000007941 */ /* 0x000fea0003800200 */
.L_x_2268:
        /* <DEDUP_REMOVED lines=11> */
.L_x_2271:
[----:B------:R-:W-:Y:S05]  /*4050*/  BSYNC.RECONVERGENT B0 ;  /* 0x0000000000007941 */ /* 0x000fea0003800200 */
.L_x_2270:
        /* <DEDUP_REMOVED lines=11> */
.L_x_2273:
[----:B------:R-:W-:Y:S05]  /*4110*/  BSYNC.RECONVERGENT B0 ;  /* 0x0000000000007941 */ /* 0x000fea0003800200 */
.L_x_2272:
        /* <DEDUP_REMOVED lines=11> */
.L_x_2275:
[----:B------:R-:W-:Y:S05]  /*41d0*/  BSYNC.RECONVERGENT B0 ;  /* 0x0000000000007941 */ /* 0x000fea0003800200 */
.L_x_2274:
        /* <DEDUP_REMOVED lines=9> */
[----:B------:R-:W-:Y:S01]  /*4270*/  SHF.R.U32.HI R10, RZ, 0x4, R25 ;  /* 0x00000004ff0a7819 */ /* 0x000fe20000011619 */
[----:B0-----:R-:W-:-:S03]  /*4280*/  IMAD.MOV.U32 R12, RZ, RZ, 0x10 ;  /* 0x00000010ff0c7424 */ /* 0x001fc600078e00ff */
        /* <DEDUP_REMOVED lines=21> */
[-C--:B0-----:R-:W-:Y:S01]  /*43e0*/  FMUL.FTZ R9, R9, R27.reuse ;  /* 0x0000001b09097220 */ /* 0x081fe20000410000 */
        /* <DEDUP_REMOVED lines=28> */
.L_x_2277:
[----:B------:R-:W-:Y:S05]  /*45b0*/  BSYNC.RECONVERGENT B0 ;  /* 0x0000000000007941 */ /* 0x000fea0003800200 */
.L_x_2276:
        /* <DEDUP_REMOVED lines=11> */
.L_x_2279:
[----:B------:R-:W-:Y:S05]  /*4670*/  BSYNC.RECONVERGENT B0 ;  /* 0x0000000000007941 */ /* 0x000fea0003800200 */
.L_x_2278:
        /* <DEDUP_REMOVED lines=11> */
.L_x_2281:
[----:B------:R-:W-:Y:S05]  /*4730*/  BSYNC.RECONVERGENT B0 ;  /* 0x0000000000007941 */ /* 0x000fea0003800200 */
.L_x_2280:
        /* <DEDUP_REMOVED lines=10> */
.L_x_2283:
[----:B------:R-:W-:Y:S05]  /*47e0*/  BSYNC.RECONVERGENT B0 ;  /* 0x0000000000007941 */ /* 0x000fea0003800200 */
.L_x_2282:
        /* <DEDUP_REMOVED lines=11> */
        .weak           $__internal_87_$__cuda_sm20_div_s64
        .type           $__internal_87_$__cuda_sm20_div_s64,@function
        .size           $__internal_87_$__cuda_sm20_div_s64,($__internal_88_$__cuda_sm20_div_u64 - $__internal_87_$__cuda_sm20_div_s64)
$__internal_87_$__cuda_sm20_div_s64:
        /* <DEDUP_REMOVED lines=73> */
[----:B------:R-:W-:Y:S06]  /*4d30*/  RET.REL.NODEC R4 `(_ZN4vllm31rms_norm_per_block_quant_kernelIfN3c1013Float8_e4m3fnELb0ELb1ELi64EEEvPT0_PfPKT_S8_PKffiiPS6_l) ;  /* 0xffffffb004b07950 */ /* 0x000fec0003c3ffff */
        .weak           $__internal_88_$__cuda_sm20_div_u64
        .type           $__internal_88_$__cuda_sm20_div_u64,@function
        .size           $__internal_88_$__cuda_sm20_div_u64,($__internal_89_$__cuda_sm20_rem_s64 - $__internal_88_$__cuda_sm20_div_u64)
$__internal_88_$__cuda_sm20_div_u64:
        /* <DEDUP_REMOVED lines=59> */
[----:B------:R-:W-:Y:S02]  /*50f0*/  ISETP.NE.U32.AND P1, PT, R15, RZ, PT ;  /* 0x000000ff0f00720c */ /* 0x000fe40003f25070 */
[----:B------:R-:W-:Y:S01]  /*5100*/  ISETP.GE.U32.AND.EX P0, PT, R13, UR16, PT, P0 ;  /* 0x000000100d007c0c */ /* 0x000fe2000bf06100 */
[----:B------:R-:W-:Y:S01]  /*5110*/  IMAD.X R7, RZ, RZ, R14, P2 ;  /* 0x000000ffff077224 */ /* 0x000fe200010e060e */
[----:B------:R-:W-:Y:S01]  /*5120*/  ISETP.NE.AND.EX P1, PT, RZ, UR16, PT, P1 ;  /* 0x00000010ff007c0c */ /* 0x000fe2000bf25310 */
[----:B------:R-:W-:Y:S01]  /*5130*/  IMAD.MOV.U32 R13, RZ, RZ, 0x0 ;  /* 0x00000000ff0d7424 */ /* 0x000fe200078e00ff */
[----:B------:R-:W-:-:S02]  /*5140*/  SEL R6, R6, R11, P0 ;  /* 0x0000000b06067207 */ /* 0x000fc40000000000 */
[----:B------:R-:W-:Y:S02]  /*5150*/  SEL R7, R7, R14, P0 ;  /* 0x0000000e07077207 */ /* 0x000fe40000000000 */
[----:B------:R-:W-:Y:S02]  /*5160*/  SEL R6, R6, 0xffffffff, P1 ;  /* 0xffffffff06067807 */ /* 0x000fe40000800000 */
[----:B------:R-:W-:Y:S01]  /*5170*/  SEL R7, R7, 0xffffffff, P1 ;  /* 0xffffffff07077807 */ /* 0x000fe20000800000 */
[----:B------:R-:W-:Y:S06]  /*5180*/  RET.REL.NODEC R12 `(_ZN4vllm31rms_norm_per_block_quant_kernelIfN3c1013Float8_e4m3fnELb0ELb1ELi64EEEvPT0_PfPKT_S8_PKffiiPS6_l) ;  /* 0xffffffac0c9c7950 */ /* 0x000fec0003c3ffff */
        .weak           $__internal_89_$__cuda_sm20_rem_s64
        .type           $__internal_89_$__cuda_sm20_rem_s64,@function
        .size           $__internal_89_$__cuda_sm20_rem_s64,(.L_x_2940 - $__internal_89_$__cuda_sm20_rem_s64)
$__internal_89_$__cuda_sm20_rem_s64:
        /* <DEDUP_REMOVED lines=39> */
[----:B------:R-:W-:-:S04]  /*5400*/  IMAD.HI.U32 R8, R13, R12, RZ ;  /* 0x0000000c0d087227 */ /* 0x000fc800078e00ff */
[----:B------:R-:W-:Y:S02]  /*5410*/  IMAD.X R5, R10, 0x1, R5, P0 ;  /* 0x000000010a057824 */ /* 0x000fe400000e0605 */
[----:B------:R-:W-:-:S03]  /*5420*/  IMAD.MOV.U32 R9, RZ, RZ, RZ ;  /* 0x000000ffff097224 */ /* 0x000fc600078e00ff */
[----:B------:R-:W-:Y:S01]  /*5430*/  IADD3.X R5, PT, PT, RZ, RZ, R5, P3, P2 ;  /* 0x000000ffff057210 */ /* 0x000fe20001fe4405 */
        /* <DEDUP_REMOVED lines=33> */
[----:B------:R-:W-:Y:S06]  /*5650*/  RET.REL.NODEC R4 `(_ZN4vllm31rms_norm_per_block_quant_kernelIfN3c1013Float8_e4m3fnELb0ELb1ELi64EEEvPT0_PfPKT_S8_PKffiiPS6_l) ;  /* 0xffffffa804687950 */ /* 0x000fec0003c3ffff */
.L_x_2285:
        /* <DEDUP_REMOVED lines=10> */
.L_x_2940:


//--------------------- .text._ZN4vllm31rms_norm_per_block_quant_kernelIfaLb1ELb0ELi64EEEvPT0_PfPKT_S6_PKffiiPS4_l --------------------------
	.section	.text._ZN4vllm31rms_norm_per_block_quant_kernelIfaLb1ELb0ELi64EEEvPT0_PfPKT_S6_PKffiiPS4_l,"ax",@progbits
	.align	128
        .global         _ZN4vllm31rms_norm_per_block_quant_kernelIfaLb1ELb0ELi64EEEvPT0_PfPKT_S6_PKffiiPS4_l
        .type           _ZN4vllm31rms_norm_per_block_quant_kernelIfaLb1ELb0ELi64EEEvPT0_PfPKT_S6_PKffiiPS4_l,@function
        .size           _ZN4vllm31rms_norm_per_block_quant_kernelIfaLb1ELb0ELi64EEEvPT0_PfPKT_S6_PKffiiPS4_l,(.L_x_2942 - _ZN4vllm31rms_norm_per_block_quant_kernelIfaLb1ELb0ELi64EEEvPT0_PfPKT_S6_PKffiiPS4_l)
        .other          _ZN4vllm31rms_norm_per_block_quant_kernelIfaLb1ELb0ELi64EEEvPT0_PfPKT_S6_PKffiiPS4_l,@"STO_CUDA_ENTRY STV_DEFAULT"
_ZN4vllm31rms_norm_per_block_quant_kernelIfaLb1ELb0ELi64EEEvPT0_PfPKT_S6_PKffiiPS4_l:
.text._ZN4vllm31rms_norm_per_block_quant_kernelIfaLb1ELb0ELi64EEEvPT0_PfPKT_S6_PKffiiPS4_l:
        /* <DEDUP_REMOVED lines=26> */
[----:B------:R-:W-:Y:S01]  /*01a0*/  MOV R0, RZ ;  /* 0x000000ff00007202 */ /* 0x000fe20000000f00 */
[----:B------:R-:W-:-:S07]  /*01b0*/  IMAD.MOV.U32 R3, RZ, RZ, R34 ;  /* 0x000000ffff037224 */ /* 0x000fce00078e0022 */
.L_x_2288:
[----:B------:R-:W-:Y:S01]  /*01c0*/  MOV R4, 0x10 ;  /* 0x0000001000047802 */ /* 0x000fe20000000f00 */
[----:B------:R-:W-:-:S04]  /*01d0*/  IMAD.MOV.U32 R8, RZ, RZ, 0x10 ;  /* 0x00000010ff087424 */ /* 0x000fc800078e00ff */
[----:B------:R-:W-:-:S04]  /*01e0*/  IMAD.WIDE.U32 R4, R3, R4, UR8 ;  /* 0x0000000803047e25 */ /* 0x000fc8000f8e0004 */
[----:B------:R-:W-:Y:S02]  /*01f0*/  IMAD.WIDE.U32 R8, R3, R8, UR6 ;  /* 0x0000000603087e25 */ /* 0x000fe4000f8e0008 */
[----:B------:R-:W2:Y:S04]  /*0200*/  LDG.E.128.CONSTANT R4, desc[UR16][R4.64] ;  /* 0x0000001004047981 */ /* 0x000ea8000c1e9d00 */
[----:B------:R-:W2:Y:S01]  /*0210*/  LDG.E.128 R8, desc[UR16][R8.64] ;  /* 0x0000001008087981 */ /* 0x000ea2000c1e1d00 */
[----:B0-----:R-:W-:-:S04]  /*0220*/  IADD3 R15, PT, PT, R2, R3, RZ ;  /* 0x00000003020f7210 */ /* 0x001fc80007ffe0ff */
        /* <DEDUP_REMOVED lines=10> */
[----:B------:R-:W-:Y:S02]  /*02d0*/  HFMA2 R8, -RZ, RZ, 0, 9.5367431640625e-07 ;  /* 0x00000010ff087431 */ /* 0x000fe400000001ff */
[----:B------:R-:W-:-:S04]  /*02e0*/  IMAD.MOV.U32 R4, RZ, RZ, 0x10 ;  /* 0x00000010ff047424 */ /* 0x000fc800078e00ff */
[----:B------:R-:W-:-:S04]  /*02f0*/  IMAD.WIDE.U32 R4, R15, R4, UR8 ;  /* 0x000000080f047e25 */ /* 0x000fc8000f8e0004 */
[C---:B------:R-:W-:Y:S02]  /*0300*/  IMAD.WIDE.U32 R8, R15.reuse, R8, UR6 ;  /* 0x000000060f087e25 */ /* 0x040fe4000f8e0008 */
        /* <DEDUP_REMOVED lines=13> */
[----:B------:R-:W-:Y:S01]  /*03e0*/  MOV R4, 0x10 ;  /* 0x0000001000047802 */ /* 0x000fe20000000f00 */
[----:B------:R-:W-:-:S04]  /*03f0*/  IMAD.MOV.U32 R8, RZ, RZ, 0x10 ;  /* 0x00000010ff087424 */ /* 0x000fc800078e00ff */
[----:B------:R-:W-:-:S04]  /*0400*/  IMAD.WIDE.U32 R4, R15, R4, UR8 ;  /* 0x000000080f047e25 */ /* 0x000fc8000f8e0004 */
[C---:B------:R-:W-:Y:S02]  /*0410*/  IMAD.WIDE.U32 R8, R15.reuse, R8, UR6 ;  /* 0x000000060f087e25 */ /* 0x040fe4000f8e0008 */
[----:B------:R-:W2:Y:S04]  /*0420*/  LDG.E.128.CONSTANT R4, desc[UR16][R4.64] ;  /* 0x0000001004047981 */ /* 0x000ea8000c1e9d00 */
[----:B------:R-:W2:Y:S01]  /*0430*/  LDG.E.128 R8, desc[UR16][R8.64] ;  /* 0x0000001008087981 */ /* 0x000ea2000c1e1d00 */
[----:B------:R-:W-:-:S04]  /*0440*/  IADD3 R15, PT, PT, R15, R2, RZ ;  /* 0x000000020f0f7210 */ /* 0x000fc80007ffe0ff */
        /* <DEDUP_REMOVED lines=13> */
[----:B------:R-:W-:Y:S02]  /*0520*/  IMAD.WIDE.U32 R8, R15, R8, UR6 ;  /* 0x000000060f087e25 */ /* 0x000fe4000f8e0008 */
[----:B------:R-:W2:Y:S04]  /*0530*/  LDG.E.128.CONSTANT R4, desc[UR16][R4.64] ;  /* 0x0000001004047981 */ /* 0x000ea8000c1e9d00 */
[----:B------:R-:W2:Y:S02]  /*0540*/  LDG.E.128 R8, desc[UR16][R8.64] ;  /* 0x0000001008087981 */ /* 0x000ea4000c1e1d00 */
[----:B--2---:R-:W-:Y:S01]  /*0550*/  FADD.FTZ R3, R4, R8 ;  /* 0x0000000804037221 */ /* 0x004fe20000010000 */
[----:B------:R-:W-:Y:S01]  /*0560*/  FADD.FTZ R12, R5, R9 ;  /* 0x00000009050c7221 */ /* 0x000fe20000010000 */
[----:B------:R-:W-:Y:S01]  /*0570*/  FADD.FTZ R6, R6, R10 ;  /* 0x0000000a06067221 */ /* 0x000fe20000010000 */
[----:B------:R-:W-:Y:S01]  /*0580*/  FADD.FTZ R7, R7, R11 ;  /* 0x0000000b07077221 */ /* 0x000fe20000010000 */
[----:B------:R-:W-:Y:S01]  /*0590*/  FFMA.FTZ R13, R3, R3, R0 ;  /* 0x00000003030d7223 */ /* 0x000fe20000010000 */
[----:B------:R-:W-:-:S03]  /*05a0*/  IMAD.IADD R3, R15, 0x1, R2 ;  /* 0x000000010f037824 */ /* 0x000fc600078e0202 */
[----:B------:R-:W-:Y:S02]  /*05b0*/  FFMA.FTZ R13, R12, R12, R13 ;  /* 0x0000000c0c0d7223 */ /* 0x000fe4000001000d */
[----:B------:R-:W-:Y:S02]  /*05c0*/  ISETP.GE.U32.AND P0, PT, R3, UR10, PT ;  /* 0x0000000a03007c0c */ /* 0x000fe4000bf06070 */
[----:B------:R-:W-:-:S04]  /*05d0*/  FFMA.FTZ R0, R6, R6, R13 ;  /* 0x0000000606007223 */ /* 0x000fc8000001000d */
[----:B------:R-:W-:-:S07]  /*05e0*/  FFMA.FTZ R0, R7, R7, R0 ;  /* 0x0000000707007223 */ /* 0x000fce0000010000 */
[----:B------:R-:W-:Y:S05]  /*05f0*/  @!P0 BRA `(.L_x_2288) ;  /* 0xfffffff800f08947 */ /* 0x000fea000383ffff */
.L_x_2287:
[----:B------:R-:W-:Y:S05]  /*0600*/  BSYNC.RECONVERGENT B0 ;  /* 0x0000000000007941 */ /* 0x000fea0003800200 */
.L_x_2286:
        /* <DEDUP_REMOVED lines=12> */
[----:B0-----:R-:W-:Y:S01]  /*06d0*/  @P0 FADD R2, R3, R2 ;  /* 0x0000000203020221 */ /* 0x001fe20000000000 */
[----:B------:R-:W-:Y:S02]  /*06e0*/  @!P1 IADD3 R7, PT, PT, R7, 0x1000, RZ ;  /* 0x0000100007079810 */ /* 0x000fe40007ffe0ff */
[----:B------:R-:W-:Y:S02]  /*06f0*/  @!P1 LOP3.LUT R0, R0, 0x7c, RZ, 0xc0, !PT ;  /* 0x0000007c00009812 */ /* 0x000fe400078ec0ff */
[----:B------:R-:W0:Y:S01]  /*0700*/  SHFL.DOWN P0, R5, R2, 0x4, 0x1f ;  /* 0x08801f0002057f89 */ /* 0x000e220000000000 */
        /* <DEDUP_REMOVED lines=55> */
.L_x_2290:
[----:B------:R-:W-:-:S05]  /*0a80*/  LOP3.LUT R2, R34, 0x3e0, RZ, 0xc0, !PT ;  /* 0x000003e022027812 */ /* 0x000fca00078ec0ff */
[----:B------:R-:W-:Y:S01]  /*0a90*/  VIADD R4, R2, 0x20 ;  /* 0x0000002002047836 */ /* 0x000fe20000000000 */
[----:B------:R-:W-:-:S04]  /*0aa0*/  LOP3.LUT R2, RZ, R2, RZ, 0x33, !PT ;  /* 0x00000002ff027212 */ /* 0x000fc800078e33ff */
[-C--:B------:R-:W-:Y:S02]  /*0ab0*/  ISETP.GT.U32.AND P0, PT, R4, R33.reuse, PT ;  /* 0x000000210400720c */ /* 0x080fe40003f04070 */
[----:B------:R-:W-:-:S04]  /*0ac0*/  IADD3 R2, PT, PT, R2, R33, RZ ;  /* 0x0000002102027210 */ /* 0x000fc80007ffe0ff */
[----:B------:R-:W-:Y:S02]  /*0ad0*/  SEL R3, R2, 0x1f, P0 ;  /* 0x0000001f02037807 */ /* 0x000fe40000000000 */
[----:B------:R-:W0:Y:S04]  /*0ae0*/  S2R R2, SR_LANEID ;  /* 0x0000000000027919 */ /* 0x000e280000000000 */
[----:B------:R-:W1:Y:S02]  /*0af0*/  SHFL.DOWN P0, R4, R0, 0x1, R3 ;  /* 0x0820000000047989 */ /* 0x000e640000000003 */
[----:B-1----:R-:W-:Y:S01]  /*0b00*/  @P0 FADD R4, R4, R0 ;  /* 0x0000000004040221 */ /* 0x002fe20000000000 */
[----:B0-----:R-:W-:-:S04]  /*0b10*/  ISETP.NE.AND P1, PT, R2, RZ, PT ;  /* 0x000000ff0200720c */ /* 0x001fc80003f25270 */
[----:B------:R-:W0:Y:S09]  /*0b20*/  SHFL.DOWN P0, R5, R4, 0x2, R3 ;  /* 0x0840000004057989 */ /* 0x000e320000000003 */
[----:B------:R-:W1:Y:S01]  /*0b30*/  @!P1 S2R R9, SR_CgaCtaId ;  /* 0x0000000000099919 */ /* 0x000e620000008800 */
[----:B------:R-:W-:-:S02]  /*0b40*/  @!P1 MOV R8, 0x400 ;  /* 0x0000040000089802 */ /* 0x000fc40000000f00 */
[----:B------:R-:W-:-:S03]  /*0b50*/  @!P1 SHF.R.U32.HI R0, RZ, 0x3, R34 ;  /* 0x00000003ff009819 */ /* 0x000fc60000011622 */
[----:B------:R-:W-:Y:S01]  /*0b60*/  @!P1 VIADD R8, R8, 0x1000 ;  /* 0x0000100008089836 */ /* 0x000fe20000000000 */
[----:B------:R-:W-:Y:S01]  /*0b70*/  @!P1 LOP3.LUT R0, R0, 0x7c, RZ, 0xc0, !PT ;  /* 0x0000007c00009812 */ /* 0x000fe200078ec0ff */
[----:B0-----:R-:W-:-:S05]  /*0b80*/  @P0 FADD R5, R4, R5 ;  /* 0x0000000504050221 */ /* 0x001fca0000000000 */
[----:B------:R-:W0:Y:S01]  /*0b90*/  SHFL.DOWN P0, R6, R5, 0x4, R3 ;  /* 0x0880000005067989 */ /* 0x000e220000000003 */
[----:B-1----:R-:W-:-:S04]  /*0ba0*/  @!P1 LEA R9, R9, R8, 0x18 ;  /* 0x0000000809099211 */ /* 0x002fc800078ec0ff */
        /* <DEDUP_REMOVED lines=84> */
.L_x_2292:
[----:B------:R-:W0:Y:S02]  /*10f0*/  LDCU.64 UR4, c[0x0][0x3a8] ;  /* 0x00007500ff0477ac */ /* 0x000e240008000a00 */
[----:B0-----:R-:W-:-:S06]  /*1100*/  I2FP.F32.S32 R3, UR5 ;  /* 0x0000000500037c45 */ /* 0x001fcc0008201400 */
[----:B------:R-:W0:Y:S02]  /*1110*/  MUFU.RCP R3, R3 ;  /* 0x0000000300037308 */ /* 0x000e240000001000 */
[----:B0-----:R-:W-:-:S06]  /*1120*/  FFMA.FTZ R2, R3, R2, UR4 ;  /* 0x0000000403027e23 */ /* 0x001fcc0008010002 */
[----:B------:R-:W0:Y:S02]  /*1130*/  MUFU.RSQ R5, R2 ;  /* 0x0000000200057308 */ /* 0x000e240000001400 */
[----:B0-----:R2:W-:Y:S02]  /*1140*/  STS [R0+0x10a4], R5 ;  /* 0x0010a40500007388 */ /* 0x0015e40000000800 */
.L_x_2291:
[----:B------:R-:W-:Y:S05]  /*1150*/  BSYNC.RECONVERGENT B0 ;  /* 0x0000000000007941 */ /* 0x000fea0003800200 */
.L_x_2289:
[----:B------:R-:W2:Y:S01]  /*1160*/  LDC R3, c[0x0][0x3ac] ;  /* 0x0000eb00ff037b82 */ /* 0x000ea20000000800 */
[----:B------:R-:W-:Y:S01]  /*1170*/  IABS R8, R33 ;  /* 0x0000002100087213 */ /* 0x000fe20000000000 */
[----:B------:R-:W-:-:S06]  /*1180*/  UMOV UR4, 0x400 ;  /* 0x0000040000047882 */ /* 0x000fcc0000000000 */
[----:B------:R-:W3:Y:S01]  /*1190*/  S2UR UR5, SR_CgaCtaId ;  /* 0x00000000000579c3 */ /* 0x000ee20000008800 */
[----:B--2---:R-:W-:-:S04]  /*11a0*/  SHF.R.S32.HI R0, RZ, 0x1f, R3 ;  /* 0x0000001fff007819 */ /* 0x004fc80000011403 */
[----:B------:R-:W-:-:S04]  /*11b0*/  LEA.HI R0, R0, R3, RZ, 0x6 ;  /* 0x0000000300007211 */ /* 0x000fc800078f30ff */
[----:B------:R-:W-:Y:S01]  /*11c0*/  SHF.R.S32.HI R0, RZ, 0x6, R0 ;  /* 0x00000006ff007819 */ /* 0x000fe20000011400 */
[----:B---3--:R-:W-:-:S03]  /*11d0*/  ULEA UR4, UR5, UR4, 0x18 ;  /* 0x0000000405047291 */ /* 0x008fc6000f8ec0ff */
[----:B------:R-:W-:-:S13]  /*11e0*/  R2UR UR11, R0 ;  /* 0x00000000000b72ca */ /* 0x000fda00000e0000 */
[----:B------:R-:W-:Y:S01]  /*11f0*/  MOV R4, UR11 ;  /* 0x0000000b00047c02 */ /* 0x000fe20008000f00 */
[----:B------:R-:W-:-:S03]  /*1200*/  UISETP.NE.AND UP0, UPT, UR11, URZ, UPT ;  /* 0x000000ff0b00728c */ /* 0x000fc6000bf05270 */
[----:B------:R-:W-:-:S04]  /*1210*/  IABS R5, R4 ;  /* 0x0000000400057213 */ /* 0x000fc80000000000 */
[----:B------:R-:W2:Y:S08]  /*1220*/  I2F.RP R0, R5 ;  /* 0x0000000500007306 */ /* 0x000eb00000209400 */
[----:B--2---:R-:W0:Y:S02]  /*1230*/  MUFU.RCP R0, R0 ;  /* 0x0000000000007308 */ /* 0x004e240000001000 */
[----:B0-----:R-:W-:-:S06]  /*1240*/  VIADD R2, R0, 0xffffffe ;  /* 0x0ffffffe00027836 */ /* 0x001fcc0000000000 */
[----:B------:R0:W1:Y:S02]  /*1250*/  F2I.FTZ.U32.TRUNC.NTZ R3, R2 ;  /* 0x0000000200037305 */ /* 0x000064000021f000 */
[----:B0-----:R-:W-:Y:S01]  /*1260*/  HFMA2 R2, -RZ, RZ, 0, 0 ;  /* 0x00000000ff027431 */ /* 0x001fe200000001ff */
[----:B-1----:R-:W-:-:S05]  /*1270*/  IADD3 R6, PT, PT, RZ, -R3, RZ ;  /* 0x80000003ff067210 */ /* 0x002fca0007ffe0ff */
        /* <DEDUP_REMOVED lines=14> */
[----:B------:R-:W-:Y:S02]  /*1360*/  @P0 IADD3 R3, PT, PT, R3, 0x1, RZ ;  /* 0x0000000103030810 */ /* 0x000fe40007ffe0ff */
[----:B------:R-:W-:Y:S02]  /*1370*/  ISETP.GE.AND P0, PT, R0, RZ, PT ;  /* 0x000000ff0000720c */ /* 0x000fe40003f06270 */
        /* <DEDUP_REMOVED lines=11> */
[----:B------:R-:W-:Y:S01]  /*1430*/  IMAD.MOV.U32 R37, RZ, RZ, RZ ;  /* 0x000000ffff257224 */ /* 0x000fe200078e00ff */
[----:B------:R-:W-:-:S04]  /*1440*/  MOV R28, RZ ;  /* 0x000000ff001c7202 */ /* 0x000fc80000000f00 */
[----:B0-----:R-:W0:Y:S02]  /*1450*/  MUFU.RCP R0, R0 ;  /* 0x0000000000007308 */ /* 0x001e240000001000 */
[----:B0-----:R-:W-:-:S06]  /*1460*/  IADD3 R2, PT, PT, R0, 0xffffffe, RZ ;  /* 0x0ffffffe00027810 */ /* 0x001fcc0007ffe0ff */
[----:B------:R0:W1:Y:S02]  /*1470*/  F2I.FTZ.U32.TRUNC.NTZ R3, R2 ;  /* 0x0000000200037305 */ /* 0x000064000021f000 */
[----:B0-----:R-:W-:Y:S01]  /*1480*/  MOV R2, RZ ;  /* 0x000000ff00027202 */ /* 0x001fe20000000f00 */
        /* <DEDUP_REMOVED lines=10> */
[----:B------:R-:W-:-:S05]  /*1530*/  @!P2 LOP3.LUT R36, RZ, UR15, RZ, 0x33, !PT ;  /* 0x0000000fff24ac12 */ /* 0x000fca000f8e33ff */
[----:B------:R-:W-:-:S04]  /*1540*/  IMAD.MOV R3, RZ, RZ, -R36 ;  /* 0x000000ffff037224 */ /* 0x000fc800078e0a24 */
[----:B------:R-:W-:Y:S01]  /*1550*/  IMAD R30, R3, UR15, R34 ;  /* 0x0000000f031e7c24 */ /* 0x000fe2000f8e0222 */
[----:B------:R-:W-:Y:S06]  /*1560*/  BRA `(.L_x_2294) ;  /* 0x0000000000287947 */ /* 0x000fec0003800000 */
.L_x_2293:
[----:B------:R-:W-:Y:S02]  /*1570*/  MOV R0, UR15 ;  /* 0x0000000f00007c02 */ /* 0x000fe40008000f00 */
[----:B------:R-:W-:-:S07]  /*1580*/  MOV R4, 0x15a0 ;  /* 0x000015a000047802 */ /* 0x000fce0000000f00 */
[----:B------:R-:W-:Y:S05]  /*1590*/  CALL.REL.NOINC `($__internal_90_$__cuda_sm20_div_s64) ;  /* 0x0000002400487944 */ /* 0x000fea0003c00000 */
[----:B------:R-:W-:Y:S02]  /*15a0*/  IADD3 R3, P0, PT, RZ, -R36, RZ ;  /* 0x80000024ff037210 */ /* 0x000fe40007f1e0ff */
[----:B------:R-:W-:-:S03]  /*15b0*/  MOV R35, RZ ;  /* 0x000000ff00237202 */ /* 0x000fc60000000f00 */
[----:B------:R-:W-:Y:S02]  /*15c0*/  IMAD.X R0, RZ, RZ, ~R37, P0 ;  /* 0x000000ffff007224 */ /* 0x000fe400000e0e25 */
[----:B------:R-:W-:-:S04]  /*15d0*/  IMAD.WIDE.U32 R30, R3, UR15, R34 ;  /* 0x0000000f031e7c25 */ /* 0x000fc8000f8e0022 */
[----:B------:R-:W-:-:S04]  /*15e0*/  IMAD R0, R0, UR15, RZ ;  /* 0x0000000f00007c24 */ /* 0x000fc8000f8e02ff */
[----:B------:R-:W-:-:S04]  /*15f0*/  IMAD R3, R3, UR20, R0 ;  /* 0x0000001403037c24 */ /* 0x000fc8000f8e0200 */
[----:B------:R-:W-:-:S07]  /*1600*/  IMAD.IADD R28, R31, 0x1, R3 ;  /* 0x000000011f1c7824 */ /* 0x000fce00078e0203 */
.L_x_2294:
        /* <DEDUP_REMOVED lines=29> */
[----:B------:R-:W-:Y:S02]  /*17e0*/  ISETP.GT.AND.EX P1, PT, R7, R2, PT, P1 ;  /* 0x000000020700720c */ /* 0x000fe40003f24310 */
        /* <DEDUP_REMOVED lines=28> */
.L_x_2298:
[----:B------:R-:W-:Y:S02]  /*19b0*/  MOV R13, UR15 ;  /* 0x0000000f000d7c02 */ /* 0x000fe40008000f00 */
[----:B------:R-:W-:-:S07]  /*19c0*/  MOV R10, 0x19e0 ;  /* 0x000019e0000a7802 */ /* 0x000fce0000000f00 */
[----:B------:R-:W-:Y:S05]  /*19d0*/  CALL.REL.NOINC `($__internal_91_$__cuda_sm20_div_u64) ;  /* 0x0000002400607944 */ /* 0x000fea0003c00000 */
.L_x_2299:
[----:B------:R-:W-:Y:S05]  /*19e0*/  BSYNC.RECONVERGENT B1 ;  /* 0x0000000000017941 */ /* 0x000fea0003800200 */
.L_x_2297:
        /* <DEDUP_REMOVED lines=15> */
.L_x_2302:
[C---:B------:R-:W-:Y:S01]  /*1ae0*/  IMAD.SHL.U32 R12, R32.reuse, 0x10, RZ ;  /* 0x00000010200c7824 */ /* 0x040fe200078e00ff */
[----:B------:R-:W-:-:S04]  /*1af0*/  SHF.L.U64.HI R13, R32, 0x4, R29 ;  /* 0x00000004200d7819 */ /* 0x000fc8000001021d */
[C---:B------:R-:W-:Y:S02]  /*1b00*/  IADD3 R4, P1, PT, R12.reuse, UR8, RZ ;  /* 0x000000080c047c10 */ /* 0x040fe4000ff3e0ff */
[C---:B------:R-:W-:Y:S02]  /*1b10*/  IADD3 R8, P2, PT, R12.reuse, UR6, RZ ;  /* 0x000000060c087c10 */ /* 0x040fe4000ff5e0ff */
[C---:B------:R-:W-:Y:S02]  /*1b20*/  IADD3.X R5, PT, PT, R13.reuse, UR9, RZ, P1, !PT ;  /* 0x000000090d057c10 */ /* 0x040fe40008ffe4ff */
[C---:B------:R-:W-:Y:S02]  /*1b30*/  IADD3.X R9, PT, PT, R13.reuse, UR7, RZ, P2, !PT ;  /* 0x000000070d097c10 */ /* 0x040fe400097fe4ff */
[----:B------:R-:W-:Y:S02]  /*1b40*/  IADD3 R12, P1, PT, R12, UR12, RZ ;  /* 0x0000000c0c0c7c10 */ /* 0x000fe4000ff3e0ff */
[----:B------:R-:W2:Y:S02]  /*1b50*/  LDG.E.128.CONSTANT R4, desc[UR16][R4.64] ;  /* 0x0000001004047981 */ /* 0x000ea4000c1e9d00 */
[----:B------:R-:W-:-:S02]  /*1b60*/  IADD3.X R13, PT, PT, R13, UR13, RZ, P1, !PT ;  /* 0x0000000d0d0d7c10 */ /* 0x000fc40008ffe4ff */
[----:B------:R-:W2:Y:S04]  /*1b70*/  LDG.E.128 R8, desc[UR16][R8.64] ;  /* 0x0000001008087981 */ /* 0x000ea8000c1e1d00 */
[----:B------:R-:W3:Y:S01]  /*1b80*/  LDG.E.128.CONSTANT R12, desc[UR16][R12.64] ;  /* 0x000000100c0c7981 */ /* 0x000ee2000c1e9d00 */
[----:B------:R-:W-:Y:S02]  /*1b90*/  IADD3 R16, P1, PT, R16, 0x1, RZ ;  /* 0x0000000110107810 */ /* 0x000fe40007f3e0ff */
[----:B------:R-:W-:Y:S02]  /*1ba0*/  IADD3 R32, P2, PT, R32, UR15, RZ ;  /* 0x0000000f20207c10 */ /* 0x000fe4000ff5e0ff */
[----:B------:R-:W-:Y:S02]  /*1bb0*/  IADD3.X R20, PT, PT, RZ, R20, RZ, P1, !PT ;  /* 0x00000014ff147210 */ /* 0x000fe40000ffe4ff */
[----:B------:R-:W-:-:S02]  /*1bc0*/  ISETP.NE.U32.AND P1, PT, R16, R17, PT ;  /* 0x000000111000720c */ /* 0x000fc40003f25070 */
[----:B------:R-:W-:Y:S02]  /*1bd0*/  IADD3.X R29, PT, PT, R29, UR20, RZ, P2, !PT ;  /* 0x000000141d1d7c10 */ /* 0x000fe400097fe4ff */
[----:B------:R-:W-:Y:S01]  /*1be0*/  ISETP.NE.AND.EX P1, PT, R20, RZ, PT, P1 ;  /* 0x000000ff1400720c */ /* 0x000fe20003f25310 */
[----:B--2---:R-:W-:Y:S01]  /*1bf0*/  FADD.FTZ R18, R4, R8 ;  /* 0x0000000804127221 */ /* 0x004fe20000010000 */
[----:B------:R-:W-:Y:S01]  /*1c00*/  FADD.FTZ R19, R5, R9 ;  /* 0x0000000905137221 */ /* 0x000fe20000010000 */
[----:B------:R-:W-:Y:S01]  /*1c10*/  FADD.FTZ R6, R6, R10 ;  /* 0x0000000a06067221 */ /* 0x000fe20000010000 */
[----:B------:R-:W-:Y:S01]  /*1c20*/  FADD.FTZ R7, R7, R11 ;  /* 0x0000000b07077221 */ /* 0x000fe20000010000 */
[----:B------:R-:W-:Y:S01]  /*1c30*/  FMUL.FTZ R21, R18, UR14 ;  /* 0x0000000e12157c20 */ /* 0x000fe20008410000 */
        /* <DEDUP_REMOVED lines=10> */
.L_x_2301:
[----:B------:R-:W-:Y:S05]  /*1ce0*/  BSYNC.RECONVERGENT B1 ;  /* 0x0000000000017941 */ /* 0x000fea0003800200 */
.L_x_2300:
[----:B------:R-:W-:Y:S05]  /*1cf0*/  @!P0 BRA `(.L_x_2296) ;  /* 0x00000004009c8947 */ /* 0x000fea0003800000 */
.L_x_2303:
[C---:B------:R-:W-:Y:S01]  /*1d00*/  IMAD.SHL.U32 R38, R32.reuse, 0x10, RZ ;  /* 0x0000001020267824 */ /* 0x040fe200078e00ff */
[----:B------:R-:W-:-:S04]  /*1d10*/  SHF.L.U64.HI R4, R32, 0x4, R29 ;  /* 0x0000000420047819 */ /* 0x000fc8000001021d */
[C---:B------:R-:W-:Y:S02]  /*1d20*/  IADD3 R18, P0, PT, R38.reuse, UR8, RZ ;  /* 0x0000000826127c10 */ /* 0x040fe4000ff1e0ff */
[----:B------:R-:W-:Y:S02]  /*1d30*/  IADD3 R16, P1, PT, R38, UR6, RZ ;  /* 0x0000000626107c10 */ /* 0x000fe4000ff3e0ff */
[C---:B------:R-:W-:Y:S02]  /*1d40*/  IADD3.X R19, PT, PT, R4.reuse, UR9, RZ, P0, !PT ;  /* 0x0000000904137c10 */ /* 0x040fe400087fe4ff */
[----:B------:R-:W-:-:S03]  /*1d50*/  IADD3.X R17, PT, PT, R4, UR7, RZ, P1, !PT ;  /* 0x0000000704117c10 */ /* 0x000fc60008ffe4ff */
[----:B------:R-:W2:Y:S04]  /*1d60*/  LDG.E.128.CONSTANT R8, desc[UR16][R18.64] ;  /* 0x0000001012087981 */ /* 0x000ea8000c1e9d00 */
[----:B------:R-:W2:Y:S01]  /*1d70*/  LDG.E.128 R12, desc[UR16][R16.64] ;  /* 0x00000010100c7981 */ /* 0x000ea2000c1e1d00 */
[----:B------:R-:W-:Y:S01]  /*1d80*/  IADD3 R38, P0, PT, R38, UR22, RZ ;  /* 0x0000001626267c10 */ /* 0x000fe2000ff1e0ff */
[----:B------:R-:W-:-:S03]  /*1d90*/  USHF.L.U32 UR4, UR15, 0x4, URZ ;  /* 0x000000040f047899 */ /* 0x000fc600080006ff */
[----:B------:R-:W-:Y:S01]  /*1da0*/  IADD3.X R39, PT, PT, R4, UR23, RZ, P0, !PT ;  /* 0x0000001704277c10 */ /* 0x000fe200087fe4ff */
[----:B------:R-:W-:Y:S02]  /*1db0*/  USHF.L.U64.HI UR5, UR15, 0x4, UR20 ;  /* 0x000000040f057899 */ /* 0x000fe40008010214 */
[----:B------:R-:W-:Y:S02]  /*1dc0*/  IADD3 R26, P0, PT, R18, UR4, RZ ;  /* 0x00000004121a7c10 */ /* 0x000fe4000ff1e0ff */
[----:B------:R0:W3:Y:S01]  /*1dd0*/  LDG.E.128.CONSTANT R4, desc[UR16][R38.64] ;  /* 0x0000001026047981 */ /* 0x0000e2000c1e9d00 */
[----:B------:R-:W-:Y:S02]  /*1de0*/  IADD3 R40, P1, PT, R16, UR4, RZ ;  /* 0x0000000410287c10 */ /* 0x000fe4000ff3e0ff */
[----:B------:R-:W-:Y:S02]  /*1df0*/  IADD3.X R27, PT, PT, R19, UR5, RZ, P0, !PT ;  /* 0x00000005131b7c10 */ /* 0x000fe400087fe4ff */
[----:B------:R-:W-:-:S03]  /*1e00*/  IADD3.X R41, PT, PT, R17, UR5, RZ, P1, !PT ;  /* 0x0000000511297c10 */ /* 0x000fc60008ffe4ff */
[----:B------:R1:W4:Y:S01]  /*1e10*/  LDG.E.128.CONSTANT R16, desc[UR16][R26.64] ;  /* 0x000000101a107981 */ /* 0x000322000c1e9d00 */
[----:B0-----:R-:W-:-:S03]  /*1e20*/  IADD3 R38, P0, PT, R38, UR4, RZ ;  /* 0x0000000426267c10 */ /* 0x001fc6000ff1e0ff */
[----:B------:R-:W4:Y:S01]  /*1e30*/  LDG.E.128 R20, desc[UR16][R40.64] ;  /* 0x0000001028147981 */ /* 0x000f22000c1e1d00 */
[----:B------:R-:W-:Y:S01]  /*1e40*/  IADD3.X R39, PT, PT, R39, UR5, RZ, P0, !PT ;  /* 0x0000000527277c10 */ /* 0x000fe200087fe4ff */
[----:B--2---:R-:W-:Y:S01]  /*1e50*/  FADD.FTZ R8, R8, R12 ;  /* 0x0000000c08087221 */ /* 0x004fe20000010000 */
[----:B------:R-:W-:Y:S01]  /*1e60*/  FADD.FTZ R9, R9, R13 ;  /* 0x0000000d09097221 */ /* 0x000fe20000010000 */
[----:B------:R-:W-:Y:S01]  /*1e70*/  FADD.FTZ R10, R10, R14 ;  /* 0x0000000e0a0a7221 */ /* 0x000fe20000010000 */
[----:B------:R-:W-:Y:S02]  /*1e80*/  FADD.FTZ R11, R11, R15 ;  /* 0x0000000f0b0b7221 */ /* 0x000fe40000010000 */
[----:B------:R0:W2:Y:S01]  /*1e90*/  LDG.E.128.CONSTANT R12, desc[UR16][R38.64] ;  /* 0x00000010260c7981 */ /* 0x0000a2000c1e9d00 */
[----:B------:R-:W-:-:S04]  /*1ea0*/  FMUL.FTZ R35, R8, UR14 ;  /* 0x0000000e08237c20 */ /* 0x000fc80008410000 */
[----:B---3--:R-:W-:Y:S01]  /*1eb0*/  FMUL.FTZ R35, R4, R35 ;  /* 0x0000002304237220 */ /* 0x008fe20000410000 */
[----:B------:R-:W-:-:S04]  /*1ec0*/  FMUL.FTZ R4, R9, UR14 ;  /* 0x0000000e09047c20 */ /* 0x000fc80008410000 */
[----:B------:R-:W-:Y:S01]  /*1ed0*/  FMUL.FTZ R4, R5, R4 ;  /* 0x0000000405047220 */ /* 0x000fe20000410000 */
[----:B------:R-:W-:Y:S01]  /*1ee0*/  FMUL.FTZ R5, R10, UR14 ;  /* 0x0000000e0a057c20 */ /* 0x000fe20008410000 */
[----:B-1----:R-:W-:-:S03]  /*1ef0*/  IADD3 R26, P0, PT, R26, UR4, RZ ;  /* 0x000000041a1a7c10 */ /* 0x002fc6000ff1e0ff */
[----:B------:R-:W-:Y:S01]  /*1f00*/  FMNMX3.FTZ R35, R24, |R35|, |R4|, !PT ;  /* 0x4000002318237276 */ /* 0x000fe20007810404 */
[----:B------:R-:W-:Y:S01]  /*1f10*/  FMUL.FTZ R4, R11, UR14 ;  /* 0x0000000e0b047c20 */ /* 0x000fe20008410000 */
[----:B----4-:R-:W-:Y:S01]  /*1f20*/  FADD.FTZ R16, R16, R20 ;  /* 0x0000001410107221 */ /* 0x010fe20000010000 */
[----:B------:R-:W-:Y:S01]  /*1f30*/  FADD.FTZ R17, R17, R21 ;  /* 0x0000001511117221 */ /* 0x000fe20000010000 */
[----:B------:R-:W-:Y:S01]  /*1f40*/  IADD3 R24, P1, PT, R40, UR4, RZ ;  /* 0x0000000428187c10 */ /* 0x000fe2000ff3e0ff */
[----:B------:R-:W-:Y:S01]  /*1f50*/  FMUL.FTZ R6, R6, R5 ;  /* 0x0000000506067220 */ /* 0x000fe20000410000 */
[----:B------:R-:W-:Y:S01]  /*1f60*/  FMUL.FTZ R21, R16, UR14 ;  /* 0x0000000e10157c20 */ /* 0x000fe20008410000 */
[----:B------:R-:W-:Y:S01]  /*1f70*/  FMUL.FTZ R4, R7, R4 ;  /* 0x0000000407047220 */ /* 0x000fe20000410000 */
[----:B------:R-:W-:Y:S01]  /*1f80*/  FMUL.FTZ R16, R17, UR14 ;  /* 0x0000000e11107c20 */ /* 0x000fe20008410000 */
[----:B------:R-:W-:Y:S01]  /*1f90*/  IADD3.X R27, PT, PT, R27, UR5, RZ, P0, !PT ;  /* 0x000000051b1b7c10 */ /* 0x000fe200087fe4ff */
[----:B------:R-:W-:Y:S01]  /*1fa0*/  FADD.FTZ R18, R18, R22 ;  /* 0x0000001612127221 */ /* 0x000fe20000010000 */
[----:B------:R-:W-:Y:S01]  /*1fb0*/  IADD3.X R25, PT, PT, R41, UR5, RZ, P1, !PT ;  /* 0x0000000529197c10 */ /* 0x000fe20008ffe4ff */
[----:B------:R-:W-:Y:S01]  /*1fc0*/  FADD.FTZ R19, R19, R23 ;  /* 0x0000001713137221 */ /* 0x000fe20000010000 */
[----:B------:R-:W-:Y:S01]  /*1fd0*/  FMNMX3.FTZ R35, R35, |R6|, |R4|, !PT ;  /* 0x4000000623237276 */ /* 0x000fe20007810404 */
[----:B------:R-:W-:Y:S01]  /*1fe0*/  FMUL.FTZ R17, R18, UR14 ;  /* 0x0000000e12117c20 */ /* 0x000fe20008410000 */
[----:B------:R-:W3:Y:S01]  /*1ff0*/  LDG.E.128.CONSTANT R4, desc[UR16][R26.64] ;  /* 0x000000101a047981 */ /* 0x000ee2000c1e9d00 */
[----:B0-----:R-:W-:-:S03]  /*2000*/  IADD3 R38, P0, PT, R38, UR4, RZ ;  /* 0x0000000426267c10 */ /* 0x001fc6000ff1e0ff */
[----:B------:R0:W3:Y:S01]  /*2010*/  LDG.E.128 R8, desc[UR16][R24.64] ;  /* 0x0000001018087981 */ /* 0x0000e2000c1e1d00 */
[----:B------:R-:W-:Y:S02]  /*2020*/  IADD3.X R39, PT, PT, R39, UR5, RZ, P0, !PT ;  /* 0x0000000527277c10 */ /* 0x000fe400087fe4ff */
[----:B------:R-:W-:Y:S02]  /*2030*/  IADD3 R20, P2, PT, R24, UR4, RZ ;  /* 0x0000000418147c10 */ /* 0x000fe4000ff5e0ff */
[----:B0-----:R-:W-:Y:S01]  /*2040*/  IADD3 R24, P1, PT, R38, UR4, RZ ;  /* 0x0000000426187c10 */ /* 0x001fe2000ff3e0ff */
[----:B--2---:R-:W-:Y:S01]  /*2050*/  FMUL.FTZ R13, R13, R16 ;  /* 0x000000100d0d7220 */ /* 0x004fe20000410000 */
[----:B------:R-:W-:Y:S01]  /*2060*/  FMUL.FTZ R12, R12, R21 ;  /* 0x000000150c0c7220 */ /* 0x000fe20000410000 */
[----:B------:R-:W-:Y:S01]  /*2070*/  FMUL.FTZ R16, R19, UR14 ;  /* 0x0000000e13107c20 */ /* 0x000fe20008410000 */
[----:B------:R-:W-:-:S03]  /*2080*/  FMUL.FTZ R14, R14, R17 ;  /* 0x000000110e0e7220 */ /* 0x000fc60000410000 */
[----:B------:R-:W-:Y:S01]  /*2090*/  FMUL.FTZ R15, R15, R16 ;  /* 0x000000100f0f7220 */ /* 0x000fe20000410000 */
[----:B------:R-:W-:Y:S02]  /*20a0*/  FMNMX3.FTZ R35, R35, |R12|, |R13|, !PT ;  /* 0x4000000c23237276 */ /* 0x000fe4000781040d */
[----:B------:R-:W-:Y:S02]  /*20b0*/  IADD3 R16, P0, PT, R26, UR4, RZ ;  /* 0x000000041a107c10 */ /* 0x000fe4000ff1e0ff */
[----:B------:R-:W-:Y:S02]  /*20c0*/  FMNMX3.FTZ R35, R35, |R14|, |R15|, !PT ;  /* 0x4000000e23237276 */ /* 0x000fe4000781040f */
[----:B------:R-:W2:Y:S01]  /*20d0*/  LDG.E.128.CONSTANT R12, desc[UR16][R38.64] ;  /* 0x00000010260c7981 */ /* 0x000ea2000c1e9d00 */
[----:B------:R-:W-:Y:S02]  /*20e0*/  IADD3.X R17, PT, PT, R27, UR5, RZ, P0, !PT ;  /* 0x000000051b117c10 */ /* 0x000fe400087fe4ff */
[----:B------:R-:W-:-:S02]  /*20f0*/  IADD3.X R21, PT, PT, R25, UR5, RZ, P2, !PT ;  /* 0x0000000519157c10 */ /* 0x000fc400097fe4ff */
[----:B------:R-:W-:Y:S02]  /*2100*/  IADD3.X R25, PT, PT, R39, UR5, RZ, P1, !PT ;  /* 0x0000000527197c10 */ /* 0x000fe40008ffe4ff */
[----:B------:R-:W4:Y:S04]  /*2110*/  LDG.E.128.CONSTANT R16, desc[UR16][R16.64] ;  /* 0x0000001010107981 */ /* 0x000f28000c1e9d00 */
[----:B------:R-:W4:Y:S04]  /*2120*/  LDG.E.128 R20, desc[UR16][R20.64] ;  /* 0x0000001014147981 */ /* 0x000f28000c1e1d00 */
[----:B------:R-:W5:Y:S01]  /*2130*/  LDG.E.128.CONSTANT R24, desc[UR16][R24.64] ;  /* 0x0000001018187981 */ /* 0x000f62000c1e9d00 */
[----:B------:R-:W-:Y:S01]  /*2140*/  USHF.L.U32 UR4, UR15, 0x2, URZ ;  /* 0x000000020f047899 */ /* 0x000fe200080006ff */
[----:B---3--:R-:W-:Y:S01]  /*2150*/  FADD.FTZ R4, R4, R8 ;  /* 0x0000000804047221 */ /* 0x008fe20000010000 */
[----:B------:R-:W-:Y:S01]  /*2160*/  FADD.FTZ R5, R5, R9 ;  /* 0x0000000905057221 */ /* 0x000fe20000010000 */
[----:B------:R-:W-:Y:S01]  /*2170*/  FADD.FTZ R6, R6, R10 ;  /* 0x0000000a06067221 */ /* 0x000fe20000010000 */
[----:B------:R-:W-:Y:S01]  /*2180*/  FADD.FTZ R7, R7, R11 ;  /* 0x0000000b07077221 */ /* 0x000fe20000010000 */
[----:B------:R-:W-:Y:S01]  /*2190*/  FMUL.FTZ R9, R4, UR14 ;  /* 0x0000000e04097c20 */ /* 0x000fe20008410000 */
[----:B------:R-:W-:Y:S01]  /*21a0*/  FMUL.FTZ R4, R5, UR14 ;  /* 0x0000000e05047c20 */ /* 0x000fe20008410000 */
[----:B------:R-:W-:Y:S01]  /*21b0*/  USHF.L.U64.HI UR5, UR15, 0x2, UR20 ;  /* 0x000000020f057899 */ /* 0x000fe20008010214 */
[----:B------:R-:W-:Y:S01]  /*21c0*/  FMUL.FTZ R5, R6, UR14 ;  /* 0x0000000e06057c20 */ /* 0x000fe20008410000 */
[----:B------:R-:W-:Y:S01]  /*21d0*/  IADD3 R32, P0, PT, R32, UR4, RZ ;  /* 0x0000000420207c10 */ /* 0x000fe2000ff1e0ff */
[----:B------:R-:W-:-:S03]  /*21e0*/  FMUL.FTZ R6, R7, UR14 ;  /* 0x0000000e07067c20 */ /* 0x000fc60008410000 */
[----:B------:R-:W-:Y:S02]  /*21f0*/  IADD3.X R29, PT, PT, R29, UR5, RZ, P0, !PT ;  /* 0x000000051d1d7c10 */ /* 0x000fe400087fe4ff */
[----:B------:R-:W-:-:S04]  /*2200*/  ISETP.GE.U32.AND P0, PT, R32, R0, PT ;  /* 0x000000002000720c */ /* 0x000fc80003f06070 */
[----:B------:R-:W-:Y:S01]  /*2210*/  ISETP.GE.AND.EX P0, PT, R29, R2, PT, P0 ;  /* 0x000000021d00720c */ /* 0x000fe20003f06300 */
[----:B--2---:R-:W-:Y:S01]  /*2220*/  FMUL.FTZ R12, R12, R9 ;  /* 0x000000090c0c7220 */ /* 0x004fe20000410000 */
[----:B------:R-:W-:Y:S01]  /*2230*/  FMUL.FTZ R4, R13, R4 ;  /* 0x000000040d047220 */ /* 0x000fe20000410000 */
[----:B------:R-:W-:Y:S01]  /*2240*/  FMUL.FTZ R5, R14, R5 ;  /* 0x000000050e057220 */ /* 0x000fe20000410000 */
[----:B------:R-:W-:-:S03]  /*2250*/  FMUL.FTZ R6, R15, R6 ;  /* 0x000000060f067220 */ /* 0x000fc60000410000 */
[----:B------:R-:W-:Y:S01]  /*2260*/  FMNMX3.FTZ R4, R35, |R12|, |R4|, !PT ;  /* 0x4000000c23047276 */ /* 0x000fe20007810404 */
[----:B----4-:R-:W-:Y:S01]  /*2270*/  FADD.FTZ R16, R16, R20 ;  /* 0x0000001410107221 */ /* 0x010fe20000010000 */
[----:B------:R-:W-:Y:S02]  /*2280*/  FADD.FTZ R17, R17, R21 ;  /* 0x0000001511117221 */ /* 0x000fe40000010000 */
[----:B------:R-:W-:Y:S01]  /*2290*/  FMNMX3.FTZ R4, R4, |R5|, |R6|, !PT ;  /* 0x4000000504047276 */ /* 0x000fe20007810406 */
[----:B------:R-:W-:Y:S01]  /*22a0*/  FADD.FTZ R18, R18, R22 ;  /* 0x0000001612127221 */ /* 0x000fe20000010000 */
[----:B------:R-:W-:Y:S01]  /*22b0*/  FMUL.FTZ R5, R16, UR14 ;  /* 0x0000000e10057c20 */ /* 0x000fe20008410000 */
[----:B------:R-:W-:Y:S01]  /*22c0*/  FADD.FTZ R19, R19, R23 ;  /* 0x0000001713137221 */ /* 0x000fe20000010000 */
[----:B------:R-:W-:Y:S01]  /*22d0*/  FMUL.FTZ R6, R17, UR14 ;  /* 0x0000000e11067c20 */ /* 0x000fe20008410000 */
[----:B------:R-:W-:Y:S01]  /*22e0*/  FMUL.FTZ R7, R18, UR14 ;  /* 0x0000000e12077c20 */ /* 0x000fe20008410000 */
[----:B-----5:R-:W-:Y:S01]  /*22f0*/  FMUL.FTZ R5, R24, R5 ;  /* 0x0000000518057220 */ /* 0x020fe20000410000 */
[----:B------:R-:W-:Y:S01]  /*2300*/  FMUL.FTZ R8, R19, UR14 ;  /* 0x0000000e13087c20 */ /* 0x000fe20008410000 */
[----:B------:R-:W-:Y:S01]  /*2310*/  FMUL.FTZ R6, R25, R6 ;  /* 0x0000000619067220 */ /* 0x000fe20000410000 */
[----:B------:R-:W-:-:S02]  /*2320*/  FMUL.FTZ R7, R26, R7 ;  /* 0x000000071a077220 */ /* 0x000fc40000410000 */
[----:B------:R-:W-:Y:S02]  /*2330*/  FMUL.FTZ R8, R27, R8 ;  /* 0x000000081b087220 */ /* 0x000fe40000410000 */
[----:B------:R-:W-:-:S04]  /*2340*/  FMNMX3.FTZ R4, R4, |R5|, |R6|, !PT ;  /* 0x4000000504047276 */ /* 0x000fc80007810406 */
[----:B------:R-:W-:Y:S01]  /*2350*/  FMNMX3.FTZ R24, R4, |R7|, |R8|, !PT ;  /* 0x4000000704187276 */ /* 0x000fe20007810408 */
[----:B------:R-:W-:Y:S06]  /*2360*/  @!P0 BRA `(.L_x_2303) ;  /* 0xfffffff800648947 */ /* 0x000fec000383ffff */
.L_x_2296:
[----:B------:R-:W-:Y:S05]  /*2370*/  BSYNC.RECONVERGENT B0 ;  /* 0x0000000000007941 */ /* 0x000fea0003800200 */
.L_x_2295:
        /* <DEDUP_REMOVED lines=10> */
[----:B-1----:R-:W-:Y:S02]  /*2420*/  IADD3 R4, PT, PT, R6, 0xffffffe, RZ ;  /* 0x0ffffffe06047810 */ /* 0x002fe40007ffe0ff */
[----:B------:R-:W-:-:S04]  /*2430*/  IABS R6, R7 ;  /* 0x0000000700067213 */ /* 0x000fc80000000000 */
[----:B------:R0:W1:Y:S01]  /*2440*/  F2I.FTZ.U32.TRUNC.NTZ R5, R4 ;  /* 0x0000000400057305 */ /* 0x000062000021f000 */
[----:B------:R-:W-:-:S04]  /*2450*/  LOP3.LUT R7, R7, R8, RZ, 0x3c, !PT ;  /* 0x0000000807077212 */ /* 0x000fc800078e3cff */
[----:B------:R-:W-:Y:S01]  /*2460*/  ISETP.GE.AND P2, PT, R7, RZ, PT ;  /* 0x000000ff0700720c */ /* 0x000fe20003f46270 */
[----:B0-----:R-:W-:Y:S02]  /*2470*/  IMAD.MOV.U32 R4, RZ, RZ, RZ ;  /* 0x000000ffff047224 */ /* 0x001fe400078e00ff */
[----:B-1----:R-:W-:-:S04]  /*2480*/  IMAD.MOV R10, RZ, RZ, -R5 ;  /* 0x000000ffff0a7224 */ /* 0x002fc800078e0a05 */
[----:B------:R-:W-:-:S04]  /*2490*/  IMAD R11, R10, R9, RZ ;  /* 0x000000090a0b7224 */ /* 0x000fc800078e02ff */
[----:B------:R-:W-:Y:S01]  /*24a0*/  IMAD.HI.U32 R5, R5, R11, R4 ;  /* 0x0000000b05057227 */ /* 0x000fe200078e0004 */
[----:B------:R-:W-:-:S05]  /*24b0*/  MOV R11, R12 ;  /* 0x0000000c000b7202 */ /* 0x000fca0000000f00 */
        /* <DEDUP_REMOVED lines=27> */
.L_x_2310:
[----:B-1----:R-:W-:Y:S01]  /*2670*/  MOV R4, R17 ;  /* 0x0000001100047202 */ /* 0x002fe20000000f00 */
[----:B------:R-:W-:Y:S01]  /*2680*/  IMAD.MOV.U32 R5, RZ, RZ, RZ ;  /* 0x000000ffff057224 */ /* 0x000fe200078e00ff */
[----:B------:R-:W-:Y:S01]  /*2690*/  BSSY.RECONVERGENT B0, `(.L_x_2305) ;  /* 0x000005b000007945 */ /* 0x000fe20003800200 */
        /* <DEDUP_REMOVED lines=17> */
[----:B------:R-:W-:Y:S02]  /*27b0*/  IADD3 R26, P3, PT, R13, R6, RZ ;  /* 0x000000060d1a7210 */ /* 0x000fe40007f7e0ff */
[----:B------:R-:W-:-:S04]  /*27c0*/  IADD3 R24, PT, PT, R7, R23, RZ ;  /* 0x0000001707187210 */ /* 0x000fc80007ffe0ff */
        /* <DEDUP_REMOVED lines=8> */
[----:B------:R-:W-:Y:S01]  /*2850*/  IMAD.X R25, R21, 0x1, ~R24, P2 ;  /* 0x0000000115197824 */ /* 0x000fe200010e0e18 */
[----:B------:R-:W-:-:S04]  /*2860*/  IADD3 R22, P5, PT, R26, 0x20, RZ ;  /* 0x000000201a167810 */ /* 0x000fc80007fbe0ff */
[----:B------:R-:W-:Y:S02]  /*2870*/  ISETP.LT.AND.EX P1, PT, R25, RZ, PT, P1 ;  /* 0x000000ff1900720c */ /* 0x000fe40003f21310 */
[----:B------:R-:W-:Y:S02]  /*2880*/  IADD3.X R24, PT, PT, RZ, RZ, R24, P5, P3 ;  /* 0x000000ffff187210 */ /* 0x000fe40002fe6418 */
[----:B------:R-:W-:Y:S02]  /*2890*/  SEL R23, R23, 0x20, P1 ;  /* 0x0000002017177807 */ /* 0x000fe40000800000 */
[----:B------:R-:W-:Y:S02]  /*28a0*/  SEL R25, R25, RZ, P1 ;  /* 0x000000ff19197207 */ /* 0x000fe40000800000 */
[----:B------:R-:W-:Y:S02]  /*28b0*/  ISETP.GE.U32.AND P2, PT, R6, R23, PT ;  /* 0x000000170600720c */ /* 0x000fe40003f46070 */
[----:B------:R-:W-:-:S02]  /*28c0*/  IADD3.X R6, PT, PT, RZ, RZ, RZ, P4, !PT ;  /* 0x000000ffff067210 */ /* 0x000fc400027fe4ff */
[----:B------:R-:W-:Y:S02]  /*28d0*/  ISETP.GE.U32.AND P3, PT, R22, R7, PT ;  /* 0x000000071600720c */ /* 0x000fe40003f66070 */
[----:B------:R-:W-:Y:S01]  /*28e0*/  ISETP.GE.AND.EX P1, PT, R6, R25, PT, P2 ;  /* 0x000000190600720c */ /* 0x000fe20003f26320 */
[----:B------:R-:W-:Y:S01]  /*28f0*/  IMAD R6, R26, 0x4, R11 ;  /* 0x000000041a067824 */ /* 0x000fe200078e020b */
[----:B------:R-:W-:-:S13]  /*2900*/  ISETP.GE.AND.EX P2, PT, R24, R21, PT, P3 ;  /* 0x000000151800720c */ /* 0x000fda0003f46330 */
[----:B------:R-:W-:Y:S05]  /*2910*/  @P2 BRA `(.L_x_2308) ;  /* 0x0000000000482947 */ /* 0x000fea0003800000 */
[----:B------:R-:W0:Y:S01]  /*2920*/  S2UR UR11, SR_CgaCtaId ;  /* 0x00000000000b79c3 */ /* 0x000e220000008800 */
[----:B------:R1:W2:Y:S01]  /*2930*/  LDS R5, [R6] ;  /* 0x0000000006057984 */ /* 0x0002a20000000800 */
[----:B------:R-:W-:Y:S01]  /*2940*/  UMOV UR10, 0x400 ;  /* 0x00000400000a7882 */ /* 0x000fe20000000000 */
[----:B------:R-:W-:Y:S01]  /*2950*/  IMAD R4, R4, UR15, R13 ;  /* 0x0000000f04047c24 */ /* 0x000fe2000f8e020d */
[----:B------:R-:W-:Y:S01]  /*2960*/  MOV R26, R22 ;  /* 0x00000016001a7202 */ /* 0x000fe20000000f00 */
[----:B0-----:R-:W-:-:S06]  /*2970*/  ULEA UR10, UR11, UR10, 0x18 ;  /* 0x0000000a0b0a7291 */ /* 0x001fcc000f8ec0ff */
[----:B------:R-:W-:-:S05]  /*2980*/  MOV R11, UR10 ;  /* 0x0000000a000b7c02 */ /* 0x000fca0008000f00 */
[----:B------:R-:W-:-:S04]  /*2990*/  IMAD R4, R4, 0x4, R11 ;  /* 0x0000000404047824 */ /* 0x000fc800078e020b */
[----:B-1----:R-:W-:-:S07]  /*29a0*/  VIADD R4, R4, 0x80 ;  /* 0x0000008004047836 */ /* 0x002fce0000000000 */
.L_x_2309:
        /* <DEDUP_REMOVED lines=9> */
.L_x_2308:
[----:B------:R-:W-:Y:S05]  /*2a40*/  BSYNC.RECONVERGENT B1 ;  /* 0x0000000000017941 */ /* 0x000fea0003800200 */
.L_x_2307:
        /* <DEDUP_REMOVED lines=31> */
.L_x_2306:
[----:B------:R-:W-:Y:S05]  /*2c40*/  BSYNC.RECONVERGENT B0 ;  /* 0x0000000000007941 */ /* 0x000fea0003800200 */
.L_x_2305:
[----:B------:R-:W-:Y:S05]  /*2c50*/  @!P0 BRA `(.L_x_2310) ;  /* 0xfffffff800848947 */ /* 0x000fea000383ffff */
.L_x_2304:
[----:B------:R-:W-:Y:S01]  /*2c60*/  IMAD.SHL.U32 R5, R36, 0x10, RZ ;  /* 0x0000001024057824 */ /* 0x000fe200078e00ff */
[----:B------:R-:W-:Y:S04]  /*2c70*/  BAR.SYNC.DEFER_BLOCKING 0x0 ;  /* 0x0000000000007b1d */ /* 0x000fe80000010000 */
[----:B0-----:R-:W-:Y:S02]  /*2c80*/  IADD3 R7, P0, PT, R30, R5, RZ ;  /* 0x000000051e077210 */ /* 0x001fe40007f1e0ff */
        /* <DEDUP_REMOVED lines=8> */
[----:B------:R-:W0:Y:S01]  /*2d10*/  LDCU.64 UR4, c[0x0][0x3a0] ;  /* 0x00007400ff0477ac */ /* 0x000e220008000a00 */
[----:B------:R-:W2:Y:S01]  /*2d20*/  LDS R0, [R9] ;  /* 0x0000000009007984 */ /* 0x000ea20000000800 */
[----:B0-----:R-:W-:-:S04]  /*2d30*/  ISETP.NE.U32.AND P0, PT, RZ, UR4, PT ;  /* 0x00000004ff007c0c */ /* 0x001fc8000bf05070 */
[----:B------:R-:W-:Y:S01]  /*2d40*/  ISETP.NE.AND.EX P0, PT, RZ, UR5, PT, P0 ;  /* 0x00000005ff007c0c */ /* 0x000fe2000bf05300 */
[----:B------:R-:W0:-:S12]  /*2d50*/  LDCU.64 UR4, c[0x0][0x388] ;  /* 0x00007100ff0477ac */ /* 0x000e180008000a00 */
[----:B-1----:R-:W1:Y:S02]  /*2d60*/  @P0 LDC.64 R4, c[0x0][0x3a0] ;  /* 0x0000e800ff040b82 */ /* 0x002e640000000a00 */
[----:B-1----:R-:W2:Y:S01]  /*2d70*/  @P0 LDG.E R5, desc[UR16][R4.64] ;  /* 0x0000001004050981 */ /* 0x002ea2000c1e1900 */
[----:B------:R-:W-:Y:S01]  /*2d80*/  MOV R7, R37 ;  /* 0x0000002500077202 */ /* 0x000fe20000000f00 */
[----:B------:R-:W-:Y:S02]  /*2d90*/  IMAD.MOV.U32 R6, RZ, RZ, R36 ;  /* 0x000000ffff067224 */ /* 0x000fe400078e0024 */
[----:B------:R-:W-:Y:S02]  /*2da0*/  IMAD R11, R31, UR18, RZ ;  /* 0x000000121f0b7c24 */ /* 0x000fe4000f8e02ff */
[----:B------:R-:W-:-:S04]  /*2db0*/  IMAD.WIDE.U32 R6, R3, UR18, R6 ;  /* 0x0000001203067c25 */ /* 0x000fc8000f8e0006 */
[----:B------:R-:W-:Y:S01]  /*2dc0*/  IMAD.IADD R7, R7, 0x1, R11 ;  /* 0x0000000107077824 */ /* 0x000fe200078e020b */
[----:B--2---:R-:W-:Y:S02]  /*2dd0*/  @P0 FMNMX.FTZ R0, R0, R5, PT ;  /* 0x0000000500000209 */ /* 0x004fe40003810000 */
[----:B0-----:R-:W-:-:S03]  /*2de0*/  LEA R10, P0, R6, UR4, 0x2 ;  /* 0x00000004060a7c11 */ /* 0x001fc6000f8010ff */
[----:B------:R-:W-:Y:S01]  /*2df0*/  FMUL.FTZ R0, R0, 0.0078740157186985015869 ;  /* 0x3c01020400007820 */ /* 0x000fe20000410000 */
[----:B------:R-:W-:-:S04]  /*2e00*/  LEA.HI.X R11, R6, UR5, R7, 0x2, P0 ;  /* 0x00000005060b7c11 */ /* 0x000fc800080f1407 */
[----:B------:R-:W-:-:S05]  /*2e10*/  FMNMX.FTZ R5, R0, 1.1920928955078125e-07, !PT ;  /* 0x3400000000057809 */ /* 0x000fca0007810000 */
[----:B------:R0:W-:Y:S02]  /*2e20*/  STG.E desc[UR16][R10.64], R5 ;  /* 0x000000050a007986 */ /* 0x0001e4000c101910 */
.L_x_2312:
[----:B------:R-:W-:Y:S05]  /*2e30*/  BSYNC.RECONVERGENT B0 ;  /* 0x0000000000007941 */ /* 0x000fea0003800200 */
.L_x_2311:
        /* <DEDUP_REMOVED lines=14> */
[----:B------:R-:W-:Y:S02]  /*2f20*/  IMAD R31, R31, UR18, RZ ;  /* 0x000000121f1f7c24 */ /* 0x000fe4000f8e02ff */
[----:B------:R-:W-:-:S05]  /*2f30*/  IMAD.WIDE.U32 R2, R3, UR18, RZ ;  /* 0x0000001203027c25 */ /* 0x000fca000f8e00ff */
[----:B------:R-:W-:-:S07]  /*2f40*/  IADD3 R0, PT, PT, R31, R3, RZ ;  /* 0x000000031f007210 */ /* 0x000fce0007ffe0ff */
.L_x_2313:
[----:B------:R-:W-:Y:S02]  /*2f50*/  HFMA2 R19, -RZ, RZ, 0, 9.5367431640625e-07 ;  /* 0x00000010ff137431 */ /* 0x000fe400000001ff */
[----:B------:R-:W-:Y:S01]  /*2f60*/  IMAD.MOV.U32 R7, RZ, RZ, 0x10 ;  /* 0x00000010ff077424 */ /* 0x000fe200078e00ff */
[----:B--2---:R-:W2:Y:S03]  /*2f70*/  LDC.64 R14, c[0x0][0x388] ;  /* 0x0000e200ff0e7b82 */ /* 0x004ea60000000a00 */
[----:B------:R-:W-:-:S04]  /*2f80*/  IMAD.WIDE.U32 R6, R34, R7, UR8 ;  /* 0x0000000822067e25 */ /* 0x000fc8000f8e0007 */
[----:B------:R-:W-:Y:S02]  /*2f90*/  IMAD.WIDE.U32 R18, R34, R19, UR6 ;  /* 0x0000000622127e25 */ /* 0x000fe4000f8e0013 */
[----:B01----:R-:W3:Y:S04]  /*2fa0*/  LDG.E.128.CONSTANT R4, desc[UR16][R6.64] ;  /* 0x0000001006047981 */ /* 0x003ee8000c1e9d00 */
[----:B------:R-:W3:Y:S01]  /*2fb0*/  LDG.E.128 R8, desc[UR16][R18.64] ;  /* 0x0000001012087981 */ /* 0x000ee2000c1e1d00 */
[----:B------:R-:W-:-:S04]  /*2fc0*/  SHF.R.U32.HI R16, RZ, 0x4, R34 ;  /* 0x00000004ff107819 */ /* 0x000fc80000011622 */
[----:B------:R-:W-:Y:S02]  /*2fd0*/  LOP3.LUT R21, R16, 0x3ffffff, RZ, 0xc0, !PT ;  /* 0x03ffffff10157812 */ /* 0x000fe400078ec0ff */
[----:B------:R-:W0:Y:S02]  /*2fe0*/  LDC.64 R16, c[0x0][0x398] ;  /* 0x0000e600ff107b82 */ /* 0x000e240000000a00 */
[----:B------:R-:W-:Y:S01]  /*2ff0*/  IADD3 R21, P0, PT, R21, R2, RZ ;  /* 0x0000000215157210 */ /* 0x000fe20007f1e0ff */
[----:B---3--:R-:W-:-:S04]  /*3000*/  FADD.FTZ R4, R4, R8 ;  /* 0x0000000804047221 */ /* 0x008fc80000010000 */
[----:B------:R-:W-:Y:S01]  /*3010*/  IMAD.X R8, RZ, RZ, R0, P0 ;  /* 0x000000ffff087224 */ /* 0x000fe200000e0600 */
[----:B--2---:R-:W-:Y:S01]  /*3020*/  LEA R20, P0, R21, R14, 0x2 ;  /* 0x0000000e15147211 */ /* 0x004fe200078010ff */
[----:B------:R-:W-:Y:S01]  /*3030*/  FADD.FTZ R5, R5, R9 ;  /* 0x0000000905057221 */ /* 0x000fe20000010000 */
[----:B------:R-:W-:Y:S01]  /*3040*/  FADD.FTZ R6, R6, R10 ;  /* 0x0000000a06067221 */ /* 0x000fe20000010000 */
[----:B------:R-:W-:Y:S01]  /*3050*/  FADD.FTZ R7, R7, R11 ;  /* 0x0000000b07077221 */ /* 0x000fe20000010000 */
[----:B------:R-:W-:-:S04]  /*3060*/  LEA.HI.X R21, R21, R15, R8, 0x2, P0 ;  /* 0x0000000f15157211 */ /* 0x000fc800000f1408 */
[----:B------:R1:W-:Y:S04]  /*3070*/  STG.E.128 desc[UR16][R18.64], R4 ;  /* 0x0000000412007986 */ /* 0x0003e8000c101d10 */
[----:B------:R2:W3:Y:S01]  /*3080*/  LDG.E R20, desc[UR16][R20.64] ;  /* 0x0000001014147981 */ /* 0x0004e2000c1e1900 */
[----:B0-----:R-:W-:-:S06]  /*3090*/  IMAD.WIDE.U32 R8, R34, 0x10, R16 ;  /* 0x0000001022087825 */ /* 0x001fcc00078e0010 */
[----:B------:R-:W4:Y:S01]  /*30a0*/  LDG.E.128.CONSTANT R8, desc[UR16][R8.64] ;  /* 0x0000001008087981 */ /* 0x000f22000c1e9d00 */
[----:B------:R-:W-:Y:S01]  /*30b0*/  FMUL.FTZ R24, R5, UR14 ;  /* 0x0000000e05187c20 */ /* 0x000fe20008410000 */
[----:B------:R-:W-:Y:S01]  /*30c0*/  FMUL.FTZ R23, R4, UR14 ;  /* 0x0000000e04177c20 */ /* 0x000fe20008410000 */
[----:B--2---:R-:W-:Y:S01]  /*30d0*/  IADD3 R21, PT, PT, R33, R34, RZ ;  /* 0x0000002221157210 */ /* 0x004fe20007ffe0ff */
[----:B------:R-:W-:-:S04]  /*30e0*/  IMAD.WIDE.U32 R34, R34, 0x4, R12 ;  /* 0x0000000422227825 */ /* 0x000fc800078e000c */
[----:B-1----:R-:W-:Y:S01]  /*30f0*/  FMUL.FTZ R5, R6, UR14 ;  /* 0x0000000e06057c20 */ /* 0x002fe20008410000 */
[----:B------:R-:W-:Y:S01]  /*3100*/  FMUL.FTZ R6, R7, UR14 ;  /* 0x0000000e07067c20 */ /* 0x000fe20008410000 */
[----:B------:R-:W-:Y:S01]  /*3110*/  ISETP.GE.U32.AND P0, PT, R21, UR12, PT ;  /* 0x0000000c15007c0c */ /* 0x000fe2000bf06070 */
[----:B---3--:R-:W0:Y:S01]  /*3120*/  MUFU.RCP R22, R20 ;  /* 0x0000001400167308 */ /* 0x008e220000001000 */
        /* <DEDUP_REMOVED lines=12> */
[----:B------:R-:W0:Y:S02]  /*31f0*/  F2I.S8.NTZ R6, R11 ;  /* 0x0000000b00067305 */ /* 0x000e240000202100 */
[----:B0-----:R-:W-:-:S04]  /*3200*/  PRMT R7, R5, 0x3340, R6 ;  /* 0x0000334005077816 */ /* 0x001fc80000000006 */
[----:B------:R-:W-:-:S05]  /*3210*/  PRMT R7, R4, 0x5410, R7 ;  /* 0x0000541004077816 */ /* 0x000fca0000000007 */
[----:B------:R0:W-:Y:S01]  /*3220*/  STG.E desc[UR16][R34.64], R7 ;  /* 0x0000000722007986 */ /* 0x0001e2000c101910 */
[----:B------:R-:W-:Y:S05]  /*3230*/  @P0 EXIT ;  /* 0x000000000000094d */ /* 0x000fea0003800000 */
[----:B------:R-:W-:Y:S01]  /*3240*/  MOV R18, 0x10 ;  /* 0x0000001000127802 */ /* 0x000fe20000000f00 */
[----:B------:R-:W-:-:S04]  /*3250*/  IMAD.MOV.U32 R22, RZ, RZ, 0x10 ;  /* 0x00000010ff167424 */ /* 0x000fc800078e00ff */
[----:B------:R-:W-:-:S04]  /*3260*/  IMAD.WIDE.U32 R22, R21, R22, UR8 ;  /* 0x0000000815167e25 */ /* 0x000fc8000f8e0016 */
[----:B------:R-:W-:Y:S01]  /*3270*/  IMAD.WIDE.U32 R18, R21, R18, UR6 ;  /* 0x0000000615127e25 */ /* 0x000fe2000f8e0012 */
[----:B0-----:R-:W2:Y:S04]  /*3280*/  LDG.E.128.CONSTANT R4, desc[UR16][R22.64] ;  /* 0x0000001016047981 */ /* 0x001ea8000c1e9d00 */
[----:B------:R-:W2:Y:S01]  /*3290*/  LDG.E.128 R8, desc[UR16][R18.64] ;  /* 0x0000001012087981 */ /* 0x000ea2000c1e1d00 */
[----:B------:R-:W-:-:S04]  /*32a0*/  SHF.R.U32.HI R20, RZ, 0x4, R21 ;  /* 0x00000004ff147819 */ /* 0x000fc80000011615 */
[----:B------:R-:W-:-:S04]  /*32b0*/  LOP3.LUT R25, R20, 0x3ffffff, RZ, 0xc0, !PT ;  /* 0x03ffffff14197812 */ /* 0x000fc800078ec0ff */
[----:B------:R-:W-:Y:S01]  /*32c0*/  IADD3 R25, P0, PT, R25, R2, RZ ;  /* 0x0000000219197210 */ /* 0x000fe20007f1e0ff */
[----:B--2---:R-:W-:-:S04]  /*32d0*/  FADD.FTZ R4, R4, R8 ;  /* 0x0000000804047221 */ /* 0x004fc80000010000 */
[----:B------:R-:W-:Y:S01]  /*32e0*/  IMAD.X R8, RZ, RZ, R0, P0 ;  /* 0x000000ffff087224 */ /* 0x000fe200000e0600 */
[----:B------:R-:W-:Y:S01]  /*32f0*/  LEA R24, P0, R25, R14, 0x2 ;  /* 0x0000000e19187211 */ /* 0x000fe200078010ff */
[----:B------:R-:W-:Y:S01]  /*3300*/  FADD.FTZ R5, R5, R9 ;  /* 0x0000000905057221 */ /* 0x000fe20000010000 */
[----:B------:R-:W-:Y:S01]  /*3310*/  FADD.FTZ R6, R6, R10 ;  /* 0x0000000a06067221 */ /* 0x000fe20000010000 */
[----:B------:R-:W-:Y:S01]  /*3320*/  FADD.FTZ R7, R7, R11 ;  /* 0x0000000b07077221 */ /* 0x000fe20000010000 */
[----:B------:R-:W-:Y:S01]  /*3330*/  LEA.HI.X R25, R25, R15, R8, 0x2, P0 ;  /* 0x0000000f19197211 */ /* 0x000fe200000f1408 */
[----:B------:R-:W-:-:S03]  /*3340*/  IMAD.WIDE.U32 R8, R21, 0x10, R16 ;  /* 0x0000001015087825 */ /* 0x000fc600078e0010 */
[----:B------:R0:W-:Y:S04]  /*3350*/  STG.E.128 desc[UR16][R18.64], R4 ;  /* 0x0000000412007986 */ /* 0x0001e8000c101d10 */
[----:B------:R-:W2:Y:S04]  /*3360*/  LDG.E R24, desc[UR16][R24.64] ;  /* 0x0000001018187981 */ /* 0x000ea8000c1e1900 */
[----:B------:R-:W3:Y:S01]  /*3370*/  LDG.E.128.CONSTANT R8, desc[UR16][R8.64] ;  /* 0x0000001008087981 */ /* 0x000ee2000c1e9d00 */
[----:B------:R-:W-:Y:S01]  /*3380*/  FMUL.FTZ R23, R4, UR14 ;  /* 0x0000000e04177c20 */ /* 0x000fe20008410000 */
[----:B------:R-:W-:Y:S01]  /*3390*/  FMUL.FTZ R22, R5, UR14 ;  /* 0x0000000e05167c20 */ /* 0x000fe20008410000 */
[----:B0-----:R-:W-:Y:S01]  /*33a0*/  FMUL.FTZ R5, R6, UR14 ;  /* 0x0000000e06057c20 */ /* 0x001fe20008410000 */
[----:B------:R-:W-:-:S04]  /*33b0*/  IADD3 R19, PT, PT, R21, R33, RZ ;  /* 0x0000002115137210 */ /* 0x000fc80007ffe0ff */
[----:B------:R-:W-:Y:S01]  /*33c0*/  ISETP.GE.U32.AND P0, PT, R19, UR12, PT ;  /* 0x0000000c13007c0c */ /* 0x000fe2000bf06070 */
[----:B--2---:R-:W0:Y:S01]  /*33d0*/  MUFU.RCP R20, R24 ;  /* 0x0000001800147308 */ /* 0x004e220000001000 */
[----:B---3--:R-:W-:Y:S01]  /*33e0*/  FMUL.FTZ R23, R8, R23 ;  /* 0x0000001708177220 */ /* 0x008fe20000410000 */
[----:B------:R-:W-:Y:S01]  /*33f0*/  FMUL.FTZ R8, R7, UR14 ;  /* 0x0000000e07087c20 */ /* 0x000fe20008410000 */
[----:B------:R-:W-:Y:S01]  /*3400*/  FMUL.FTZ R5, R10, R5 ;  /* 0x000000050a057220 */ /* 0x000fe20000410000 */
[----:B------:R-:W-:Y:S02]  /*3410*/  FMUL.FTZ R27, R9, R22 ;  /* 0x00000016091b7220 */ /* 0x000fe40000410000 */
[----:B------:R-:W-:Y:S01]  /*3420*/  FMUL.FTZ R11, R11, R8 ;  /* 0x000000080b0b7220 */ /* 0x000fe20000410000 */
[C---:B0-----:R-:W-:Y:S01]  /*3430*/  FMUL.FTZ R23, R20.reuse, R23 ;  /* 0x0000001714177220 */ /* 0x041fe20000410000 */
[C---:B------:R-:W-:Y:S02]  /*3440*/  FMUL.FTZ R6, R20.reuse, R5 ;  /* 0x0000000514067220 */ /* 0x040fe40000410000 */
[C---:B------:R-:W-:Y:S01]  /*3450*/  FMUL.FTZ R11, R20.reuse, R11 ;  /* 0x0000000b140b7220 */ /* 0x040fe20000410000 */
[----:B------:R-:W-:-:S02]  /*3460*/  FMUL.FTZ R27, R20, R27 ;  /* 0x0000001b141b7220 */ /* 0x000fc40000410000 */
[----:B------:R-:W-:Y:S08]  /*3470*/  F2I.S8.NTZ R23, R23 ;  /* 0x0000001700177305 */ /* 0x000ff00000202100 */
        /* <DEDUP_REMOVED lines=9> */
[----:B------:R-:W-:Y:S01]  /*3510*/  MOV R20, 0x10 ;  /* 0x0000001000147802 */ /* 0x000fe20000000f00 */
[----:B------:R-:W-:-:S04]  /*3520*/  IMAD.MOV.U32 R22, RZ, RZ, 0x10 ;  /* 0x00000010ff167424 */ /* 0x000fc800078e00ff */
[----:B0-----:R-:W-:-:S04]  /*3530*/  IMAD.WIDE.U32 R22, R19, R22, UR8 ;  /* 0x0000000813167e25 */ /* 0x001fc8000f8e0016 */
[----:B------:R-:W-:Y:S01]  /*3540*/  IMAD.WIDE.U32 R20, R19, R20, UR6 ;  /* 0x0000000613147e25 */ /* 0x000fe2000f8e0014 */
[----:B------:R-:W2:Y:S04]  /*3550*/  LDG.E.128.CONSTANT R4, desc[UR16][R22.64] ;  /* 0x0000001016047981 */ /* 0x000ea8000c1e9d00 */
        /* <DEDUP_REMOVED lines=10> */
[----:B------:R-:W-:-:S04]  /*3600*/  LEA.HI.X R25, R25, R15, R8, 0x2, P0 ;  /* 0x0000000f19197211 */ /* 0x000fc800000f1408 */
[----:B------:R0:W-:Y:S04]  /*3610*/  STG.E.128 desc[UR16][R20.64], R4 ;  /* 0x0000000414007986 */ /* 0x0001e8000c101d10 */
[----:B------:R-:W2:Y:S01]  /*3620*/  LDG.E R24, desc[UR16][R24.64] ;  /* 0x0000001018187981 */ /* 0x000ea2000c1e1900 */
[----:B------:R-:W-:-:S06]  /*3630*/  IMAD.WIDE.U32 R8, R19, 0x10, R16 ;  /* 0x0000001013087825 */ /* 0x000fcc00078e0010 */
[----:B------:R-:W3:Y:S01]  /*3640*/  LDG.E.128.CONSTANT R8, desc[UR16][R8.64] ;  /* 0x0000001008087981 */ /* 0x000ee2000c1e9d00 */
[----:B------:R-:W-:Y:S01]  /*3650*/  FMUL.FTZ R23, R4, UR14 ;  /* 0x0000000e04177c20 */ /* 0x000fe20008410000 */
[----:B------:R-:W-:Y:S01]  /*3660*/  FMUL.FTZ R22, R5, UR14 ;  /* 0x0000000e05167c20 */ /* 0x000fe20008410000 */
[----:B0-----:R-:W-:Y:S01]  /*3670*/  FMUL.FTZ R5, R6, UR14 ;  /* 0x0000000e06057c20 */ /* 0x001fe20008410000 */
[----:B--2---:R-:W0:Y:S01]  /*3680*/  MUFU.RCP R18, R24 ;  /* 0x0000001800127308 */ /* 0x004e220000001000 */
[----:B---3--:R-:W-:Y:S01]  /*3690*/  FMUL.FTZ R23, R8, R23 ;  /* 0x0000001708177220 */ /* 0x008fe20000410000 */
[----:B------:R-:W-:Y:S01]  /*36a0*/  FMUL.FTZ R27, R9, R22 ;  /* 0x00000016091b7220 */ /* 0x000fe20000410000 */
[----:B------:R-:W-:Y:S01]  /*36b0*/  FMUL.FTZ R8, R7, UR14 ;  /* 0x0000000e07087c20 */ /* 0x000fe20008410000 */
[----:B------:R-:W-:-:S03]  /*36c0*/  FMUL.FTZ R5, R10, R5 ;  /* 0x000000050a057220 */ /* 0x000fc60000410000 */
[----:B------:R-:W-:Y:S01]  /*36d0*/  FMUL.FTZ R11, R11, R8 ;  /* 0x000000080b0b7220 */ /* 0x000fe20000410000 */
[C---:B0-----:R-:W-:Y:S01]  /*36e0*/  FMUL.FTZ R23, R18.reuse, R23 ;  /* 0x0000001712177220 */ /* 0x041fe20000410000 */
        /* <DEDUP_REMOVED lines=15> */
[----:B------:R-:W-:Y:S02]  /*37e0*/  HFMA2 R20, -RZ, RZ, 0, 9.5367431640625e-07 ;  /* 0x00000010ff147431 */ /* 0x000fe400000001ff */
[----:B------:R-:W-:-:S04]  /*37f0*/  IMAD.MOV.U32 R22, RZ, RZ, 0x10 ;  /* 0x00000010ff167424 */ /* 0x000fc800078e00ff */
[----:B0-----:R-:W-:-:S04]  /*3800*/  IMAD.WIDE.U32 R22, R19, R22, UR8 ;  /* 0x0000000813167e25 */ /* 0x001fc8000f8e0016 */
[----:B------:R-:W-:Y:S01]  /*3810*/  IMAD.WIDE.U32 R20, R19, R20, UR6 ;  /* 0x0000000613147e25 */ /* 0x000fe2000f8e0014 */
[----:B------:R-:W2:Y:S04]  /*3820*/  LDG.E.128.CONSTANT R4, desc[UR16][R22.64] ;  /* 0x0000001016047981 */ /* 0x000ea8000c1e9d00 */
[----:B------:R-:W2:Y:S01]  /*3830*/  LDG.E.128 R8, desc[UR16][R20.64] ;  /* 0x0000001014087981 */ /* 0x000ea2000c1e1d00 */
[----:B------:R-:W-:-:S04]  /*3840*/  SHF.R.U32.HI R18, RZ, 0x4, R19 ;  /* 0x00000004ff127819 */ /* 0x000fc80000011613 */
[----:B------:R-:W-:-:S04]  /*3850*/  LOP3.LUT R25, R18, 0x3ffffff, RZ, 0xc0, !PT ;  /* 0x03ffffff12197812 */ /* 0x000fc800078ec0ff */
[----:B------:R-:W-:-:S04]  /*3860*/  IADD3 R25, P0, PT, R25, R2, RZ ;  /* 0x0000000219197210 */ /* 0x000fc80007f1e0ff */
[----:B------:R-:W-:Y:S01]  /*3870*/  LEA R14, P1, R25, R14, 0x2 ;  /* 0x0000000e190e7211 */ /* 0x000fe200078210ff */
[----:B--2---:R-:W-:Y:S01]  /*3880*/  FADD.FTZ R4, R4, R8 ;  /* 0x0000000804047221 */ /* 0x004fe20000010000 */
[----:B------:R-:W-:Y:S02]  /*3890*/  IMAD.X R8, RZ, RZ, R0, P0 ;  /* 0x000000ffff087224 */ /* 0x000fe400000e0600 */
[----:B------:R-:W-:Y:S01]  /*38a0*/  FADD.FTZ R5, R5, R9 ;  /* 0x0000000905057221 */ /* 0x000fe20000010000 */
[----:B------:R-:W-:Y:S01]  /*38b0*/  FADD.FTZ R6, R6, R10 ;  /* 0x0000000a06067221 */ /* 0x000fe20000010000 */
[----:B------:R-:W-:Y:S01]  /*38c0*/  FADD.FTZ R7, R7, R11 ;  /* 0x0000000b07077221 */ /* 0x000fe20000010000 */
[----:B------:R-:W-:-:S04]  /*38d0*/  LEA.HI.X R15, R25, R15, R8, 0x2, P1 ;  /* 0x0000000f190f7211 */ /* 0x000fc800008f1408 */
[----:B------:R0:W-:Y:S01]  /*38e0*/  STG.E.128 desc[UR16][R20.64], R4 ;  /* 0x0000000414007986 */ /* 0x0001e2000c101d10 */
[----:B------:R-:W-:-:S03]  /*38f0*/  IMAD.WIDE.U32 R8, R19, 0x10, R16 ;  /* 0x0000001013087825 */ /* 0x000fc600078e0010 */
[----:B------:R-:W2:Y:S04]  /*3900*/  LDG.E R14, desc[UR16][R14.64] ;  /* 0x000000100e0e7981 */ /* 0x000ea8000c1e1900 */
[----:B------:R-:W3:Y:S01]  /*3910*/  LDG.E.128.CONSTANT R8, desc[UR16][R8.64] ;  /* 0x0000001008087981 */ /* 0x000ee2000c1e9d00 */
[----:B------:R-:W-:Y:S01]  /*3920*/  FMUL.FTZ R17, R4, UR14 ;  /* 0x0000000e04117c20 */ /* 0x000fe20008410000 */
[----:B------:R-:W-:Y:S01]  /*3930*/  FMUL.FTZ R18, R5, UR14 ;  /* 0x0000000e05127c20 */ /* 0x000fe20008410000 */
[----:B------:R-:W-:-:S04]  /*3940*/  IADD3 R34, PT, PT, R19, R33, RZ ;  /* 0x0000002113227210 */ /* 0x000fc80007ffe0ff */
[----:B------:R-:W-:Y:S01]  /*3950*/  ISETP.GE.U32.AND P0, PT, R34, UR12, PT ;  /* 0x0000000c22007c0c */ /* 0x000fe2000bf06070 */
[----:B0-----:R-:W-:Y:S01]  /*3960*/  FMUL.FTZ R5, R6, UR14 ;  /* 0x0000000e06057c20 */ /* 0x001fe20008410000 */
[----:B--2---:R-:W0:Y:S01]  /*3970*/  MUFU.RCP R16, R14 ;  /* 0x0000000e00107308 */ /* 0x004e220000001000 */
[----:B---3--:R-:W-:Y:S01]  /*3980*/  FMUL.FTZ R17, R8, R17 ;  /* 0x0000001108117220 */ /* 0x008fe20000410000 */
[----:B------:R-:W-:Y:S01]  /*3990*/  FMUL.FTZ R8, R7, UR14 ;  /* 0x0000000e07087c20 */ /* 0x000fe20008410000 */
[----:B------:R-:W-:Y:S01]  /*39a0*/  FMUL.FTZ R5, R10, R5 ;  /* 0x000000050a057220 */ /* 0x000fe20000410000 */
[----:B------:R-:W-:Y:S02]  /*39b0*/  FMUL.FTZ R23, R9, R18 ;  /* 0x0000001209177220 */ /* 0x000fe40000410000 */
[----:B------:R-:W-:Y:S01]  /*39c0*/  FMUL.FTZ R11, R11, R8 ;  /* 0x000000080b0b7220 */ /* 0x000fe20000410000 */
[C---:B0-----:R-:W-:Y:S01]  /*39d0*/  FMUL.FTZ R17, R16.reuse, R17 ;  /* 0x0000001110117220 */ /* 0x041fe20000410000 */
[----:B------:R-:W-:-:S02]  /*39e0*/  FMUL.FTZ R6, R16, R5 ;  /* 0x0000000510067220 */ /* 0x000fc40000410000 */
[C---:B------:R-:W-:Y:S01]  /*39f0*/  FMUL.FTZ R11, R16.reuse, R11 ;  /* 0x0000000b100b7220 */ /* 0x040fe20000410000 */
[----:B------:R-:W-:Y:S02]  /*3a00*/  FMUL.FTZ R23, R16, R23 ;  /* 0x0000001710177220 */ /* 0x000fe40000410000 */
        /* <DEDUP_REMOVED lines=9> */
[----:B------:R-:W-:Y:S05]  /*3aa0*/  @!P0 BRA `(.L_x_2313) ;  /* 0xfffffff400288947 */ /* 0x000fea000383ffff */
[----:B------:R-:W-:Y:S05]  /*3ab0*/  EXIT ;  /* 0x000000000000794d */ /* 0x000fea0003800000 */
        .weak           $__internal_90_$__cuda_sm20_div_s64
        .type           $__internal_90_$__cuda_sm20_div_s64,@function
        .size           $__internal_90_$__cuda_sm20_div_s64,($__internal_91_$__cuda_sm20_div_u64 - $__internal_90_$__cuda_sm20_div_s64)
$__internal_90_$__cuda_sm20_div_s64:
        /* <DEDUP_REMOVED lines=73> */
[----:B------:R-:W-:Y:S06]  /*3f50*/  RET.REL.NODEC R4 `(_ZN4vllm31rms_norm_per_block_quant_kernelIfaLb1ELb0ELi64EEEvPT0_PfPKT_S6_PKffiiPS4_l) ;  /* 0xffffffc004287950 */ /* 0x000fec0003c3ffff */
        .weak           $__internal_91_$__cuda_sm20_div_u64
        .type           $__internal_91_$__cuda_sm20_div_u64,@function
        .size           $__internal_91_$__cuda_sm20_div_u64,(.L_x_2942 - $__internal_91_$__cuda_sm20_div_u64)
$__internal_91_$__cuda_sm20_div_u64:
        /* <DEDUP_REMOVED lines=44> */
[----:B------:R-:W-:Y:S02]  /*4220*/  IMAD R5, R7, UR20, R5 ;  /* 0x0000001407057c24 */ /* 0x000fe4000f8e0205 */
[----:B------:R-:W-:Y:S01]  /*4230*/  IMAD.MOV.U32 R11, RZ, RZ, 0x0 ;  /* 0x00000000ff0b7424 */ /* 0x000fe200078e00ff */
        /* <DEDUP_REMOVED lines=17> */
[----:B------:R-:W-:Y:S02]  /*4350*/  ISETP.NE.AND.EX P1, PT, RZ, UR20, PT, P1 ;  /* 0x00000014ff007c0c */ /* 0x000fe4000bf25310 */
[----:B------:R-:W-:Y:S02]  /*4360*/  SEL R4, R4, R7, P0 ;  /* 0x0000000704047207 */ /* 0x000fe40000000000 */
[----:B------:R-:W-:Y:S02]  /*4370*/  SEL R5, R5, R6, P0 ;  /* 0x0000000605057207 */ /* 0x000fe40000000000 */
[----:B------:R-:W-:-:S02]  /*4380*/  SEL R4, R4, 0xffffffff, P1 ;  /* 0xffffffff04047807 */ /* 0x000fc40000800000 */
[----:B------:R-:W-:Y:S01]  /*4390*/  SEL R5, R5, 0xffffffff, P1 ;  /* 0xffffffff05057807 */ /* 0x000fe20000800000 */
[----:B------:R-:W-:Y:S06]  /*43a0*/  RET.REL.NODEC R10 `(_ZN4vllm31rms_norm_per_block_quant_kernelIfaLb1ELb0ELi64EEEvPT0_PfPKT_S6_PKffiiPS4_l) ;  /* 0xffffffbc0a147950 */ /* 0x000fec0003c3ffff */
.L_x_2314:
        /* <DEDUP_REMOVED lines=13> */
.L_x_2942:


//--------------------- .text._ZN4vllm31rms_norm_per_block_quant_kernelIfN3c1013Float8_e4m3fnELb1ELb0ELi64EEEvPT0_PfPKT_S8_PKffiiPS6_l --------------------------
	.section	.text._ZN4vllm31rms_norm_per_block_quant_kernelIfN3c1013Float8_e4m3fnELb1ELb0ELi64EEEvPT0_PfPKT_S8_PKffiiPS6_l,"ax",@progbits
	.align	128
        .global         _ZN4vllm31rms_norm_per_block_quant_kernelIfN3c1013Float8_e4m3fnELb1ELb0ELi64EEEvPT0_PfPKT_S8_PKffiiPS6_l
        .type           _ZN4vllm31rms_norm_per_block_quant_kernelIfN3c1013Float8_e4m3fnELb1ELb0ELi64EEEvPT0_PfPKT_S8_PKffiiPS6_l,@function
        .size           _ZN4vllm31rms_norm_per_block_quant_kernelIfN3c1013Float8_e4m3fnELb1ELb0ELi64EEEvPT0_PfPKT_S8_PKffiiPS6_l,(.L_x_2944 - _ZN4vllm31rms_norm_per_block_quant_kernelIfN3c1013Float8_e4m3fnELb1ELb0ELi64EEEvPT0_PfPKT_S8_PKffiiPS6_l)
        .other          _ZN4vllm31rms_norm_per_block_quant_kernelIfN3c1013Float8_e4m3fnELb1ELb0ELi64EEEvPT0_PfPKT_S8_PKffiiPS6_l,@"STO_CUDA_ENTRY STV_DEFAULT"
_ZN4vllm31rms_norm_per_block_quant_kernelIfN3c1013Float8_e4m3fnELb1ELb0ELi64EEEvPT0_PfPKT_S8_PKffiiPS6_l:
.text._ZN4vllm31rms_norm_per_block_quant_kernelIfN3c1013Float8_e4m3fnELb1ELb0ELi64EEEvPT0_PfPKT_S8_PKffiiPS6_l:
        /* <DEDUP_REMOVED lines=28> */
.L_x_2317:
[----:B------:R-:W-:Y:S02]  /*01c0*/  IMAD.MOV.U32 R4, RZ, RZ, 0x10 ;  /* 0x00000010ff047424 */ /* 0x000fe400078e00ff */
[----:B------:R-:W-:Y:S02]  /*01d0*/  IMAD.MOV.U32 R8, RZ, RZ, 0x10 ;  /* 0x00000010ff087424 */ /* 0x000fe400078e00ff */
[----:B------:R-:W-:-:S04]  /*01e0*/  IMAD.WIDE.U32 R4, R3, R4, UR8 ;  /* 0x0000000803047e25 */ /* 0x000fc8000f8e0004 */
[----:B------:R-:W-:Y:S02]  /*01f0*/  IMAD.WIDE.U32 R8, R3, R8, UR6 ;  /* 0x0000000603087e25 */ /* 0x000fe4000f8e0008 */
        /* <DEDUP_REMOVED lines=13> */
[----:B------:R-:W-:Y:S02]  /*02d0*/  IMAD.MOV.U32 R4, RZ, RZ, 0x10 ;  /* 0x00000010ff047424 */ /* 0x000fe400078e00ff */
[----:B------:R-:W-:Y:S02]  /*02e0*/  IMAD.MOV.U32 R8, RZ, RZ, 0x10 ;  /* 0x00000010ff087424 */ /* 0x000fe400078e00ff */
        /* <DEDUP_REMOVED lines=49> */
.L_x_2316:
[----:B------:R-:W-:Y:S05]  /*0600*/  BSYNC.RECONVERGENT B0 ;  /* 0x0000000000007941 */ /* 0x000fea0003800200 */
.L_x_2315:
        /* <DEDUP_REMOVED lines=71> */
.L_x_2319:
[----:B------:R-:W-:-:S05]  /*0a80*/  LOP3.LUT R2, R34, 0x3e0, RZ, 0xc0, !PT ;  /* 0x000003e022027812 */ /* 0x000fca00078ec0ff */
[----:B------:R-:W-:Y:S01]  /*0a90*/  VIADD R4, R2, 0x20 ;  /* 0x0000002002047836 */ /* 0x000fe20000000000 */
[----:B------:R-:W-:-:S04]  /*0aa0*/  LOP3.LUT R2, RZ, R2, RZ, 0x33, !PT ;  /* 0x00000002ff027212 */ /* 0x000fc800078e33ff */
[----:B------:R-:W-:Y:S01]  /*0ab0*/  ISETP.GT.U32.AND P0, PT, R4, R33, PT ;  /* 0x000000210400720c */ /* 0x000fe20003f04070 */
[----:B------:R-:W-:-:S05]  /*0ac0*/  IMAD.IADD R2, R2, 0x1, R33 ;  /* 0x0000000102027824 */ /* 0x000fca00078e0221 */
        /* <DEDUP_REMOVED lines=13> */
[----:B-1----:R-:W-:-:S05]  /*0ba0*/  @!P1 LEA R9, R9, R8, 0x18 ;  /* 0x0000000809099211 */ /* 0x002fca00078ec0ff */
        /* <DEDUP_REMOVED lines=84> */
.L_x_2321:
[----:B------:R-:W0:Y:S02]  /*10f0*/  LDCU.64 UR4, c[0x0][0x3a8] ;  /* 0x00007500ff0477ac */ /* 0x000e240008000a00 */
[----:B0-----:R-:W-:-:S06]  /*1100*/  I2FP.F32.S32 R3, UR5 ;  /* 0x0000000500037c45 */ /* 0x001fcc0008201400 */
[----:B------:R-:W0:Y:S02]  /*1110*/  MUFU.RCP R3, R3 ;  /* 0x0000000300037308 */ /* 0x000e240000001000 */
[----:B0-----:R-:W-:-:S06]  /*1120*/  FFMA.FTZ R2, R3, R2, UR4 ;  /* 0x0000000403027e23 */ /* 0x001fcc0008010002 */
[----:B------:R-:W0:Y:S02]  /*1130*/  MUFU.RSQ R5, R2 ;  /* 0x0000000200057308 */ /* 0x000e240000001400 */
[----:B0-----:R2:W-:Y:S02]  /*1140*/  STS [R0+0x10a4], R5 ;  /* 0x0010a40500007388 */ /* 0x0015e40000000800 */
.L_x_2320:
[----:B------:R-:W-:Y:S05]  /*1150*/  BSYNC.RECONVERGENT B0 ;  /* 0x0000000000007941 */ /* 0x000fea0003800200 */
.L_x_2318:
        /* <DEDUP_REMOVED lines=9> */
[----:B------:R-:W-:Y:S01]  /*11f0*/  IMAD.U32 R4, RZ, RZ, UR11 ;  /* 0x0000000bff047e24 */ /* 0x000fe2000f8e00ff */
[----:B------:R-:W-:-:S04]  /*1200*/  UISETP.NE.AND UP0, UPT, UR11, URZ, UPT ;  /* 0x000000ff0b00728c */ /* 0x000fc8000bf05270 */
[----:B------:R-:W-:-:S04]  /*1210*/  IABS R5, R4 ;  /* 0x0000000400057213 */ /* 0x000fc80000000000 */
[----:B------:R-:W2:Y:S08]  /*1220*/  I2F.RP R0, R5 ;  /* 0x0000000500007306 */ /* 0x000eb00000209400 */
[----:B--2---:R-:W0:Y:S02]  /*1230*/  MUFU.RCP R0, R0 ;  /* 0x0000000000007308 */ /* 0x004e240000001000 */
        /* <DEDUP_REMOVED lines=31> */
[----:B------:R-:W-:Y:S02]  /*1430*/  IMAD.MOV.U32 R28, RZ, RZ, RZ ;  /* 0x000000ffff1c7224 */ /* 0x000fe400078e00ff */
[----:B------:R-:W-:-:S03]  /*1440*/  IMAD.MOV.U32 R37, RZ, RZ, RZ ;  /* 0x000000ffff257224 */ /* 0x000fc600078e00ff */
        /* <DEDUP_REMOVED lines=18> */
.L_x_2322:
[----:B------:R-:W-:Y:S01]  /*1570*/  IMAD.U32 R0, RZ, RZ, UR15 ;  /* 0x0000000fff007e24 */ /* 0x000fe2000f8e00ff */
[----:B------:R-:W-:-:S07]  /*1580*/  MOV R4, 0x15a0 ;  /* 0x000015a000047802 */ /* 0x000fce0000000f00 */
[----:B------:R-:W-:Y:S05]  /*1590*/  CALL.REL.NOINC `($__internal_92_$__cuda_sm20_div_s64) ;  /* 0x0000003400087944 */ /* 0x000fea0003c00000 */
[----:B------:R-:W-:Y:S01]  /*15a0*/  IADD3 R3, P0, PT, RZ, -R36, RZ ;  /* 0x80000024ff037210 */ /* 0x000fe20007f1e0ff */
[----:B------:R-:W-:-:S04]  /*15b0*/  IMAD.MOV.U32 R35, RZ, RZ, RZ ;  /* 0x000000ffff237224 */ /* 0x000fc800078e00ff */
[----:B------:R-:W-:Y:S02]  /*15c0*/  IMAD.X R0, RZ, RZ, ~R37, P0 ;  /* 0x000000ffff007224 */ /* 0x000fe400000e0e25 */
[----:B------:R-:W-:-:S04]  /*15d0*/  IMAD.WIDE.U32 R30, R3, UR15, R34 ;  /* 0x0000000f031e7c25 */ /* 0x000fc8000f8e0022 */
[----:B------:R-:W-:-:S04]  /*15e0*/  IMAD R0, R0, UR15, RZ ;  /* 0x0000000f00007c24 */ /* 0x000fc8000f8e02ff */
[----:B------:R-:W-:-:S04]  /*15f0*/  IMAD R3, R3, UR20, R0 ;  /* 0x0000001403037c24 */ /* 0x000fc8000f8e0200 */
[----:B------:R-:W-:-:S07]  /*1600*/  IMAD.IADD R28, R31, 0x1, R3 ;  /* 0x000000011f1c7824 */ /* 0x000fce00078e0203 */
.L_x_2323:
        /* <DEDUP_REMOVED lines=58> */
.L_x_2327:
[----:B------:R-:W-:Y:S01]  /*19b0*/  IMAD.U32 R13, RZ, RZ, UR15 ;  /* 0x0000000fff0d7e24 */ /* 0x000fe2000f8e00ff */
[----:B------:R-:W-:-:S07]  /*19c0*/  MOV R10, 0x19e0 ;  /* 0x000019e0000a7802 */ /* 0x000fce0000000f00 */
[----:B------:R-:W-:Y:S05]  /*19d0*/  CALL.REL.NOINC `($__internal_93_$__cuda_sm20_div_u64) ;  /* 0x0000003400207944 */ /* 0x000fea0003c00000 */
.L_x_2328:
[----:B------:R-:W-:Y:S05]  /*19e0*/  BSYNC.RECONVERGENT B1 ;  /* 0x0000000000017941 */ /* 0x000fea0003800200 */
.L_x_2326:
        /* <DEDUP_REMOVED lines=11> */
[----:B------:R-:W-:Y:S02]  /*1aa0*/  IMAD.MOV.U32 R16, RZ, RZ, RZ ;  /* 0x000000ffff107224 */ /* 0x000fe400078e00ff */
[----:B------:R-:W-:Y:S01]  /*1ab0*/  IMAD.MOV.U32 R20, RZ, RZ, RZ ;  /* 0x000000ffff147224 */ /* 0x000fe200078e00ff */
[----:B------:R-:W-:Y:S01]  /*1ac0*/  LOP3.LUT R17, R17, 0x3, RZ, 0xc0, !PT ;  /* 0x0000000311117812 */ /* 0x000fe200078ec0ff */
[----:B------:R-:W-:-:S07]  /*1ad0*/  IMAD.MOV.U32 R24, RZ, RZ, RZ ;  /* 0x000000ffff187224 */ /* 0x000fce00078e00ff */
.L_x_2331:
        /* <DEDUP_REMOVED lines=12> */
[----:B------:R-:W-:-:S03]  /*1ba0*/  IADD3 R32, P2, PT, R32, UR15, RZ ;  /* 0x0000000f20207c10 */ /* 0x000fc6000ff5e0ff */
[----:B------:R-:W-:Y:S01]  /*1bb0*/  IMAD.X R20, RZ, RZ, R20, P1 ;  /* 0x000000ffff147224 */ /* 0x000fe200008e0614 */
[----:B------:R-:W-:Y:S02]  /*1bc0*/  ISETP.NE.U32.AND P1, PT, R16, R17, PT ;  /* 0x000000111000720c */ /* 0x000fe40003f25070 */
        /* <DEDUP_REMOVED lines=17> */
.L_x_2330:
[----:B------:R-:W-:Y:S05]  /*1ce0*/  BSYNC.RECONVERGENT B1 ;  /* 0x0000000000017941 */ /* 0x000fea0003800200 */
.L_x_2329:
[----:B------:R-:W-:Y:S05]  /*1cf0*/  @!P0 BRA `(.L_x_2325) ;  /* 0x00000004009c8947 */ /* 0x000fea0003800000 */
.L_x_2332:
        /* <DEDUP_REMOVED lines=103> */
.L_x_2325:
[----:B------:R-:W-:Y:S05]  /*2370*/  BSYNC.RECONVERGENT B0 ;  /* 0x0000000000007941 */ /* 0x000fea0003800200 */
.L_x_2324:
        /* <DEDUP_REMOVED lines=21> */
[----:B------:R-:W-:Y:S02]  /*24d0*/  IMAD R4, R10, R11, R6 ;  /* 0x0000000b0a047224 */ /* 0x000fe400078e0206 */
[----:B------:R-:W-:-:S03]  /*24e0*/  IMAD.U32 R11, RZ, RZ, UR4 ;  /* 0x00000004ff0b7e24 */ /* 0x000fc6000f8e00ff */
[----:B------:R-:W-:-:S13]  /*24f0*/  ISETP.GT.U32.AND P1, PT, R9, R4, PT ;  /* 0x000000040900720c */ /* 0x000fda0003f24070 */
[----:B------:R-:W-:Y:S01]  /*2500*/  @!P1 IMAD.IADD R4, R4, 0x1, -R9 ;  /* 0x0000000104049824 */ /* 0x000fe200078e0a09 */
[----:B------:R-:W-:Y:S02]  /*2510*/  @!P1 IADD3 R10, PT, PT, R10, 0x1, RZ ;  /* 0x000000010a0a9810 */ /* 0x000fe40007ffe0ff */
[----:B------:R-:W-:Y:S02]  /*2520*/  ISETP.NE.AND P1, PT, R8, RZ, PT ;  /* 0x000000ff0800720c */ /* 0x000fe40003f25270 */
[----:B------:R-:W-:Y:S01]  /*2530*/  ISETP.GE.U32.AND P0, PT, R4, R9, PT ;  /* 0x000000090400720c */ /* 0x000fe20003f06070 */
[----:B------:R-:W-:-:S05]  /*2540*/  IMAD R9, R34, 0x4, R11 ;  /* 0x0000000422097824 */ /* 0x000fca00078e020b */
[----:B------:R0:W-:Y:S07]  /*2550*/  STS [R9], R24 ;  /* 0x0000001809007388 */ /* 0x0001ee0000000800 */
        /* <DEDUP_REMOVED lines=15> */
[----:B------:R-:W-:-:S02]  /*2650*/  IMAD.X R19, RZ, RZ, RZ, P1 ;  /* 0x000000ffff137224 */ /* 0x000fc400008e06ff */
[----:B------:R-:W-:-:S08]  /*2660*/  IMAD.X R20, RZ, RZ, RZ, P2 ;  /* 0x000000ffff147224 */ /* 0x000fd000010e06ff */
.L_x_2339:
[----:B-1----:R-:W-:Y:S01]  /*2670*/  IMAD.MOV.U32 R4, RZ, RZ, R17 ;  /* 0x000000ffff047224 */ /* 0x002fe200078e0011 */
[----:B------:R-:W-:Y:S01]  /*2680*/  BSSY.RECONVERGENT B0, `(.L_x_2334) ;  /* 0x000005c000007945 */ /* 0x000fe20003800200 */
[----:B------:R-:W-:Y:S02]  /*2690*/  IMAD.MOV.U32 R5, RZ, RZ, RZ ;  /* 0x000000ffff057224 */ /* 0x000fe400078e00ff */
        /* <DEDUP_REMOVED lines=8> */
[----:B------:R-:W-:-:S05]  /*2720*/  IMAD.U32 R7, RZ, RZ, UR5 ;  /* 0x00000005ff077e24 */ /* 0x000fca000f8e00ff */
[----:B------:R-:W-:-:S05]  /*2730*/  ISETP.GE.AND.EX P0, PT, R7, R16, PT, P0 ;  /* 0x000000100700720c */ /* 0x000fca0003f06300 */
[----:B------:R-:W-:Y:S08]  /*2740*/  @P1 BRA `(.L_x_2335) ;  /* 0x00000004003c1947 */ /* 0x000ff00003800000 */
[----:B------:R-:W0:Y:S01]  /*2750*/  LDCU UR10, c[0x0][0x3ac] ;  /* 0x00007580ff0a77ac */ /* 0x000e220008000800 */
[----:B------:R-:W-:Y:S01]  /*2760*/  IMAD R21, R6, UR15, RZ ;  /* 0x0000000f06157c24 */ /* 0x000fe2000f8e02ff */
[----:B------:R-:W-:Y:S01]  /*2770*/  BSSY.RECONVERGENT B1, `(.L_x_2336) ;  /* 0x000002d000017945 */ /* 0x000fe20003800200 */
[----:B------:R-:W-:-:S04]  /*2780*/  IMAD.WIDE.U32 R6, R4, UR15, RZ ;  /* 0x0000000f04067c25 */ /* 0x000fc8000f8e00ff */
[----:B------:R-:W-:Y:S01]  /*2790*/  IMAD R23, R4, UR20, R21 ;  /* 0x0000001404177c24 */ /* 0x000fe2000f8e0215 */
[----:B------:R-:W-:Y:S02]  /*27a0*/  IADD3 R21, P2, PT, R6, UR15, RZ ;  /* 0x0000000f06157c10 */ /* 0x000fe4000ff5e0ff */
[----:B------:R-:W-:Y:S01]  /*27b0*/  IADD3 R26, P3, PT, R13, R6, RZ ;  /* 0x000000060d1a7210 */ /* 0x000fe20007f7e0ff */
[----:B------:R-:W-:-:S05]  /*27c0*/  IMAD.IADD R24, R7, 0x1, R23 ;  /* 0x0000000107187824 */ /* 0x000fca00078e0217 */
        /* <DEDUP_REMOVED lines=14> */
[----:B------:R-:W-:Y:S01]  /*28b0*/  ISETP.GE.U32.AND P2, PT, R6, R23, PT ;  /* 0x000000170600720c */ /* 0x000fe20003f46070 */
[----:B------:R-:W-:Y:S01]  /*28c0*/  IMAD.X R6, RZ, RZ, RZ, P4 ;  /* 0x000000ffff067224 */ /* 0x000fe200020e06ff */
[----:B------:R-:W-:-:S04]  /*28d0*/  ISETP.GE.U32.AND P3, PT, R22, R7, PT ;  /* 0x000000071600720c */ /* 0x000fc80003f66070 */
[----:B------:R-:W-:Y:S01]  /*28e0*/  ISETP.GE.AND.EX P1, PT, R6, R25, PT, P2 ;  /* 0x000000190600720c */ /* 0x000fe20003f26320 */
[----:B------:R-:W-:Y:S01]  /*28f0*/  IMAD R6, R26, 0x4, R11 ;  /* 0x000000041a067824 */ /* 0x000fe200078e020b */
        /* <DEDUP_REMOVED lines=11> */
.L_x_2338:
        /* <DEDUP_REMOVED lines=9> */
.L_x_2337:
[----:B------:R-:W-:Y:S05]  /*2a40*/  BSYNC.RECONVERGENT B1 ;  /* 0x0000000000017941 */ /* 0x000fea0003800200 */
.L_x_2336:
        /* <DEDUP_REMOVED lines=31> */
.L_x_2335:
[----:B------:R-:W-:Y:S05]  /*2c40*/  BSYNC.RECONVERGENT B0 ;  /* 0x0000000000007941 */ /* 0x000fea0003800200 */
.L_x_2334:
[----:B------:R-:W-:Y:S05]  /*2c50*/  @!P0 BRA `(.L_x_2339) ;  /* 0xfffffff800848947 */ /* 0x000fea000383ffff */
.L_x_2333:
[----:B------:R-:W-:Y:S01]  /*2c60*/  IMAD.SHL.U32 R5, R36, 0x10, RZ ;  /* 0x0000001024057824 */ /* 0x000fe200078e00ff */
[----:B------:R-:W-:Y:S04]  /*2c70*/  BAR.SYNC.DEFER_BLOCKING 0x0 ;  /* 0x0000000000007b1d */ /* 0x000fe80000010000 */
[----:B0-----:R-:W-:Y:S02]  /*2c80*/  IADD3 R7, P0, PT, R30, R5, RZ ;  /* 0x000000051e077210 */ /* 0x001fe40007f1e0ff */
        /* <DEDUP_REMOVED lines=22> */
[----:B------:R-:W-:Y:S01]  /*2df0*/  FMUL.FTZ R0, R0, 0.0022321429569274187088 ;  /* 0x3b12492500007820 */ /* 0x000fe20000410000 */
[----:B------:R-:W-:-:S04]  /*2e00*/  LEA.HI.X R11, R6, UR5, R7, 0x2, P0 ;  /* 0x00000005060b7c11 */ /* 0x000fc800080f1407 */
[----:B------:R-:W-:-:S05]  /*2e10*/  FMNMX.FTZ R5, R0, 4.3596542127488646656e-06, !PT ;  /* 0x3692492500057809 */ /* 0x000fca0007810000 */
[----:B------:R0:W-:Y:S02]  /*2e20*/  STG.E desc[UR16][R10.64], R5 ;  /* 0x000000050a007986 */ /* 0x0001e4000c101910 */
.L_x_2341:
[----:B------:R-:W-:Y:S05]  /*2e30*/  BSYNC.RECONVERGENT B0 ;  /* 0x0000000000007941 */ /* 0x000fea0003800200 */
.L_x_2340:
        /* <DEDUP_REMOVED lines=12> */
[----:B------:R-:W-:Y:S02]  /*2f00*/  IMAD.U32 R13, RZ, RZ, UR5 ;  /* 0x00000005ff0d7e24 */ /* 0x000fe4000f8e00ff */
[----:B------:R-:W-:Y:S05]  /*2f10*/  @P0 EXIT ;  /* 0x000000000000094d */ /* 0x000fea0003800000 */
[----:B------:R-:W-:Y:S02]  /*2f20*/  IMAD R31, R31, UR18, RZ ;  /* 0x000000121f1f7c24 */ /* 0x000fe4000f8e02ff */
[----:B------:R-:W-:-:S04]  /*2f30*/  IMAD.WIDE.U32 R2, R3, UR18, RZ ;  /* 0x0000001203027c25 */ /* 0x000fc8000f8e00ff */
[----:B------:R-:W-:-:S07]  /*2f40*/  IMAD.IADD R0, R31, 0x1, R3 ;  /* 0x000000011f007824 */ /* 0x000fce00078e0203 */
.L_x_2374:
[----:B--2---:R-:W-:Y:S01]  /*2f50*/  IMAD.MOV.U32 R7, RZ, RZ, 0x10 ;  /* 0x00000010ff077424 */ /* 0x004fe200078e00ff */
[----:B------:R-:W2:Y:S01]  /*2f60*/  LDC.64 R14, c[0x0][0x388] ;  /* 0x0000e200ff0e7b82 */ /* 0x000ea20000000a00 */
[----:B------:R-:W-:Y:S02]  /*2f70*/  IMAD.MOV.U32 R19, RZ, RZ, 0x10 ;  /* 0x00000010ff137424 */ /* 0x000fe400078e00ff */
        /* <DEDUP_REMOVED lines=16> */
[----:B------:R-:W2:Y:S01]  /*3080*/  LDG.E R20, desc[UR16][R20.64] ;  /* 0x0000001014147981 */ /* 0x000ea2000c1e1900 */
[----:B0-----:R-:W-:-:S06]  /*3090*/  IMAD.WIDE.U32 R8, R34, 0x10, R16 ;  /* 0x0000001022087825 */ /* 0x001fcc00078e0010 */
[----:B------:R-:W3:Y:S01]  /*30a0*/  LDG.E.128.CONSTANT R8, desc[UR16][R8.64] ;  /* 0x0000001008087981 */ /* 0x000ee2000c1e9d00 */
[----:B------:R-:W-:Y:S01]  /*30b0*/  FMUL.FTZ R23, R4, UR14 ;  /* 0x0000000e04177c20 */ /* 0x000fe20008410000 */
[----:B------:R-:W-:Y:S01]  /*30c0*/  FMUL.FTZ R22, R5, UR14 ;  /* 0x0000000e05167c20 */ /* 0x000fe20008410000 */
[----:B------:R-:W-:Y:S01]  /*30d0*/  FMUL.FTZ R25, R6, UR14 ;  /* 0x0000000e06197c20 */ /* 0x000fe20008410000 */
[----:B------:R-:W-:Y:S01]  /*30e0*/  FMUL.FTZ R24, R7, UR14 ;  /* 0x0000000e07187c20 */ /* 0x000fe20008410000 */
[----:B------:R-:W-:Y:S01]  /*30f0*/  BSSY.RECONVERGENT B0, `(.L_x_2342) ;  /* 0x0000023000007945 */ /* 0x000fe20003800200 */
[----:B-1----:R-:W-:Y:S01]  /*3100*/  IMAD.MOV.U32 R5, RZ, RZ, 0x7f ;  /* 0x0000007fff057424 */ /* 0x002fe200078e00ff */
[----:B--2---:R-:W0:Y:S01]  /*3110*/  MUFU.RCP R26, R20 ;  /* 0x00000014001a7308 */ /* 0x004e220000001000 */
[----:B---3--:R-:W-:Y:S01]  /*3120*/  FMUL.FTZ R23, R8, R23 ;  /* 0x0000001708177220 */ /* 0x008fe20000410000 */
        /* <DEDUP_REMOVED lines=31> */
.L_x_2343:
[----:B------:R-:W-:Y:S05]  /*3320*/  BSYNC.RECONVERGENT B0 ;  /* 0x0000000000007941 */ /* 0x000fea0003800200 */
.L_x_2342:
        /* <DEDUP_REMOVED lines=11> */
.L_x_2345:
[----:B------:R-:W-:Y:S05]  /*33e0*/  BSYNC.RECONVERGENT B0 ;  /* 0x0000000000007941 */ /* 0x000fea0003800200 */
.L_x_2344:
        /* <DEDUP_REMOVED lines=11> */
.L_x_2347:
[----:B------:R-:W-:Y:S05]  /*34a0*/  BSYNC.RECONVERGENT B0 ;  /* 0x0000000000007941 */ /* 0x000fea0003800200 */
.L_x_2346:
        /* <DEDUP_REMOVED lines=11> */
.L_x_2349:
[----:B------:R-:W-:Y:S05]  /*3560*/  BSYNC.RECONVERGENT B0 ;  /* 0x0000000000007941 */ /* 0x000fea0003800200 */
.L_x_2348:
        /* <DEDUP_REMOVED lines=9> */
[----:B------:R-:W-:Y:S02]  /*3600*/  IMAD.MOV.U32 R22, RZ, RZ, 0x10 ;  /* 0x00000010ff167424 */ /* 0x000fe400078e00ff */
[----:B------:R-:W-:Y:S02]  /*3610*/  IMAD.MOV.U32 R20, RZ, RZ, 0x10 ;  /* 0x00000010ff147424 */ /* 0x000fe400078e00ff */
        /* <DEDUP_REMOVED lines=20> */
[----:B------:R-:W-:Y:S01]  /*3760*/  FMUL.FTZ R27, R6, UR14 ;  /* 0x0000000e061b7c20 */ /* 0x000fe20008410000 */
[----:B------:R-:W-:Y:S01]  /*3770*/  FMUL.FTZ R22, R7, UR14 ;  /* 0x0000000e07167c20 */ /* 0x000fe20008410000 */
[----:B------:R-:W-:Y:S01]  /*3780*/  BSSY.RECONVERGENT B0, `(.L_x_2350) ;  /* 0x0000023000007945 */ /* 0x000fe20003800200 */
[----:B0-----:R-:W-:Y:S01]  /*3790*/  IMAD.MOV.U32 R5, RZ, RZ, 0x7f ;  /* 0x0000007fff057424 */ /* 0x001fe200078e00ff */
        /* <DEDUP_REMOVED lines=33> */
.L_x_2351:
[----:B------:R-:W-:Y:S05]  /*39b0*/  BSYNC.RECONVERGENT B0 ;  /* 0x0000000000007941 */ /* 0x000fea0003800200 */
.L_x_2350:
        /* <DEDUP_REMOVED lines=11> */
.L_x_2353:
[----:B------:R-:W-:Y:S05]  /*3a70*/  BSYNC.RECONVERGENT B0 ;  /* 0x0000000000007941 */ /* 0x000fea0003800200 */
.L_x_2352:
        /* <DEDUP_REMOVED lines=11> */
.L_x_2355:
[----:B------:R-:W-:Y:S05]  /*3b30*/  BSYNC.RECONVERGENT B0 ;  /* 0x0000000000007941 */ /* 0x000fea0003800200 */
.L_x_2354:
        /* <DEDUP_REMOVED lines=11> */
.L_x_2357:
[----:B------:R-:W-:Y:S05]  /*3bf0*/  BSYNC.RECONVERGENT B0 ;  /* 0x0000000000007941 */ /* 0x000fea0003800200 */
.L_x_2356:
        /* <DEDUP_REMOVED lines=18> */
[----:B--2---:R-:W-:-:S03]  /*3d20*/  FADD.FTZ R4, R4, R8 ;  /* 0x0000000804047221 */ /* 0x004fc60000010000 */
[----:B------:R-:W-:Y:S01]  /*3d30*/  IADD3.X R8, PT, PT, RZ, R0, RZ, P0, !PT ;  /* 0x00000000ff087210 */ /* 0x000fe200007fe4ff */
[----:B------:R-:W-:Y:S01]  /*3d40*/  FADD.FTZ R5, R5, R9 ;  /* 0x0000000905057221 */ /* 0x000fe20000010000 */
[----:B------:R-:W-:Y:S01]  /*3d50*/  LEA R24, P0, R25, R14, 0x2 ;  /* 0x0000000e19187211 */ /* 0x000fe200078010ff */
[----:B------:R-:W-:Y:S01]  /*3d60*/  FADD.FTZ R6, R6, R10 ;  /* 0x0000000a06067221 */ /* 0x000fe20000010000 */
[----:B------:R-:W-:Y:S02]  /*3d70*/  FADD.FTZ R7, R7, R11 ;  /* 0x0000000b07077221 */ /* 0x000fe40000010000 */
[----:B------:R-:W-:-:S03]  /*3d80*/  LEA.HI.X R25, R25, R15, R8, 0x2, P0 ;  /* 0x0000000f19197211 */ /* 0x000fc600000f1408 */
        /* <DEDUP_REMOVED lines=43> */
.L_x_2359:
[----:B------:R-:W-:Y:S05]  /*4040*/  BSYNC.RECONVERGENT B0 ;  /* 0x0000000000007941 */ /* 0x000fea0003800200 */
.L_x_2358:
        /* <DEDUP_REMOVED lines=11> */
.L_x_2361:
[----:B------:R-:W-:Y:S05]  /*4100*/  BSYNC.RECONVERGENT B0 ;  /* 0x0000000000007941 */ /* 0x000fea0003800200 */
.L_x_2360:
        /* <DEDUP_REMOVED lines=11> */
.L_x_2363:
[----:B------:R-:W-:Y:S05]  /*41c0*/  BSYNC.RECONVERGENT B0 ;  /* 0x0000000000007941 */ /* 0x000fea0003800200 */
.L_x_2362:
        /* <DEDUP_REMOVED lines=11> */
.L_x_2365:
[----:B------:R-:W-:Y:S05]  /*4280*/  BSYNC.RECONVERGENT B0 ;  /* 0x0000000000007941 */ /* 0x000fea0003800200 */
.L_x_2364:
        /* <DEDUP_REMOVED lines=68> */
.L_x_2367:
[----:B------:R-:W-:Y:S05]  /*46d0*/  BSYNC.RECONVERGENT B0 ;  /* 0x0000000000007941 */ /* 0x000fea0003800200 */
.L_x_2366:
        /* <DEDUP_REMOVED lines=11> */
.L_x_2369:
[----:B------:R-:W-:Y:S05]  /*4790*/  BSYNC.RECONVERGENT B0 ;  /* 0x0000000000007941 */ /* 0x000fea0003800200 */
.L_x_2368:
        /* <DEDUP_REMOVED lines=11> */
.L_x_2371:
[----:B------:R-:W-:Y:S05]  /*4850*/  BSYNC.RECONVERGENT B0 ;  /* 0x0000000000007941 */ /* 0x000fea0003800200 */
.L_x_2370:
        /* <DEDUP_REMOVED lines=10> */
.L_x_2373:
[----:B------:R-:W-:Y:S05]  /*4900*/  BSYNC.RECONVERGENT B0 ;  /* 0x0000000000007941 */ /* 0x000fea0003800200 */
.L_x_2372:
        /* <DEDUP_REMOVED lines=11> */
        .weak           $__internal_92_$__cuda_sm20_div_s64
        .type           $__internal_92_$__cuda_sm20_div_s64,@function
        .size           $__internal_92_$__cuda_sm20_div_s64,($__internal_93_$__cuda_sm20_div_u64 - $__internal_92_$__cuda_sm20_div_s64)
$__internal_92_$__cuda_sm20_div_s64:
        /* <DEDUP_REMOVED lines=73> */
[----:B------:R-:W-:Y:S06]  /*4e50*/  RET.REL.NODEC R4 `(_ZN4vllm31rms_norm_per_block_quant_kernelIfN3c1013Float8_e4m3fnELb1ELb0ELi64EEEvPT0_PfPKT_S8_PKffiiPS6_l) ;  /* 0xffffffb004687950 */ /* 0x000fec0003c3ffff */
        .weak           $__internal_93_$__cuda_sm20_div_u64
        .type           $__internal_93_$__cuda_sm20_div_u64,@function
        .size           $__internal_93_$__cuda_sm20_div_u64,(.L_x_2944 - $__internal_93_$__cuda_sm20_div_u64)
$__internal_93_$__cuda_sm20_div_u64:
        /* <DEDUP_REMOVED lines=63> */
[----:B------:R-:W-:Y:S02]  /*5250*/  ISETP.NE.AND.EX P1, PT, RZ, UR20, PT, P1 ;  /* 0x00000014ff007c0c */ /* 0x000fe4000bf25310 */
[----:B------:R-:W-:Y:S02]  /*5260*/  SEL R4, R4, R7, P0 ;  /* 0x0000000704047207 */ /* 0x000fe40000000000 */
[----:B------:R-:W-:Y:S02]  /*5270*/  SEL R5, R5, R6, P0 ;  /* 0x0000000605057207 */ /* 0x000fe40000000000 */
[----:B------:R-:W-:Y:S02]  /*5280*/  SEL R4, R4, 0xffffffff, P1 ;  /* 0xffffffff04047807 */ /* 0x000fe40000800000 */
[----:B------:R-:W-:Y:S01]  /*5290*/  SEL R5, R5, 0xffffffff, P1 ;  /* 0xffffffff05057807 */ /* 0x000fe20000800000 */
[----:B------:R-:W-:Y:S06]  /*52a0*/  RET.REL.NODEC R10 `(_ZN4vllm31rms_norm_per_block_quant_kernelIfN3c1013Float8_e4m3fnELb1ELb0ELi64EEEvPT0_PfPKT_S8_PKffiiPS6_l) ;  /* 0xffffffac0a547950 */ /* 0x000fec0003c3ffff */
.L_x_2375:
        /* <DEDUP_REMOVED lines=13> */
.L_x_2944:


//--------------------- .text._ZN4vllm31rms_norm_per_block_quant_kernelIfaLb1ELb1ELi64EEEvPT0_PfPKT_S6_PKffiiPS4_l --------------------------
	.section	.text._ZN4vllm31rms_norm_per_block_quant_kernelIfaLb1ELb1ELi64EEEvPT0_PfPKT_S6_PKffiiPS4_l,"ax",@progbits
	.align	128
        .global         _ZN4vllm31rms_norm_per_block_quant_kernelIfaLb1ELb1ELi64EEEvPT0_PfPKT_S6_PKffiiPS4_l
        .type           _ZN4vllm31rms_norm_per_block_quant_kernelIfaLb1ELb1ELi64EEEvPT0_PfPKT_S6_PKffiiPS4_l,@function
        .size           _ZN4vllm31rms_norm_per_block_quant_kernelIfaLb1ELb1ELi64EEEvPT0_PfPKT_S6_PKffiiPS4_l,(.L_x_2947 - _ZN4vllm31rms_norm_per_block_quant_kernelIfaLb1ELb1ELi64EEEvPT0_PfPKT_S6_PKffiiPS4_l)
        .other          _ZN4vllm31rms_norm_per_block_quant_kernelIfaLb1ELb1ELi64EEEvPT0_PfPKT_S6_PKffiiPS4_l,@"STO_CUDA_ENTRY STV_DEFAULT"
_ZN4vllm31rms_norm_per_block_quant_kernelIfaLb1ELb1ELi64EEEvPT0_PfPKT_S6_PKffiiPS4_l:
.text._ZN4vllm31rms_norm_per_block_quant_kernelIfaLb1ELb1ELi64EEEvPT0_PfPKT_S6_PKffiiPS4_l:
        /* <DEDUP_REMOVED lines=26> */
[----:B------:R-:W-:Y:S02]  /*01a0*/  HFMA2 R2, -RZ, RZ, 0, 0 ;  /* 0x00000000ff027431 */ /* 0x000fe400000001ff */
[----:B------:R-:W-:-:S07]  /*01b0*/  IMAD.MOV.U32 R3, RZ, RZ, R23 ;  /* 0x000000ffff037224 */ /* 0x000fce00078e0017 */
.L_x_2378:
        /* <DEDUP_REMOVED lines=38> */
[----:B------:R-:W2:Y:S04]  /*0420*/  LDG.E.128 R8, desc[UR16][R8.64] ;  /* 0x0000001008087981 */ /* 0x000ea8000c1e1d00 */
[----:B------:R-:W2:Y:S01]  /*0430*/  LDG.E.128.CONSTANT R4, desc[UR16][R4.64] ;  /* 0x0000001004047981 */ /* 0x000ea2000c1e9d00 */
[----:B------:R-:W-:-:S04]  /*0440*/  IADD3 R3, PT, PT, R3, R0, RZ ;  /* 0x0000000003037210 */ /* 0x000fc80007ffe0ff */
[----:B------:R-:W-:Y:S01]  /*0450*/  ISETP.GE.U32.AND P0, PT, R3, UR11, PT ;  /* 0x0000000b03007c0c */ /* 0x000fe2000bf06070 */
[----:B--2---:R-:W-:Y:S01]  /*0460*/  FADD.FTZ R13, R4, R8 ;  /* 0x00000008040d7221 */ /* 0x004fe20000010000 */
[----:B------:R-:W-:-:S03]  /*0470*/  FADD.FTZ R12, R5, R9 ;  /* 0x00000009050c7221 */ /* 0x000fc60000010000 */
[----:B------:R-:W-:Y:S01]  /*0480*/  FFMA.FTZ R13, R13, R13, R2 ;  /* 0x0000000d0d0d7223 */ /* 0x000fe20000010002 */
[----:B------:R-:W-:-:S03]  /*0490*/  FADD.FTZ R6, R6, R10 ;  /* 0x0000000a06067221 */ /* 0x000fc60000010000 */
        /* <DEDUP_REMOVED lines=22> */
.L_x_2377:
[----:B------:R-:W-:Y:S05]  /*0600*/  BSYNC.RECONVERGENT B0 ;  /* 0x0000000000007941 */ /* 0x000fea0003800200 */
.L_x_2376:
        /* <DEDUP_REMOVED lines=71> */
.L_x_2380:
[----:B------:R-:W-:Y:S01]  /*0a80*/  LOP3.LUT R0, R23, 0x3e0, RZ, 0xc0, !PT ;  /* 0x000003e017007812 */ /* 0x000fe200078ec0ff */
[----:B------:R-:W0:Y:S04]  /*0a90*/  S2R R7, SR_LANEID ;  /* 0x0000000000077919 */ /* 0x000e280000000000 */
[----:B------:R-:W-:Y:S01]  /*0aa0*/  VIADD R3, R0, 0x20 ;  /* 0x0000002000037836 */ /* 0x000fe20000000000 */
[----:B------:R-:W-:-:S04]  /*0ab0*/  LOP3.LUT R0, RZ, R0, RZ, 0x33, !PT ;  /* 0x00000000ff007212 */ /* 0x000fc800078e33ff */
[----:B------:R-:W-:Y:S02]  /*0ac0*/  ISETP.GT.U32.AND P0, PT, R3, UR19, PT ;  /* 0x0000001303007c0c */ /* 0x000fe4000bf04070 */
[----:B------:R-:W-:-:S04]  /*0ad0*/  IADD3 R0, PT, PT, R0, UR19, RZ ;  /* 0x0000001300007c10 */ /* 0x000fc8000fffe0ff */
        /* <DEDUP_REMOVED lines=128> */
.L_x_2382:
[----:B------:R-:W0:Y:S02]  /*12e0*/  LDCU.64 UR4, c[0x0][0x3a8] ;  /* 0x00007500ff0477ac */ /* 0x000e240008000a00 */
[----:B0-----:R-:W-:-:S06]  /*12f0*/  I2FP.F32.S32 R3, UR5 ;  /* 0x0000000500037c45 */ /* 0x001fcc0008201400 */
[----:B------:R-:W0:Y:S02]  /*1300*/  MUFU.RCP R3, R3 ;  /* 0x0000000300037308 */ /* 0x000e240000001000 */
[----:B0-----:R-:W-:-:S06]  /*1310*/  FFMA.FTZ R2, R3, R2, UR4 ;  /* 0x0000000403027e23 */ /* 0x001fcc0008010002 */
[----:B------:R-:W0:Y:S02]  /*1320*/  MUFU.RSQ R5, R2 ;  /* 0x0000000200057308 */ /* 0x000e240000001400 */
[----:B0-----:R2:W-:Y:S02]  /*1330*/  STS [R0+0x10a4], R5 ;  /* 0x0010a40500007388 */ /* 0x0015e40000000800 */
.L_x_2381:
[----:B------:R-:W-:Y:S05]  /*1340*/  BSYNC.RECONVERGENT B0 ;  /* 0x0000000000007941 */ /* 0x000fea0003800200 */
.L_x_2379:
        /* <DEDUP_REMOVED lines=10> */
[----:B-1----:R-:W-:-:S04]  /*13f0*/  MOV R3, UR12 ;  /* 0x0000000c00037c02 */ /* 0x002fc80008000f00 */
[-C--:B--2---:R-:W-:Y:S02]  /*1400*/  IABS R0, R3.reuse ;  /* 0x0000000300007213 */ /* 0x084fe40000000000 */
[----:B------:R-:W-:Y:S02]  /*1410*/  IABS R3, R3 ;  /* 0x0000000300037213 */ /* 0x000fe40000000000 */
[----:B------:R-:W-:-:S13]  /*1420*/  R2UR UR21, R0 ;  /* 0x00000000001572ca */ /* 0x000fda00000e0000 */
[----:B------:R-:W1:Y:S08]  /*1430*/  I2F.RP R0, UR21 ;  /* 0x0000001500007d06 */ /* 0x000e700008209400 */
[----:B-1----:R-:W0:Y:S02]  /*1440*/  MUFU.RCP R0, R0 ;  /* 0x0000000000007308 */ /* 0x002e240000001000 */
[----:B0-----:R-:W-:Y:S01]  /*1450*/  VIADD R2, R0, 0xffffffe ;  /* 0x0ffffffe00027836 */ /* 0x001fe20000000000 */
[----:B------:R-:W-:-:S05]  /*1460*/  IADD3 R0, PT, PT, RZ, -R3, RZ ;  /* 0x80000003ff007210 */ /* 0x000fca0007ffe0ff */
        /* <DEDUP_REMOVED lines=48> */
.L_x_2383:
[----:B------:R-:W-:Y:S01]  /*1770*/  IMAD.U32 R0, RZ, RZ, UR13 ;  /* 0x0000000dff007e24 */ /* 0x000fe2000f8e00ff */
[----:B------:R-:W-:-:S07]  /*1780*/  MOV R4, 0x17a0 ;  /* 0x000017a000047802 */ /* 0x000fce0000000f00 */
[----:B------:R-:W-:Y:S05]  /*1790*/  CALL.REL.NOINC `($__internal_94_$__cuda_sm20_div_s64) ;  /* 0x0000002800787944 */ /* 0x000fea0003c00000 */
        /* <DEDUP_REMOVED lines=8> */
.L_x_2384:
[C---:B------:R-:W-:Y:S01]  /*1820*/  SHF.L.U32 R5, R24.reuse, 0x4, RZ ;  /* 0x0000000418057819 */ /* 0x040fe200000006ff */
[----:B------:R-:W0:Y:S01]  /*1830*/  LDCU UR4, c[0x0][0x3ac] ;  /* 0x00007580ff0477ac */ /* 0x000e220008000800 */
[----:B------:R-:W-:Y:S01]  /*1840*/  SHF.L.U64.HI R21, R24, 0x4, R25 ;  /* 0x0000000418157819 */ /* 0x000fe20000010219 */
[----:B------:R-:W-:Y:S01]  /*1850*/  BSSY.RECONVERGENT B0, `(.L_x_2385) ;  /* 0x00000d2000007945 */ /* 0x000fe20003800200 */
[----:B------:R-:W-:Y:S01]  /*1860*/  IADD3 R2, P1, PT, R5, 0x10, RZ ;  /* 0x0000001005027810 */ /* 0x000fe20007f3e0ff */
[----:B------:R-:W-:Y:S01]  /*1870*/  USHF.R.S32.HI UR12, URZ, 0x1f, UR11 ;  /* 0x0000001fff0c7899 */ /* 0x000fe2000801140b */
[----:B------:R-:W-:Y:S01]  /*1880*/  IMAD.MOV.U32 R16, RZ, RZ, RZ ;  /* 0x000000ffff107224 */ /* 0x000fe200078e00ff */
[----:B------:R-:W1:Y:S01]  /*1890*/  LDCU.64 UR22, c[0x0][0x398] ;  /* 0x00007300ff1677ac */ /* 0x000e620008000a00 */
[----:B------:R-:W-:Y:S01]  /*18a0*/  ISETP.LT.U32.AND P0, PT, R2, UR11, PT ;  /* 0x0000000b02007c0c */ /* 0x000fe2000bf01070 */
[----:B------:R-:W-:Y:S01]  /*18b0*/  IMAD.X R3, RZ, RZ, R21, P1 ;  /* 0x000000ffff037224 */ /* 0x000fe200008e0615 */
[----:B------:R-:W-:Y:S01]  /*18c0*/  IADD3 R22, P1, PT, R20, R5, RZ ;  /* 0x0000000514167210 */ /* 0x000fe20007f3e0ff */
[----:B------:R-:W2:Y:S03]  /*18d0*/  LDCU.64 UR26, c[0x0][0x398] ;  /* 0x00007300ff1a77ac */ /* 0x000ea60008000a00 */
[----:B------:R-:W-:-:S02]  /*18e0*/  ISETP.LT.AND.EX P0, PT, R3, UR12, PT, P0 ;  /* 0x0000000c03007c0c */ /* 0x000fc4000bf01300 */
[----:B------:R-:W-:Y:S02]  /*18f0*/  IADD3.X R21, PT, PT, R0, R21, RZ, P1, !PT ;  /* 0x0000001500157210 */ /* 0x000fe40000ffe4ff */
        /* <DEDUP_REMOVED lines=44> */
.L_x_2388:
[----:B------:R-:W-:Y:S02]  /*1bc0*/  MOV R11, UR13 ;  /* 0x0000000d000b7c02 */ /* 0x000fe40008000f00 */
[----:B------:R-:W-:-:S07]  /*1bd0*/  MOV R10, 0x1bf0 ;  /* 0x00001bf0000a7802 */ /* 0x000fce0000000f00 */
[----:B------:R-:W-:Y:S05]  /*1be0*/  CALL.REL.NOINC `($__internal_95_$__cuda_sm20_div_u64) ;  /* 0x00000028008c7944 */ /* 0x000fea0003c00000 */
.L_x_2389:
[----:B------:R-:W-:Y:S05]  /*1bf0*/  BSYNC.RECONVERGENT B1 ;  /* 0x0000000000017941 */ /* 0x000fea0003800200 */
.L_x_2387:
        /* <DEDUP_REMOVED lines=11> */
[----:B------:R-:W-:Y:S01]  /*1cb0*/  HFMA2 R16, -RZ, RZ, 0, 0 ;  /* 0x00000000ff107431 */ /* 0x000fe200000001ff */
[----:B------:R-:W-:Y:S02]  /*1cc0*/  CS2R R18, SRZ ;  /* 0x0000000000127805 */ /* 0x000fe4000001ff00 */
[----:B------:R-:W-:-:S07]  /*1cd0*/  LOP3.LUT R17, R17, 0x3, RZ, 0xc0, !PT ;  /* 0x0000000311117812 */ /* 0x000fce00078ec0ff */
.L_x_2392:
        /* <DEDUP_REMOVED lines=32> */
.L_x_2391:
[----:B------:R-:W-:Y:S05]  /*1ee0*/  BSYNC.RECONVERGENT B1 ;  /* 0x0000000000017941 */ /* 0x000fea0003800200 */
.L_x_2390:
[----:B------:R-:W-:Y:S05]  /*1ef0*/  @!P0 BRA `(.L_x_2386) ;  /* 0x00000004009c8947 */ /* 0x000fea0003800000 */
.L_x_2393:
[C---:B------:R-:W-:Y:S01]  /*1f00*/  IMAD.SHL.U32 R18, R22.reuse, 0x10, RZ ;  /* 0x0000001016127824 */ /* 0x040fe200078e00ff */
[----:B------:R-:W-:-:S04]  /*1f10*/  SHF.L.U64.HI R12, R22, 0x4, R21 ;  /* 0x00000004160c7819 */ /* 0x000fc80000010215 */
[C---:B------:R-:W-:Y:S02]  /*1f20*/  IADD3 R28, P0, PT, R18.reuse, UR6, RZ ;  /* 0x00000006121c7c10 */ /* 0x040fe4000ff1e0ff */
[----:B------:R-:W-:Y:S02]  /*1f30*/  IADD3 R26, P1, PT, R18, UR8, RZ ;  /* 0x00000008121a7c10 */ /* 0x000fe4000ff3e0ff */
[C---:B------:R-:W-:Y:S02]  /*1f40*/  IADD3.X R29, PT, PT, R12.reuse, UR7, RZ, P0, !PT ;  /* 0x000000070c1d7c10 */ /* 0x040fe400087fe4ff */
[----:B------:R-:W-:Y:S02]  /*1f50*/  IADD3.X R27, PT, PT, R12, UR9, RZ, P1, !PT ;  /* 0x000000090c1b7c10 */ /* 0x000fe40008ffe4ff */
[----:B------:R-:W-:Y:S01]  /*1f60*/  IADD3 R18, P0, PT, R18, UR26, RZ ;  /* 0x0000001a12127c10 */ /* 0x000fe2000ff1e0ff */
[----:B------:R0:W2:Y:S04]  /*1f70*/  LDG.E.128.CONSTANT R4, desc[UR16][R28.64] ;  /* 0x000000101c047981 */ /* 0x0000a8000c1e9d00 */
[----:B------:R-:W2:Y:S01]  /*1f80*/  LDG.E.128 R8, desc[UR16][R26.64] ;  /* 0x000000101a087981 */ /* 0x000ea2000c1e1d00 */
[----:B------:R-:W-:-:S05]  /*1f90*/  IADD3.X R19, PT, PT, R12, UR27, RZ, P0, !PT ;  /* 0x0000001b0c137c10 */ /* 0x000fca00087fe4ff */
[----:B------:R1:W3:Y:S01]  /*1fa0*/  LDG.E.128.CONSTANT R12, desc[UR16][R18.64] ;  /* 0x00000010120c7981 */ /* 0x0002e2000c1e9d00 */
[----:B------:R-:W-:Y:S02]  /*1fb0*/  USHF.L.U32 UR4, UR13, 0x4, URZ ;  /* 0x000000040d047899 */ /* 0x000fe400080006ff */
[----:B------:R-:W-:-:S04]  /*1fc0*/  USHF.L.U64.HI UR5, UR13, 0x4, UR24 ;  /* 0x000000040d057899 */ /* 0x000fc80008010218 */
[----:B------:R-:W-:Y:S02]  /*1fd0*/  IADD3 R30, P0, PT, R28, UR4, RZ ;  /* 0x000000041c1e7c10 */ /* 0x000fe4000ff1e0ff */
[----:B0-----:R-:W-:Y:S02]  /*1fe0*/  IADD3 R28, P2, PT, R26, UR4, RZ ;  /* 0x000000041a1c7c10 */ /* 0x001fe4000ff5e0ff */
[----:B------:R-:W-:Y:S02]  /*1ff0*/  IADD3.X R31, PT, PT, R29, UR5, RZ, P0, !PT ;  /* 0x000000051d1f7c10 */ /* 0x000fe400087fe4ff */
[----:B------:R-:W-:Y:S02]  /*2000*/  IADD3.X R29, PT, PT, R27, UR5, RZ, P2, !PT ;  /* 0x000000051b1d7c10 */ /* 0x000fe400097fe4ff */
[----:B-1----:R-:W-:-:S04]  /*2010*/  IADD3 R18, P1, PT, R18, UR4, RZ ;  /* 0x0000000412127c10 */ /* 0x002fc8000ff3e0ff */
[----:B------:R-:W-:Y:S01]  /*2020*/  IADD3.X R19, PT, PT, R19, UR5, RZ, P1, !PT ;  /* 0x0000000513137c10 */ /* 0x000fe20008ffe4ff */
[----:B--2---:R-:W-:Y:S01]  /*2030*/  FADD.FTZ R4, R4, R8 ;  /* 0x0000000804047221 */ /* 0x004fe20000010000 */
[----:B------:R-:W-:Y:S01]  /*2040*/  FADD.FTZ R5, R5, R9 ;  /* 0x0000000905057221 */ /* 0x000fe20000010000 */
[----:B------:R-:W-:Y:S01]  /*2050*/  FADD.FTZ R6, R6, R10 ;  /* 0x0000000a06067221 */ /* 0x000fe20000010000 */
[----:B------:R-:W-:Y:S01]  /*2060*/  FADD.FTZ R7, R7, R11 ;  /* 0x0000000b07077221 */ /* 0x000fe20000010000 */
[----:B------:R-:W-:Y:S01]  /*2070*/  FMUL.FTZ R9, R4, UR15 ;  /* 0x0000000f04097c20 */ /* 0x000fe20008410000 */
[----:B------:R-:W-:Y:S01]  /*2080*/  FMUL.FTZ R4, R5, UR15 ;  /* 0x0000000f05047c20 */ /* 0x000fe20008410000 */
[----:B------:R-:W-:Y:S02]  /*2090*/  FMUL.FTZ R11, R6, UR15 ;  /* 0x0000000f060b7c20 */ /* 0x000fe40008410000 */
[----:B---3--:R-:W-:Y:S01]  /*20a0*/  FMUL.FTZ R5, R12, R9 ;  /* 0x000000090c057220 */ /* 0x008fe20000410000 */
[----:B------:R-:W-:Y:S01]  /*20b0*/  FMUL.FTZ R13, R13, R4 ;  /* 0x000000040d0d7220 */ /* 0x000fe20000410000 */
[----:B------:R-:W-:Y:S01]  /*20c0*/  FMUL.FTZ R4, R7, UR15 ;  /* 0x0000000f07047c20 */ /* 0x000fe20008410000 */
[----:B------:R-:W-:-:S02]  /*20d0*/  FMUL.FTZ R14, R14, R11 ;  /* 0x0000000b0e0e7220 */ /* 0x000fc40000410000 */
[----:B------:R-:W2:Y:S01]  /*20e0*/  LDG.E.128 R8, desc[UR16][R28.64] ;  /* 0x000000101c087981 */ /* 0x000ea2000c1e1d00 */
[----:B------:R-:W-:Y:S01]  /*20f0*/  FMUL.FTZ R15, R15, R4 ;  /* 0x000000040f0f7220 */ /* 0x000fe20000410000 */
[----:B------:R-:W-:Y:S02]  /*2100*/  FMNMX3.FTZ R13, R16, |R5|, |R13|, !PT ;  /* 0x40000005100d7276 */ /* 0x000fe4000781040d */
[----:B------:R0:W2:Y:S02]  /*2110*/  LDG.E.128.CONSTANT R4, desc[UR16][R30.64] ;  /* 0x000000101e047981 */ /* 0x0000a4000c1e9d00 */
[----:B------:R-:W-:Y:S02]  /*2120*/  FMNMX3.FTZ R26, R13, |R14|, |R15|, !PT ;  /* 0x4000000e0d1a7276 */ /* 0x000fe4000781040f */
[----:B------:R1:W3:Y:S01]  /*2130*/  LDG.E.128.CONSTANT R12, desc[UR16][R18.64] ;  /* 0x00000010120c7981 */ /* 0x0002e2000c1e9d00 */
[----:B------:R-:W-:Y:S02]  /*2140*/  IADD3 R16, P1, PT, R28, UR4, RZ ;  /* 0x000000041c107c10 */ /* 0x000fe4000ff3e0ff */
[----:B0-----:R-:W-:-:S02]  /*2150*/  IADD3 R30, P0, PT, R30, UR4, RZ ;  /* 0x000000041e1e7c10 */ /* 0x001fc4000ff1e0ff */
[----:B------:R-:W-:Y:S02]  /*2160*/  IADD3.X R17, PT, PT, R29, UR5, RZ, P1, !PT ;  /* 0x000000051d117c10 */ /* 0x000fe40008ffe4ff */
[----:B------:R-:W-:Y:S02]  /*2170*/  IADD3.X R31, PT, PT, R31, UR5, RZ, P0, !PT ;  /* 0x000000051f1f7c10 */ /* 0x000fe400087fe4ff */
[----:B-1----:R-:W-:-:S04]  /*2180*/  IADD3 R18, P0, PT, R18, UR4, RZ ;  /* 0x0000000412127c10 */ /* 0x002fc8000ff1e0ff */
[----:B------:R-:W-:Y:S01]  /*2190*/  IADD3.X R19, PT, PT, R19, UR5, RZ, P0, !PT ;  /* 0x0000000513137c10 */ /* 0x000fe200087fe4ff */
[----:B--2---:R-:W-:Y:S01]  /*21a0*/  FADD.FTZ R4, R4, R8 ;  /* 0x0000000804047221 */ /* 0x004fe20000010000 */
[----:B------:R-:W-:Y:S01]  /*21b0*/  FADD.FTZ R5, R5, R9 ;  /* 0x0000000905057221 */ /* 0x000fe20000010000 */
[----:B------:R-:W-:Y:S02]  /*21c0*/  FADD.FTZ R6, R6, R10 ;  /* 0x0000000a06067221 */ /* 0x000fe40000010000 */
[----:B------:R-:W-:Y:S01]  /*21d0*/  FMUL.FTZ R9, R4, UR15 ;  /* 0x0000000f04097c20 */ /* 0x000fe20008410000 */
[----:B------:R-:W-:Y:S01]  /*21e0*/  FMUL.FTZ R4, R5, UR15 ;  /* 0x0000000f05047c20 */ /* 0x000fe20008410000 */
[----:B------:R-:W-:Y:S01]  /*21f0*/  FADD.FTZ R7, R7, R11 ;  /* 0x0000000b07077221 */ /* 0x000fe20000010000 */
[----:B------:R-:W-:Y:S01]  /*2200*/  FMUL.FTZ R5, R6, UR15 ;  /* 0x0000000f06057c20 */ /* 0x000fe20008410000 */
[----:B---3--:R-:W-:Y:S01]  /*2210*/  FMUL.FTZ R9, R12, R9 ;  /* 0x000000090c097220 */ /* 0x008fe20000410000 */
[----:B------:R-:W-:Y:S01]  /*2220*/  FMUL.FTZ R13, R13, R4 ;  /* 0x000000040d0d7220 */ /* 0x000fe20000410000 */
[----:B------:R-:W-:Y:S01]  /*2230*/  FMUL.FTZ R6, R7, UR15 ;  /* 0x0000000f07067c20 */ /* 0x000fe20008410000 */
[----:B------:R-:W-:-:S03]  /*2240*/  FMUL.FTZ R4, R14, R5 ;  /* 0x000000050e047220 */ /* 0x000fc60000410000 */
[----:B------:R-:W-:Y:S01]  /*2250*/  FMUL.FTZ R5, R15, R6 ;  /* 0x000000060f057220 */ /* 0x000fe20000410000 */
[----:B------:R-:W-:Y:S02]  /*2260*/  FMNMX3.FTZ R26, R26, |R9|, |R13|, !PT ;  /* 0x400000091a1a7276 */ /* 0x000fe4000781040d */
[----:B------:R-:W2:Y:S04]  /*2270*/  LDG.E.128.CONSTANT R8, desc[UR16][R30.64] ;  /* 0x000000101e087981 */ /* 0x000ea8000c1e9d00 */
[----:B------:R-:W2:Y:S01]  /*2280*/  LDG.E.128 R12, desc[UR16][R16.64] ;  /* 0x00000010100c7981 */ /* 0x000ea2000c1e1d00 */
[----:B------:R-:W-:-:S03]  /*2290*/  FMNMX3.FTZ R26, R26, |R4|, |R5|, !PT ;  /* 0x400000041a1a7276 */ /* 0x000fc60007810405 */
[----:B------:R-:W3:Y:S01]  /*22a0*/  LDG.E.128.CONSTANT R4, desc[UR16][R18.64] ;  /* 0x0000001012047981 */ /* 0x000ee2000c1e9d00 */
[----:B--2---:R-:W-:Y:S01]  /*22b0*/  FADD.FTZ R8, R8, R12 ;  /* 0x0000000c08087221 */ /* 0x004fe20000010000 */
[----:B------:R-:W-:Y:S01]  /*22c0*/  FADD.FTZ R28, R10, R14 ;  /* 0x0000000e0a1c7221 */ /* 0x000fe20000010000 */
[----:B------:R-:W-:Y:S02]  /*22d0*/  IADD3 R10, P0, PT, R30, UR4, RZ ;  /* 0x000000041e0a7c10 */ /* 0x000fe4000ff1e0ff */
[----:B------:R-:W-:Y:S01]  /*22e0*/  IADD3 R12, P2, PT, R16, UR4, RZ ;  /* 0x00000004100c7c10 */ /* 0x000fe2000ff5e0ff */
[----:B------:R-:W-:Y:S01]  /*22f0*/  FADD.FTZ R27, R9, R13 ;  /* 0x0000000d091b7221 */ /* 0x000fe20000010000 */
[----:B------:R-:W-:Y:S01]  /*2300*/  FADD.FTZ R29, R11, R15 ;  /* 0x0000000f0b1d7221 */ /* 0x000fe20000010000 */
[----:B------:R-:W-:Y:S01]  /*2310*/  FMUL.FTZ R8, R8, UR15 ;  /* 0x0000000f08087c20 */ /* 0x000fe20008410000 */
[----:B------:R-:W-:Y:S02]  /*2320*/  IADD3.X R11, PT, PT, R31, UR5, RZ, P0, !PT ;  /* 0x000000051f0b7c10 */ /* 0x000fe400087fe4ff */
[----:B------:R-:W-:Y:S01]  /*2330*/  IADD3.X R13, PT, PT, R17, UR5, RZ, P2, !PT ;  /* 0x00000005110d7c10 */ /* 0x000fe200097fe4ff */
[----:B---3--:R-:W-:Y:S01]  /*2340*/  FMUL.FTZ R4, R4, R8 ;  /* 0x0000000804047220 */ /* 0x008fe20000410000 */
[----:B------:R-:W-:-:S02]  /*2350*/  IADD3 R16, P1, PT, R18, UR4, RZ ;  /* 0x0000000412107c10 */ /* 0x000fc4000ff3e0ff */
[----:B------:R-:W2:Y:S02]  /*2360*/  LDG.E.128.CONSTANT R8, desc[UR16][R10.64] ;  /* 0x000000100a087981 */ /* 0x000ea4000c1e9d00 */
[----:B------:R-:W-:Y:S02]  /*2370*/  IADD3.X R17, PT, PT, R19, UR5, RZ, P1, !PT ;  /* 0x0000000513117c10 */ /* 0x000fe40008ffe4ff */
[----:B------:R-:W2:Y:S04]  /*2380*/  LDG.E.128 R12, desc[UR16][R12.64] ;  /* 0x000000100c0c7981 */ /* 0x000ea8000c1e1d00 */
[----:B------:R-:W3:Y:S01]  /*2390*/  LDG.E.128.CONSTANT R16, desc[UR16][R16.64] ;  /* 0x0000001010107981 */ /* 0x000ee2000c1e9d00 */
[----:B------:R-:W-:Y:S01]  /*23a0*/  FMUL.FTZ R30, R27, UR15 ;  /* 0x0000000f1b1e7c20 */ /* 0x000fe20008410000 */
[----:B------:R-:W-:-:S03]  /*23b0*/  USHF.L.U32 UR4, UR13, 0x2, URZ ;  /* 0x000000020d047899 */ /* 0x000fc600080006ff */
[----:B------:R-:W-:Y:S01]  /*23c0*/  FMUL.FTZ R5, R5, R30 ;  /* 0x0000001e05057220 */ /* 0x000fe20000410000 */
[----:B------:R-:W-:Y:S02]  /*23d0*/  USHF.L.U64.HI UR5, UR13, 0x2, UR24 ;  /* 0x000000020d057899 */ /* 0x000fe40008010218 */
[----:B------:R-:W-:Y:S02]  /*23e0*/  IADD3 R22, P0, PT, R22, UR4, RZ ;  /* 0x0000000416167c10 */ /* 0x000fe4000ff1e0ff */
[----:B------:R-:W-:Y:S01]  /*23f0*/  FMNMX3.FTZ R4, R26, |R4|, |R5|, !PT ;  /* 0x400000041a047276 */ /* 0x000fe20007810405 */
[----:B------:R-:W-:Y:S01]  /*2400*/  FMUL.FTZ R5, R28, UR15 ;  /* 0x0000000f1c057c20 */ /* 0x000fe20008410000 */
[----:B------:R-:W-:Y:S01]  /*2410*/  FMUL.FTZ R26, R29, UR15 ;  /* 0x0000000f1d1a7c20 */ /* 0x000fe20008410000 */
[----:B------:R-:W-:Y:S02]  /*2420*/  IADD3.X R21, PT, PT, R21, UR5, RZ, P0, !PT ;  /* 0x0000000515157c10 */ /* 0x000fe400087fe4ff */
[----:B------:R-:W-:Y:S01]  /*2430*/  FMUL.FTZ R5, R6, R5 ;  /* 0x0000000506057220 */ /* 0x000fe20000410000 */
[----:B------:R-:W-:Y:S01]  /*2440*/  FMUL.FTZ R7, R7, R26 ;  /* 0x0000001a07077220 */ /* 0x000fe20000410000 */
[----:B------:R-:W-:-:S04]  /*2450*/  ISETP.GE.U32.AND P0, PT, R22, R2, PT ;  /* 0x000000021600720c */ /* 0x000fc80003f06070 */
[----:B------:R-:W-:Y:S02]  /*2460*/  ISETP.GE.AND.EX P0, PT, R21, R3, PT, P0 ;  /* 0x000000031500720c */ /* 0x000fe40003f06300 */
[----:B------:R-:W-:Y:S01]  /*2470*/  FMNMX3.FTZ R4, R4, |R5|, |R7|, !PT ;  /* 0x4000000504047276 */ /* 0x000fe20007810407 */
        /* <DEDUP_REMOVED lines=14> */
[----:B------:R-:W-:Y:S06]  /*2560*/  @!P0 BRA `(.L_x_2393) ;  /* 0xfffffff800648947 */ /* 0x000fec000383ffff */
.L_x_2386:
[----:B------:R-:W-:Y:S05]  /*2570*/  BSYNC.RECONVERGENT B0 ;  /* 0x0000000000007941 */ /* 0x000fea0003800200 */
.L_x_2385:
[----:B------:R-:W-:Y:S01]  /*2580*/  USHF.R.U32.HI UR18, URZ, 0x5, UR19 ;  /* 0x00000005ff127899 */ /* 0x000fe20008011613 */
[----:B------:R-:W0:Y:S01]  /*2590*/  S2UR UR12, SR_CgaCtaId ;  /* 0x00000000000c79c3 */ /* 0x000e220000008800 */
[----:B------:R-:W-:Y:S02]  /*25a0*/  UMOV UR5, 0x400 ;  /* 0x0000040000057882 */ /* 0x000fe40000000000 */
[----:B------:R-:W-:Y:S02]  /*25b0*/  UIADD3 UR4, UPT, UPT, UR18, -0x1, UR11 ;  /* 0xffffffff12047890 */ /* 0x000fe4000fffe00b */
[----:B------:R-:W-:Y:S02]  /*25c0*/  IABS R7, UR18 ;  /* 0x0000001200077c13 */ /* 0x000fe40008000000 */
[----:B------:R-:W-:Y:S02]  /*25d0*/  IABS R11, UR18 ;  /* 0x00000012000b7c13 */ /* 0x000fe40008000000 */
[----:B------:R-:W1:Y:S01]  /*25e0*/  I2F.RP R6, R7 ;  /* 0x0000000700067306 */ /* 0x000e620000209400 */
[----:B------:R-:W-:Y:S01]  /*25f0*/  MOV R8, UR4 ;  /* 0x0000000400087c02 */ /* 0x000fe20008000f00 */
[----:B------:R-:W-:Y:S01]  /*2600*/  ULOP3.LUT UR4, UR4, UR18, URZ, 0x3c, !UPT ;  /* 0x0000001204047292 */ /* 0x000fe2000f8e3cff */
[----:B------:R-:W-:-:S02]  /*2610*/  IMAD.MOV R11, RZ, RZ, -R11 ;  /* 0x000000ffff0b7224 */ /* 0x000fc400078e0a0b */
[----:B------:R-:W-:-:S03]  /*2620*/  IABS R8, R8 ;  /* 0x0000000800087213 */ /* 0x000fc60000000000 */
[----:B------:R-:W-:Y:S01]  /*2630*/  ISETP.LE.AND P2, PT, RZ, UR4, PT ;  /* 0x00000004ff007c0c */ /* 0x000fe2000bf43270 */
[----:B-1----:R-:W1:Y:S01]  /*2640*/  MUFU.RCP R6, R6 ;  /* 0x0000000600067308 */ /* 0x002e620000001000 */
[----:B0-----:R-:W-:Y:S01]  /*2650*/  ULEA UR5, UR12, UR5, 0x18 ;  /* 0x000000050c057291 */ /* 0x001fe2000f8ec0ff */
[----:B-1----:R-:W-:-:S06]  /*2660*/  IADD3 R4, PT, PT, R6, 0xffffffe, RZ ;  /* 0x0ffffffe06047810 */ /* 0x002fcc0007ffe0ff */
[----:B------:R0:W1:Y:S02]  /*2670*/  F2I.FTZ.U32.TRUNC.NTZ R5, R4 ;  /* 0x0000000400057305 */ /* 0x000064000021f000 */
[----:B0-----:R-:W-:Y:S01]  /*2680*/  MOV R4, RZ ;  /* 0x000000ff00047202 */ /* 0x001fe20000000f00 */
[----:B-1----:R-:W-:-:S04]  /*2690*/  IMAD.MOV R10, RZ, RZ, -R5 ;  /* 0x000000ffff0a7224 */ /* 0x002fc800078e0a05 */
[----:B------:R-:W-:-:S04]  /*26a0*/  IMAD R9, R10, R7, RZ ;  /* 0x000000070a097224 */ /* 0x000fc800078e02ff */
[----:B------:R-:W-:Y:S01]  /*26b0*/  IMAD.HI.U32 R5, R5, R9, R4 ;  /* 0x0000000905057227 */ /* 0x000fe200078e0004 */
[----:B------:R-:W-:-:S03]  /*26c0*/  MOV R9, R11 ;  /* 0x0000000b00097202 */ /* 0x000fc60000000f00 */
[----:B------:R-:W-:Y:S01]  /*26d0*/  IMAD.MOV.U32 R4, RZ, RZ, R8 ;  /* 0x000000ffff047224 */ /* 0x000fe200078e0008 */
[----:B------:R-:W-:-:S03]  /*26e0*/  MOV R8, UR5 ;  /* 0x0000000500087c02 */ /* 0x000fc60008000f00 */
[----:B------:R-:W-:-:S04]  /*26f0*/  IMAD.HI.U32 R18, R5, R4, RZ ;  /* 0x0000000405127227 */ /* 0x000fc800078e00ff */
[----:B------:R-:W-:Y:S01]  /*2700*/  IMAD R4, R18, R9, R4 ;  /* 0x0000000912047224 */ /* 0x000fe200078e0204 */
[----:B------:R-:W-:-:S04]  /*2710*/  LEA R9, R23, R8, 0x2 ;  /* 0x0000000817097211 */ /* 0x000fc800078e10ff */
[----:B------:R-:W-:Y:S01]  /*2720*/  ISETP.GT.U32.AND P1, PT, R7, R4, PT ;  /* 0x000000040700720c */ /* 0x000fe20003f24070 */
[----:B------:R0:W-:-:S12]  /*2730*/  STS [R9], R16 ;  /* 0x0000001009007388 */ /* 0x0001d80000000800 */
[----:B------:R-:W-:Y:S02]  /*2740*/  @!P1 IMAD.IADD R4, R4, 0x1, -R7 ;  /* 0x0000000104049824 */ /* 0x000fe400078e0a07 */
[----:B------:R-:W-:Y:S01]  /*2750*/  @!P1 VIADD R18, R18, 0x1 ;  /* 0x0000000112129836 */ /* 0x000fe20000000000 */
[----:B------:R-:W-:Y:S01]  /*2760*/  BAR.SYNC.DEFER_BLOCKING 0x0 ;  /* 0x0000000000007b1d */ /* 0x000fe20000010000 */
[----:B------:R-:W-:Y:S02]  /*2770*/  ISETP.NE.AND P1, PT, RZ, UR18, PT ;  /* 0x00000012ff007c0c */ /* 0x000fe4000bf25270 */
[----:B------:R-:W-:-:S13]  /*2780*/  ISETP.GE.U32.AND P0, PT, R4, R7, PT ;  /* 0x000000070400720c */ /* 0x000fda0003f06070 */
[----:B------:R-:W-:-:S05]  /*2790*/  @P0 VIADD R18, R18, 0x1 ;  /* 0x0000000112120836 */ /* 0x000fca0000000000 */
[----:B------:R-:W-:Y:S02]  /*27a0*/  @!P2 IADD3 R18, PT, PT, -R18, RZ, RZ ;  /* 0x000000ff1212a210 */ /* 0x000fe40007ffe1ff */
[----:B------:R-:W-:-:S04]  /*27b0*/  @!P1 LOP3.LUT R18, RZ, UR18, RZ, 0x33, !PT ;  /* 0x00000012ff129c12 */ /* 0x000fc8000f8e33ff */
        /* <DEDUP_REMOVED lines=11> */
.L_x_2400:
[----:B-1----:R-:W-:Y:S01]  /*2870*/  MOV R4, R12 ;  /* 0x0000000c00047202 */ /* 0x002fe20000000f00 */
[----:B------:R-:W-:Y:S01]  /*2880*/  IMAD.U32 R7, RZ, RZ, UR4 ;  /* 0x00000004ff077e24 */ /* 0x000fe2000f8e00ff */
[----:B------:R-:W-:Y:S01]  /*2890*/  UIMAD UR12, UR5, UR18, URZ ;  /* 0x00000012050c72a4 */ /* 0x000fe2000f8e02ff */
[----:B0-----:R-:W-:Y:S01]  /*28a0*/  IMAD.MOV.U32 R5, RZ, RZ, RZ ;  /* 0x000000ffff057224 */ /* 0x001fe200078e00ff */
[----:B------:R-:W-:Y:S01]  /*28b0*/  UIADD3 UR4, UP0, UPT, UR4, 0x1, URZ ;  /* 0x0000000104047890 */ /* 0x000fe2000ff1e0ff */
[----:B------:R-:W-:Y:S01]  /*28c0*/  BSSY.RECONVERGENT B0, `(.L_x_2395) ;  /* 0x000005a000007945 */ /* 0x000fe20003800200 */
[----:B------:R-:W-:Y:S02]  /*28d0*/  IMAD.WIDE.U32 R4, R7, UR18, R4 ;  /* 0x0000001207047c25 */ /* 0x000fe4000f8e0004 */
[----:B------:R-:W-:Y:S02]  /*28e0*/  UIADD3.X UR5, UPT, UPT, URZ, UR5, URZ, UP0, !UPT ;  /* 0x00000005ff057290 */ /* 0x000fe400087fe4ff */
[----:B------:R-:W-:-:S02]  /*28f0*/  ISETP.LE.U32.AND P0, PT, R18, UR4, PT ;  /* 0x0000000412007c0c */ /* 0x000fc4000bf03070 */
[----:B------:R-:W-:Y:S02]  /*2900*/  ISETP.GE.U32.AND P1, PT, R4, UR11, PT ;  /* 0x0000000b04007c0c */ /* 0x000fe4000bf26070 */
[----:B------:R-:W-:Y:S01]  /*2910*/  IADD3 R19, PT, PT, R5, UR12, RZ ;  /* 0x0000000c05137c10 */ /* 0x000fe2000fffe0ff */
        /* <DEDUP_REMOVED lines=28> */
[----:B------:R-:W-:-:S05]  /*2ae0*/  MOV R8, UR12 ;  /* 0x0000000c00087c02 */ /* 0x000fca0008000f00 */
[----:B------:R-:W-:-:S05]  /*2af0*/  IMAD R29, R29, 0x4, R8 ;  /* 0x000000041d1d7824 */ /* 0x000fca00078e0208 */
[----:B-1----:R-:W-:-:S07]  /*2b00*/  IADD3 R29, PT, PT, R29, 0x80, RZ ;  /* 0x000000801d1d7810 */ /* 0x002fce0007ffe0ff */
.L_x_2399:
        /* <DEDUP_REMOVED lines=9> */
.L_x_2398:
[----:B------:R-:W-:Y:S05]  /*2ba0*/  BSYNC.RECONVERGENT B1 ;  /* 0x0000000000017941 */ /* 0x000fea0003800200 */
.L_x_2397:
[----:B------:R-:W-:Y:S02]  /*2bb0*/  IADD3 R4, P1, PT, R21, -R6, RZ ;  /* 0x8000000615047210 */ /* 0x000fe40007f3e0ff */
[----:B0-----:R-:W-:-:S03]  /*2bc0*/  IADD3 R5, P2, PT, R17, 0x10, RZ ;  /* 0x0000001011057810 */ /* 0x001fc60007f5e0ff */
[----:B------:R-:W-:Y:S01]  /*2bd0*/  IMAD.X R19, R22, 0x1, ~R19, P1 ;  /* 0x0000000116137824 */ /* 0x000fe200008e0e13 */
[----:B------:R-:W-:Y:S02]  /*2be0*/  ISETP.LT.U32.AND P1, PT, R4, 0x20, PT ;  /* 0x000000200400780c */ /* 0x000fe40003f21070 */
[----:B------:R-:W-:Y:S02]  /*2bf0*/  IADD3.X R6, PT, PT, RZ, RZ, RZ, P2, !PT ;  /* 0x000000ffff067210 */ /* 0x000fe400017fe4ff */
[----:B------:R-:W-:-:S04]  /*2c00*/  ISETP.LT.AND.EX P1, PT, R19, RZ, PT, P1 ;  /* 0x000000ff1300720c */ /* 0x000fc80003f21310 */
[----:B------:R-:W-:-:S04]  /*2c10*/  SEL R4, R4, 0x20, P1 ;  /* 0x0000002004047807 */ /* 0x000fc80000800000 */
[----:B------:R-:W-:Y:S02]  /*2c20*/  ISETP.GE.U32.AND P2, PT, R5, R4, PT ;  /* 0x000000040500720c */ /* 0x000fe40003f46070 */
[----:B------:R-:W-:Y:S02]  /*2c30*/  SEL R5, R19, RZ, P1 ;  /* 0x000000ff13057207 */ /* 0x000fe40000800000 */
[----:B------:R-:W-:Y:S02]  /*2c40*/  IADD3 R19, P1, PT, R17, 0x8, RZ ;  /* 0x0000000811137810 */ /* 0x000fe40007f3e0ff */
[----:B------:R-:W-:-:S03]  /*2c50*/  ISETP.GE.AND.EX P2, PT, R6, R5, PT, P2 ;  /* 0x000000050600720c */ /* 0x000fc60003f46320 */
[----:B------:R-:W-:Y:S01]  /*2c60*/  IMAD.X R22, RZ, RZ, RZ, P1 ;  /* 0x000000ffff167224 */ /* 0x000fe200008e06ff */
[----:B------:R-:W-:-:S04]  /*2c70*/  ISETP.GE.U32.AND P1, PT, R19, R4, PT ;  /* 0x000000041300720c */ /* 0x000fc80003f26070 */
[----:B------:R-:W-:-:S05]  /*2c80*/  ISETP.GE.AND.EX P1, PT, R22, R5, PT, P1 ;  /* 0x000000051600720c */ /* 0x000fca0003f26310 */
[----:B------:R-:W-:Y:S04]  /*2c90*/  @!P2 LDS R6, [R16] ;  /* 0x000000001006a984 */ /* 0x000fe80000000800 */
[----:B------:R-:W0:Y:S02]  /*2ca0*/  @!P2 LDS R7, [R16+0x40] ;  /* 0x000040001007a984 */ /* 0x000e240000000800 */
[----:B0-----:R-:W-:-:S05]  /*2cb0*/  @!P2 FMNMX.FTZ R7, R6, R7, !PT ;  /* 0x000000070607a209 */ /* 0x001fca0007810000 */
[----:B------:R-:W-:Y:S01]  /*2cc0*/  @!P2 STS [R16], R7 ;  /* 0x000000071000a388 */ /* 0x000fe20000000800 */
[----:B------:R-:W-:-:S03]  /*2cd0*/  IADD3 R21, P2, PT, R17, 0x4, RZ ;  /* 0x0000000411157810 */ /* 0x000fc60007f5e0ff */
        /* <DEDUP_REMOVED lines=24> */
.L_x_2396:
[----:B------:R-:W-:Y:S05]  /*2e60*/  BSYNC.RECONVERGENT B0 ;  /* 0x0000000000007941 */ /* 0x000fea0003800200 */
.L_x_2395:
[----:B------:R-:W-:Y:S05]  /*2e70*/  @!P0 BRA `(.L_x_2400) ;  /* 0xfffffff8007c8947 */ /* 0x000fea000383ffff */
.L_x_2394:
[----:B0-----:R-:W-:Y:S01]  /*2e80*/  IMAD.SHL.U32 R5, R24, 0x10, RZ ;  /* 0x0000001018057824 */ /* 0x001fe200078e00ff */
[----:B------:R-:W-:Y:S04]  /*2e90*/  BAR.SYNC.DEFER_BLOCKING 0x0 ;  /* 0x0000000000007b1d */ /* 0x000fe80000010000 */
[----:B------:R-:W-:Y:S02]  /*2ea0*/  IADD3 R7, P0, PT, R20, R5, RZ ;  /* 0x0000000514077210 */ /* 0x000fe40007f1e0ff */
[----:B------:R-:W-:Y:S01]  /*2eb0*/  SHF.L.U64.HI R5, R24, 0x4, R25 ;  /* 0x0000000418057819 */ /* 0x000fe20000010219 */
[----:B------:R-:W0:Y:S01]  /*2ec0*/  LDCU.64 UR20, c[0x0][0x3c0] ;  /* 0x00007800ff1477ac */ /* 0x000e220008000a00 */
[----:B------:R-:W-:Y:S01]  /*2ed0*/  ISETP.GE.U32.AND P1, PT, R7, R2, PT ;  /* 0x000000020700720c */ /* 0x000fe20003f26070 */
[----:B------:R-:W-:Y:S01]  /*2ee0*/  BSSY.RECONVERGENT B0, `(.L_x_2401) ;  /* 0x000003b000007945 */ /* 0x000fe20003800200 */
[----:B------:R-:W-:-:S02]  /*2ef0*/  IADD3.X R2, PT, PT, R0, R5, RZ, P0, !PT ;  /* 0x0000000500027210 */ /* 0x000fc400007fe4ff */
[----:B------:R-:W-:Y:S02]  /*2f00*/  ISETP.NE.U32.AND P0, PT, R20, RZ, PT ;  /* 0x000000ff1400720c */ /* 0x000fe40003f05070 */
[----:B------:R-:W-:-:S04]  /*2f10*/  ISETP.GE.AND.EX P1, PT, R2, R3, PT, P1 ;  /* 0x000000030200720c */ /* 0x000fc80003f26310 */
[----:B------:R-:W-:-:S13]  /*2f20*/  ISETP.NE.OR.EX P0, PT, R0, RZ, P1, P0 ;  /* 0x000000ff0000720c */ /* 0x000fda0000f05700 */
[----:B0-----:R-:W-:Y:S05]  /*2f30*/  @P0 BRA `(.L_x_2402) ;  /* 0x0000000000d40947 */ /* 0x001fea0003800000 */
[----:B------:R-:W0:Y:S01]  /*2f40*/  LDCU.64 UR4, c[0x0][0x3a0] ;  /* 0x00007400ff0477ac */ /* 0x000e220008000a00 */
[----:B------:R-:W2:Y:S01]  /*2f50*/  LDC.64 R2, c[0x0][0x3c0] ;  /* 0x0000f000ff027b82 */ /* 0x000ea20000000a00 */
[----:B------:R-:W3:Y:S01]  /*2f60*/  LDS R6, [R9] ;  /* 0x0000000009067984 */ /* 0x000ee20000000800 */
[----:B0-----:R-:W-:-:S04]  /*2f70*/  ISETP.NE.U32.AND P0, PT, RZ, UR4, PT ;  /* 0x00000004ff007c0c */ /* 0x001fc8000bf05070 */
[----:B------:R-:W-:-:S13]  /*2f80*/  ISETP.NE.AND.EX P0, PT, RZ, UR5, PT, P0 ;  /* 0x00000005ff007c0c */ /* 0x000fda000bf05300 */
[----:B-1----:R-:W0:Y:S02]  /*2f90*/  @P0 LDC.64 R4, c[0x0][0x3a0] ;  /* 0x0000e800ff040b82 */ /* 0x002e240000000a00 */
        /* <DEDUP_REMOVED lines=30> */
.L_x_2403:
[----:B------:R-:W-:-:S07]  /*3180*/  MOV R0, 0x31a0 ;  /* 0x000031a000007802 */ /* 0x000fce0000000f00 */
[----:B------:R-:W-:Y:S05]  /*3190*/  CALL.REL.NOINC `($__internal_96_$__cuda_sm20_rem_s64) ;  /* 0x0000001800347944 */ /* 0x000fea0003c00000 */
[----:B------:R-:W-:Y:S01]  /*31a0*/  IMAD.MOV.U32 R2, RZ, RZ, R4 ;  /* 0x000000ffff027224 */ /* 0x000fe200078e0004 */
[----:B------:R-:W-:-:S07]  /*31b0*/  MOV R3, R5 ;  /* 0x0000000500037202 */ /* 0x000fce0000000f00 */
.L_x_2404:
[----:B------:R-:W0:Y:S01]  /*31c0*/  LDCU.64 UR12, c[0x0][0x388] ;  /* 0x00007100ff0c77ac */ /* 0x000e220008000a00 */
[----:B------:R-:W-:Y:S01]  /*31d0*/  IADD3 R7, P0, PT, -R2, R7, RZ ;  /* 0x0000000702077210 */ /* 0x000fe20007f1e1ff */
[----:B------:R-:W-:Y:S01]  /*31e0*/  UMOV UR4, UR10 ;  /* 0x0000000a00047c82 */ /* 0x000fe20008000000 */
[----:B------:R-:W-:-:S03]  /*31f0*/  UMOV UR5, URZ ;  /* 0x000000ff00057c82 */ /* 0x000fc60008000000 */
[----:B------:R-:W-:-:S04]  /*3200*/  IMAD.X R3, R8, 0x1, ~R3, P0 ;  /* 0x0000000108037824 */ /* 0x000fc800000e0e03 */
[----:B------:R-:W-:Y:S02]  /*3210*/  IMAD R0, R3, R24, RZ ;  /* 0x0000001803007224 */ /* 0x000fe400078e02ff */
[----:B------:R-:W-:-:S04]  /*3220*/  IMAD.WIDE.U32 R2, R24, R7, UR4 ;  /* 0x0000000418027e25 */ /* 0x000fc8000f8e0007 */
[----:B------:R-:W-:Y:S01]  /*3230*/  IMAD R7, R25, R7, R0 ;  /* 0x0000000719077224 */ /* 0x000fe200078e0200 */
[----:B0-----:R-:W-:-:S04]  /*3240*/  LEA R4, P0, R2, UR12, 0x2 ;  /* 0x0000000c02047c11 */ /* 0x001fc8000f8010ff */
[----:B------:R-:W-:-:S04]  /*3250*/  IADD3 R3, PT, PT, R3, R7, RZ ;  /* 0x0000000703037210 */ /* 0x000fc80007ffe0ff */
[----:B------:R-:W-:Y:S02]  /*3260*/  LEA.HI.X R5, R2, UR13, R3, 0x2, P0 ;  /* 0x0000000d02057c11 */ /* 0x000fe400080f1403 */
[----:B------:R-:W-:-:S05]  /*3270*/  FMNMX.FTZ R3, R6, 1.1920928955078125e-07, !PT ;  /* 0x3400000006037809 */ /* 0x000fca0007810000 */
[----:B------:R0:W-:Y:S02]  /*3280*/  STG.E desc[UR16][R4.64], R3 ;  /* 0x0000000304007986 */ /* 0x0001e4000c101910 */
.L_x_2402:
[----:B------:R-:W-:Y:S05]  /*3290*/  BSYNC.RECONVERGENT B0 ;  /* 0x0000000000007941 */ /* 0x000fea0003800200 */
.L_x_2401:
        /* <DEDUP_REMOVED lines=12> */
[----:B------:R-:W-:Y:S02]  /*3360*/  MOV R19, UR5 ;  /* 0x0000000500137c02 */ /* 0x000fe40008000f00 */
[----:B------:R-:W-:Y:S05]  /*3370*/  @P0 EXIT ;  /* 0x000000000000094d */ /* 0x000fea0003800000 */
[----:B0-----:R-:W0:Y:S01]  /*3380*/  LDC.64 R2, c[0x0][0x3c0] ;  /* 0x0000f000ff027b82 */ /* 0x001e220000000a00 */
[----:B------:R-:W0:Y:S02]  /*3390*/  LDCU UR4, c[0x0][0x370] ;  /* 0x00006e00ff0477ac */ /* 0x000e240008000800 */
[----:B0-----:R-:W-:-:S04]  /*33a0*/  IADD3 R7, P0, PT, R2, UR4, RZ ;  /* 0x0000000402077c10 */ /* 0x001fc8000ff1e0ff */
[----:B------:R-:W-:-:S04]  /*33b0*/  IADD3 R7, P1, PT, R7, -0x1, RZ ;  /* 0xffffffff07077810 */ /* 0x000fc80007f3e0ff */
[----:B------:R-:W-:-:S04]  /*33c0*/  IADD3.X R6, PT, PT, RZ, -0x1, R3, P1, P0 ;  /* 0xffffffffff067810 */ /* 0x000fc80000fe0403 */
[----:B------:R-:W-:-:S04]  /*33d0*/  LOP3.LUT R3, R6, R3, RZ, 0xfc, !PT ;  /* 0x0000000306037212 */ /* 0x000fc800078efcff */
[----:B------:R-:W-:-:S13]  /*33e0*/  ISETP.NE.U32.AND P0, PT, R3, RZ, PT ;  /* 0x000000ff0300720c */ /* 0x000fda0003f05070 */
[----:B------:R-:W-:Y:S05]  /*33f0*/  @P0 BRA `(.L_x_2405) ;  /* 0x0000000000500947 */ /* 0x000fea0003800000 */
[----:B------:R-:W0:Y:S01]  /*3400*/  I2F.U32.RP R3, R2 ;  /* 0x0000000200037306 */ /* 0x000e220000209000 */
[----:B------:R-:W-:-:S07]  /*3410*/  ISETP.NE.U32.AND P1, PT, R2, RZ, PT ;  /* 0x000000ff0200720c */ /* 0x000fce0003f25070 */
[----:B0-----:R-:W1:Y:S02]  /*3420*/  MUFU.RCP R3, R3 ;  /* 0x0000000300037308 */ /* 0x001e640000001000 */
[----:B-1----:R-:W-:Y:S02]  /*3430*/  VIADD R4, R3, 0xffffffe ;  /* 0x0ffffffe03047836 */ /* 0x002fe40000000000 */
[----:B------:R-:W-:-:S04]  /*3440*/  HFMA2 R3, -RZ, RZ, 0, 0 ;  /* 0x00000000ff037431 */ /* 0x000fc800000001ff */
[----:B------:R0:W1:Y:S02]  /*3450*/  F2I.FTZ.U32.TRUNC.NTZ R5, R4 ;  /* 0x0000000400057305 */ /* 0x000064000021f000 */
[----:B0-----:R-:W-:Y:S01]  /*3460*/  IMAD.MOV.U32 R4, RZ, RZ, RZ ;  /* 0x000000ffff047224 */ /* 0x001fe200078e00ff */
[----:B-1----:R-:W-:-:S05]  /*3470*/  IADD3 R9, PT, PT, RZ, -R5, RZ ;  /* 0x80000005ff097210 */ /* 0x002fca0007ffe0ff */
[----:B------:R-:W-:-:S04]  /*3480*/  IMAD R9, R9, R2, RZ ;  /* 0x0000000209097224 */ /* 0x000fc800078e02ff */
[----:B------:R-:W-:-:S06]  /*3490*/  IMAD.HI.U32 R0, R5, R9, R4 ;  /* 0x0000000905007227 */ /* 0x000fcc00078e0004 */
        /* <DEDUP_REMOVED lines=10> */
.L_x_2405:
[----:B------:R-:W-:Y:S01]  /*3540*/  IMAD.MOV.U32 R8, RZ, RZ, R6 ;  /* 0x000000ffff087224 */ /* 0x000fe200078e0006 */
[----:B------:R-:W-:-:S07]  /*3550*/  MOV R0, 0x3570 ;  /* 0x0000357000007802 */ /* 0x000fce0000000f00 */
[----:B-1----:R-:W-:Y:S05]  /*3560*/  CALL.REL.NOINC `($__internal_96_$__cuda_sm20_rem_s64) ;  /* 0x0000001400407944 */ /* 0x002fea0003c00000 */
[----:B------:R-:W-:Y:S01]  /*3570*/  MOV R2, R4 ;  /* 0x0000000400027202 */ /* 0x000fe20000000f00 */
[----:B------:R-:W-:-:S07]  /*3580*/  IMAD.MOV.U32 R3, RZ, RZ, R5 ;  /* 0x000000ffff037224 */ /* 0x000fce00078e0005 */
.L_x_2406:
[----:B------:R-:W-:-:S04]  /*3590*/  IADD3 R0, P0, PT, -R2, R7, RZ ;  /* 0x0000000702007210 */ /* 0x000fc80007f1e1ff */
[----:B------:R-:W-:-:S09]  /*35a0*/  IADD3.X R2, PT, PT, ~R3, R6, RZ, P0, !PT ;  /* 0x0000000603027210 */ /* 0x000fd200007fe5ff */
.L_x_2407:
[----:B------:R-:W-:Y:S02]  /*35b0*/  HFMA2 R24, -RZ, RZ, 0, 9.5367431640625e-07 ;  /* 0x00000010ff187431 */ /* 0x000fe400000001ff */
[----:B------:R-:W-:Y:S01]  /*35c0*/  IMAD.MOV.U32 R10, RZ, RZ, 0x10 ;  /* 0x00000010ff0a7424 */ /* 0x000fe200078e00ff */
[----:B0-----:R-:W0:Y:S03]  /*35d0*/  LDC.64 R4, c[0x0][0x388] ;  /* 0x0000e200ff047b82 */ /* 0x001e260000000a00 */
[----:B------:R-:W-:-:S04]  /*35e0*/  IMAD.WIDE.U32 R10, R23, R10, UR6 ;  /* 0x00000006170a7e25 */ /* 0x000fc8000f8e000a */
[----:B------:R-:W-:Y:S02]  /*35f0*/  IMAD.WIDE.U32 R24, R23, R24, UR8 ;  /* 0x0000000817187e25 */ /* 0x000fe4000f8e0018 */
[----:B------:R-:W2:Y:S01]  /*3600*/  LDG.E.128.CONSTANT R8, desc[UR16][R10.64] ;  /* 0x000000100a087981 */ /* 0x000ea2000c1e9d00 */
[----:B------:R-:W-:Y:S01]  /*3610*/  SHF.R.U32.HI R3, RZ, 0x4, R23 ;  /* 0x00000004ff037819 */ /* 0x000fe20000011617 */
[----:B------:R-:W1:Y:S02]  /*3620*/  LDC.64 R16, c[0x0][0x398] ;  /* 0x0000e600ff107b82 */ /* 0x000e640000000a00 */
[----:B------:R-:W2:Y:S01]  /*3630*/  LDG.E.128 R12, desc[UR16][R24.64] ;  /* 0x00000010180c7981 */ /* 0x000ea2000c1e1d00 */
[----:B------:R-:W-:Y:S01]  /*3640*/  LOP3.LUT R3, R3, 0x3ffffff, RZ, 0xc0, !PT ;  /* 0x03ffffff03037812 */ /* 0x000fe200078ec0ff */
[----:B------:R-:W-:Y:S01]  /*3650*/  IMAD.U32 R6, RZ, RZ, UR10 ;  /* 0x0000000aff067e24 */ /* 0x000fe2000f8e00ff */
[----:B------:R-:W-:-:S03]  /*3660*/  MOV R7, RZ ;  /* 0x000000ff00077202 */ /* 0x000fc60000000f00 */
[----:B------:R-:W-:Y:S02]  /*3670*/  IMAD R27, R2, R3, RZ ;  /* 0x00000003021b7224 */ /* 0x000fe400078e02ff */
[----:B------:R-:W-:-:S04]  /*3680*/  IMAD.WIDE.U32 R20, R3, R0, R6 ;  /* 0x0000000003147225 */ /* 0x000fc800078e0006 */
[----:B------:R-:W-:Y:S02]  /*3690*/  IMAD.IADD R3, R21, 0x1, R27 ;  /* 0x0000000115037824 */ /* 0x000fe400078e021b */
[----:B--2---:R-:W-:Y:S01]  /*36a0*/  FADD.FTZ R8, R8, R12 ;  /* 0x0000000c08087221 */ /* 0x004fe20000010000 */
[----:B0-----:R-:W-:Y:S01]  /*36b0*/  LEA R12, P0, R20, R4, 0x2 ;  /* 0x00000004140c7211 */ /* 0x001fe200078010ff */
[----:B------:R-:W-:Y:S01]  /*36c0*/  FADD.FTZ R9, R9, R13 ;  /* 0x0000000d09097221 */ /* 0x000fe20000010000 */
[----:B------:R-:W-:Y:S01]  /*36d0*/  FADD.FTZ R10, R10, R14 ;  /* 0x0000000e0a0a7221 */ /* 0x000fe20000010000 */
[----:B------:R-:W-:Y:S01]  /*36e0*/  FADD.FTZ R11, R11, R15 ;  /* 0x0000000f0b0b7221 */ /* 0x000fe20000010000 */
[----:B------:R-:W-:-:S04]  /*36f0*/  LEA.HI.X R13, R20, R5, R3, 0x2, P0 ;  /* 0x00000005140d7211 */ /* 0x000fc800000f1403 */
[----:B------:R0:W-:Y:S04]  /*3700*/  STG.E.128 desc[UR16][R24.64], R8 ;  /* 0x0000000818007986 */ /* 0x0001e8000c101d10 */
[----:B------:R-:W2:Y:S01]  /*3710*/  LDG.E R3, desc[UR16][R12.64] ;  /* 0x000000100c037981 */ /* 0x000ea2000c1e1900 */
[----:B-1----:R-:W-:-:S06]  /*3720*/  IMAD.WIDE.U32 R14, R23, 0x10, R16 ;  /* 0x00000010170e7825 */ /* 0x002fcc00078e0010 */
        /* <DEDUP_REMOVED lines=19> */
[C---:B------:R-:W-:Y:S01]  /*3860*/  IADD3 R20, PT, PT, R23.reuse, UR19, RZ ;  /* 0x0000001317147c10 */ /* 0x040fe2000fffe0ff */
[----:B------:R-:W-:-:S03]  /*3870*/  IMAD.WIDE.U32 R8, R23, 0x4, R18 ;  /* 0x0000000417087825 */ /* 0x000fc600078e0012 */
[----:B------:R-:W-:Y:S02]  /*3880*/  ISETP.GE.U32.AND P0, PT, R20, UR11, PT ;  /* 0x0000000b14007c0c */ /* 0x000fe4000bf06070 */
[----:B0-----:R-:W-:-:S04]  /*3890*/  PRMT R14, R10, 0x3340, R3 ;  /* 0x000033400a0e7816 */ /* 0x001fc80000000003 */
[----:B------:R-:W-:-:S05]  /*38a0*/  PRMT R11, R11, 0x5410, R14 ;  /* 0x000054100b0b7816 */ /* 0x000fca000000000e */
[----:B------:R0:W-:Y:S02]  /*38b0*/  STG.E desc[UR16][R8.64], R11 ;  /* 0x0000000b08007986 */ /* 0x0001e4000c101910 */
        /* <DEDUP_REMOVED lines=8> */
[----:B------:R-:W-:-:S05]  /*3940*/  LOP3.LUT R3, R3, 0x3ffffff, RZ, 0xc0, !PT ;  /* 0x03ffffff03037812 */ /* 0x000fca00078ec0ff */
[----:B------:R-:W-:Y:S02]  /*3950*/  IMAD R21, R2, R3, RZ ;  /* 0x0000000302157224 */ /* 0x000fe400078e02ff */
[----:B------:R-:W-:-:S04]  /*3960*/  IMAD.WIDE.U32 R22, R3, R0, R6 ;  /* 0x0000000003167225 */ /* 0x000fc800078e0006 */
[----:B------:R-:W-:Y:S02]  /*3970*/  IMAD.IADD R3, R23, 0x1, R21 ;  /* 0x0000000117037824 */ /* 0x000fe400078e0215 */
[----:B--2---:R-:W-:Y:S01]  /*3980*/  FADD.FTZ R8, R8, R12 ;  /* 0x0000000c08087221 */ /* 0x004fe20000010000 */
        /* <DEDUP_REMOVED lines=12> */
[----:B------:R-:W-:Y:S01]  /*3a50*/  FMUL.FTZ R10, R11, UR15 ;  /* 0x0000000f0b0a7c20 */ /* 0x000fe20008410000 */
[----:B--2---:R-:W0:Y:S02]  /*3a60*/  MUFU.RCP R3, R3 ;  /* 0x0000000300037308 */ /* 0x004e240000001000 */
[----:B---3--:R-:W-:Y:S01]  /*3a70*/  FMUL.FTZ R8, R14, R9 ;  /* 0x000000090e087220 */ /* 0x008fe20000410000 */
        /* <DEDUP_REMOVED lines=19> */
[----:B------:R-:W-:Y:S02]  /*3bb0*/  HFMA2 R22, -RZ, RZ, 0, 9.5367431640625e-07 ;  /* 0x00000010ff167431 */ /* 0x000fe400000001ff */
        /* <DEDUP_REMOVED lines=39> */
[----:B------:R-:W-:-:S04]  /*3e30*/  IADD3 R3, PT, PT, R3, UR19, RZ ;  /* 0x0000001303037c10 */ /* 0x000fc8000fffe0ff */
        /* <DEDUP_REMOVED lines=8> */
[----:B0-----:R-:W-:Y:S01]  /*3ec0*/  IMAD.WIDE.U32 R20, R3, R20, UR8 ;  /* 0x0000000803147e25 */ /* 0x001fe2000f8e0014 */
[----:B------:R-:W2:Y:S04]  /*3ed0*/  LDG.E.128.CONSTANT R8, desc[UR16][R22.64] ;  /* 0x0000001016087981 */ /* 0x000ea8000c1e9d00 */
[----:B------:R-:W2:Y:S01]  /*3ee0*/  LDG.E.128 R12, desc[UR16][R20.64] ;  /* 0x00000010140c7981 */ /* 0x000ea2000c1e1d00 */
[----:B------:R-:W-:-:S04]  /*3ef0*/  SHF.R.U32.HI R24, RZ, 0x4, R3 ;  /* 0x00000004ff187819 */ /* 0x000fc80000011603 */
[----:B------:R-:W-:-:S05]  /*3f00*/  LOP3.LUT R25, R24, 0x3ffffff, RZ, 0xc0, !PT ;  /* 0x03ffffff18197812 */ /* 0x000fca00078ec0ff */
[----:B------:R-:W-:-:S04]  /*3f10*/  IMAD.WIDE.U32 R6, R25, R0, R6 ;  /* 0x0000000019067225 */ /* 0x000fc800078e0006 */
[----:B------:R-:W-:Y:S01]  /*3f20*/  IMAD R25, R2, R25, RZ ;  /* 0x0000001902197224 */ /* 0x000fe200078e02ff */
[----:B------:R-:W-:-:S03]  /*3f30*/  LEA R4, P0, R6, R4, 0x2 ;  /* 0x0000000406047211 */ /* 0x000fc600078010ff */
[----:B------:R-:W-:-:S05]  /*3f40*/  IMAD.IADD R7, R7, 0x1, R25 ;  /* 0x0000000107077824 */ /* 0x000fca00078e0219 */
[----:B------:R-:W-:Y:S01]  /*3f50*/  LEA.HI.X R5, R6, R5, R7, 0x2, P0 ;  /* 0x0000000506057211 */ /* 0x000fe200000f1407 */
[----:B--2---:R-:W-:Y:S01]  /*3f60*/  FADD.FTZ R8, R8, R12 ;  /* 0x0000000c08087221 */ /* 0x004fe20000010000 */
[----:B------:R-:W-:Y:S01]  /*3f70*/  FADD.FTZ R9, R9, R13 ;  /* 0x0000000d09097221 */ /* 0x000fe20000010000 */
[----:B------:R-:W-:Y:S01]  /*3f80*/  FADD.FTZ R10, R10, R14 ;  /* 0x0000000e0a0a7221 */ /* 0x000fe20000010000 */
[----:B------:R-:W-:-:S05]  /*3f90*/  FADD.FTZ R11, R11, R15 ;  /* 0x0000000f0b0b7221 */ /* 0x000fca0000010000 */
[----:B------:R0:W-:Y:S04]  /*3fa0*/  STG.E.128 desc[UR16][R20.64], R8 ;  /* 0x0000000814007986 */ /* 0x0001e8000c101d10 */
[----:B------:R-:W2:Y:S01]  /*3fb0*/  LDG.E R4, desc[UR16][R4.64] ;  /* 0x0000001004047981 */ /* 0x000ea2000c1e1900 */
[----:B------:R-:W-:-:S06]  /*3fc0*/  IMAD.WIDE.U32 R12, R3, 0x10, R16 ;  /* 0x00000010030c7825 */ /* 0x000fcc00078e0010 */
[----:B------:R-:W3:Y:S01]  /*3fd0*/  LDG.E.128.CONSTANT R12, desc[UR16][R12.64] ;  /* 0x000000100c0c7981 */ /* 0x000ee2000c1e9d00 */
[----:B------:R-:W-:Y:S01]  /*3fe0*/  FMUL.FTZ R16, R9, UR15 ;  /* 0x0000000f09107c20 */ /* 0x000fe20008410000 */
[----:B------:R-:W-:Y:S01]  /*3ff0*/  FMUL.FTZ R7, R8, UR15 ;  /* 0x0000000f08077c20 */ /* 0x000fe20008410000 */
[----:B------:R-:W-:Y:S01]  /*4000*/  IADD3 R23, PT, PT, R3, UR19, RZ ;  /* 0x0000001303177c10 */ /* 0x000fe2000fffe0ff */
[----:B0-----:R-:W-:-:S03]  /*4010*/  FMUL.FTZ R9, R10, UR15 ;  /* 0x0000000f0a097c20 */ /* 0x001fc60008410000 */
[----:B------:R-:W-:Y:S01]  /*4020*/  ISETP.GE.U32.AND P0, PT, R23, UR11, PT ;  /* 0x0000000b17007c0c */ /* 0x000fe2000bf06070 */
[----:B--2---:R0:W1:Y:S01]  /*4030*/  MUFU.RCP R6, R4 ;  /* 0x0000000400067308 */ /* 0x0040620000001000 */
[----:B---3--:R-:W-:Y:S01]  /*4040*/  FMUL.FTZ R7, R12, R7 ;  /* 0x000000070c077220 */ /* 0x008fe20000410000 */
[----:B------:R-:W-:Y:S01]  /*4050*/  FMUL.FTZ R9, R14, R9 ;  /* 0x000000090e097220 */ /* 0x000fe20000410000 */
[----:B0-----:R-:W-:Y:S01]  /*4060*/  FMUL.FTZ R4, R11, UR15 ;  /* 0x0000000f0b047c20 */ /* 0x001fe20008410000 */
[----:B------:R-:W-:-:S03]  /*4070*/  FMUL.FTZ R17, R13, R16 ;  /* 0x000000100d117220 */ /* 0x000fc60000410000 */
[----:B------:R-:W-:Y:S01]  /*4080*/  FMUL.FTZ R15, R15, R4 ;  /* 0x000000040f0f7220 */ /* 0x000fe20000410000 */
        /* <DEDUP_REMOVED lines=9> */
[----:B0-----:R-:W-:Y:S01]  /*4120*/  PRMT R6, R9, 0x3340, R4 ;  /* 0x0000334009067816 */ /* 0x001fe20000000004 */
[----:B------:R-:W-:-:S03]  /*4130*/  IMAD.WIDE.U32 R4, R3, 0x4, R18 ;  /* 0x0000000403047825 */ /* 0x000fc600078e0012 */
[----:B------:R-:W-:-:S05]  /*4140*/  PRMT R7, R7, 0x5410, R6 ;  /* 0x0000541007077816 */ /* 0x000fca0000000006 */
[----:B------:R0:W-:Y:S01]  /*4150*/  STG.E desc[UR16][R4.64], R7 ;  /* 0x0000000704007986 */ /* 0x0001e2000c101910 */
[----:B------:R-:W-:Y:S05]  /*4160*/  @!P0 BRA `(.L_x_2407) ;  /* 0xfffffff400108947 */ /* 0x000fea000383ffff */
[----:B------:R-:W-:Y:S05]  /*4170*/  EXIT ;  /* 0x000000000000794d */ /* 0x000fea0003800000 */
        .weak           $__internal_94_$__cuda_sm20_div_s64
        .type           $__internal_94_$__cuda_sm20_div_s64,@function
        .size           $__internal_94_$__cuda_sm20_div_s64,($__internal_95_$__cuda_sm20_div_u64 - $__internal_94_$__cuda_sm20_div_s64)
$__internal_94_$__cuda_sm20_div_s64:
        /* <DEDUP_REMOVED lines=34> */
[----:B------:R-:W-:Y:S02]  /*43a0*/  HFMA2 R7, -RZ, RZ, 0, 0 ;  /* 0x00000000ff077431 */ /* 0x000fe400000001ff */
        /* <DEDUP_REMOVED lines=38> */
[----:B------:R-:W-:Y:S06]  /*4610*/  RET.REL.NODEC R4 `(_ZN4vllm31rms_norm_per_block_quant_kernelIfaLb1ELb1ELi64EEEvPT0_PfPKT_S6_PKffiiPS4_l) ;  /* 0xffffffb804787950 */ /* 0x000fec0003c3ffff */
        .weak           $__internal_95_$__cuda_sm20_div_u64
        .type           $__internal_95_$__cuda_sm20_div_u64,@function
        .size           $__internal_95_$__cuda_sm20_div_u64,($__internal_96_$__cuda_sm20_rem_s64 - $__internal_95_$__cuda_sm20_div_u64)
$__internal_95_$__cuda_sm20_div_u64:
        /* <DEDUP_REMOVED lines=68> */
[----:B------:R-:W-:Y:S06]  /*4a60*/  RET.REL.NODEC R10 `(_ZN4vllm31rms_norm_per_block_quant_kernelIfaLb1ELb1ELi64EEEvPT0_PfPKT_S6_PKffiiPS4_l) ;  /* 0xffffffb40a647950 */ /* 0x000fec0003c3ffff */
        .weak           $__internal_96_$__cuda_sm20_rem_s64
        .type           $__internal_96_$__cuda_sm20_rem_s64,@function
        .size           $__internal_96_$__cuda_sm20_rem_s64,(.L_x_2947 - $__internal_96_$__cuda_sm20_rem_s64)
$__internal_96_$__cuda_sm20_rem_s64:
        /* <DEDUP_REMOVED lines=26> */
[----:B------:R-:W-:-:S03]  /*4c10*/  IADD3 R3, P0, PT, RZ, -R2, RZ ;  /* 0x80000002ff037210 */ /* 0x000fc60007f1e0ff */
[----:B------:R-:W-:Y:S02]  /*4c20*/  IMAD R2, R9, UR4, R4 ;  /* 0x0000000409027c24 */ /* 0x000fe4000f8e0204 */
[----:B------:R-:W-:-:S03]  /*4c30*/  IMAD.HI.U32 R4, R5, R3, RZ ;  /* 0x0000000305047227 */ /* 0x000fc600078e00ff */
[----:B------:R-:W-:Y:S02]  /*4c40*/  IADD3.X R10, PT, PT, RZ, ~R2, RZ, P0, !PT ;  /* 0x80000002ff0a7210 */ /* 0x000fe400007fe4ff */
[----:B------:R-:W-:-:S03]  /*4c50*/  IADD3 R2, P4, PT, RZ, -R7, RZ ;  /* 0x80000007ff027210 */ /* 0x000fc60007f9e0ff */
[----:B------:R-:W-:-:S04]  /*4c60*/  IMAD.WIDE.U32 R4, P0, R5, R10, R4 ;  /* 0x0000000a05047225 */ /* 0x000fc80007800004 */
[----:B------:R-:W-:Y:S02]  /*4c70*/  IMAD.X R11, RZ, RZ, ~R8, P4 ;  /* 0x000000ffff0b7224 */ /* 0x000fe400020e0e08 */
[----:B------:R-:W-:Y:S01]  /*4c80*/  IMAD.HI.U32 R4, P2, R9, R3, R4 ;  /* 0x0000000309047227 */ /* 0x000fe20007840004 */
[----:B------:R-:W-:-:S03]  /*4c90*/  SEL R5, R2, R7, !P1 ;  /* 0x0000000702057207 */ /* 0x000fc60004800000 */
[CC--:B------:R-:W-:Y:S02]  /*4ca0*/  IMAD R3, R9.reuse, R10.reuse, RZ ;  /* 0x0000000a09037224 */ /* 0x0c0fe400078e02ff */
[----:B------:R-:W-:-:S03]  /*4cb0*/  IMAD.HI.U32 R10, R9, R10, RZ ;  /* 0x0000000a090a7227 */ /* 0x000fc600078e00ff */
[----:B------:R-:W-:Y:S02]  /*4cc0*/  IADD3 R4, P3, PT, R3, R4, RZ ;  /* 0x0000000403047210 */ /* 0x000fe40007f7e0ff */
[----:B------:R-:W-:Y:S02]  /*4cd0*/  IADD3.X R3, PT, PT, R10, R9, RZ, P0, !PT ;  /* 0x000000090a037210 */ /* 0x000fe400007fe4ff */
[----:B------:R-:W-:Y:S01]  /*4ce0*/  SEL R9, R11, R8, !P1 ;  /* 0x000000080b097207 */ /* 0x000fe20004800000 */
[----:B------:R-:W-:Y:S01]  /*4cf0*/  IMAD.HI.U32 R2, R4, R5, RZ ;  /* 0x0000000504027227 */ /* 0x000fe200078e00ff */
[----:B------:R-:W-:-:S03]  /*4d00*/  IADD3.X R10, PT, PT, RZ, RZ, R3, P3, P2 ;  /* 0x000000ffff0a7210 */ /* 0x000fc60001fe4403 */
[----:B------:R-:W-:Y:S02]  /*4d10*/  IMAD.MOV.U32 R3, RZ, RZ, RZ ;  /* 0x000000ffff037224 */ /* 0x000fe400078e00ff */
[-C--:B------:R-:W-:Y:S02]  /*4d20*/  IMAD R11, R10, R9.reuse, RZ ;  /* 0x000000090a0b7224 */ /* 0x080fe400078e02ff */
[----:B------:R-:W-:-:S04]  /*4d30*/  IMAD.WIDE.U32 R2, R4, R9, R2 ;  /* 0x0000000904027225 */ /* 0x000fc800078e0002 */
[----:B------:R-:W-:-:S04]  /*4d40*/  IMAD.HI.U32 R4, R10, R9, RZ ;  /* 0x000000090a047227 */ /* 0x000fc800078e00ff */
[----:B------:R-:W-:-:S05]  /*4d50*/  IMAD.HI.U32 R2, P0, R10, R5, R2 ;  /* 0x000000050a027227 */ /* 0x000fca0007800002 */
[----:B------:R-:W-:Y:S02]  /*4d60*/  IADD3 R11, P2, PT, R11, R2, RZ ;  /* 0x000000020b0b7210 */ /* 0x000fe40007f5e0ff */
[----:B------:R-:W-:-:S03]  /*4d70*/  IADD3.X R4, PT, PT, R4, RZ, RZ, P0, !PT ;  /* 0x000000ff04047210 */ /* 0x000fc600007fe4ff */
        /* <DEDUP_REMOVED lines=25> */
[----:B------:R-:W-:Y:S02]  /*4f10*/  MOV R2, R0 ;  /* 0x0000000000027202 */ /* 0x000fe40000000f00 */
[----:B------:R-:W-:Y:S02]  /*4f20*/  SEL R4, R4, 0xffffffff, P0 ;  /* 0xffffffff04047807 */ /* 0x000fe40000000000 */
[----:B------:R-:W-:Y:S01]  /*4f30*/  SEL R5, R5, 0xffffffff, P0 ;  /* 0xffffffff05057807 */ /* 0x000fe20000000000 */
[----:B------:R-:W-:Y:S06]  /*4f40*/  RET.REL.NODEC R2 `(_ZN4vllm31rms_norm_per_block_quant_kernelIfaLb1ELb1ELi64EEEvPT0_PfPKT_S6_PKffiiPS4_l) ;  /* 0xffffffb0022c7950 */ /* 0x000fec0003c3ffff */
.L_x_2408:
        /* <DEDUP_REMOVED lines=11> */
.L_x_2947:


//--------------------- .text._ZN4vllm31rms_norm_per_block_quant_kernelIfN3c1013Float8_e4m3fnELb1ELb1ELi64EEEvPT0_PfPKT_S8_PKffiiPS6_l --------------------------
	.section	.text._ZN4vllm31rms_norm_per_block_quant_kernelIfN3c1013Float8_e4m3fnELb1ELb1ELi64EEEvPT0_PfPKT_S8_PKffiiPS6_l,"ax",@progbits
	.align	128
        .global         _ZN4vllm31rms_norm_per_block_quant_kernelIfN3c1013Float8_e4m3fnELb1ELb1ELi64EEEvPT0_PfPKT_S8_PKffiiPS6_l
        .type           _ZN4vllm31rms_norm_per_block_quant_kernelIfN3c1013Float8_e4m3fnELb1ELb1ELi64EEEvPT0_PfPKT_S8_PKffiiPS6_l,@function
        .size           _ZN4vllm31rms_norm_per_block_quant_kernelIfN3c1013Float8_e4m3fnELb1ELb1ELi64EEEvPT0_PfPKT_S8_PKffiiPS6_l,(.L_x_2950 - _ZN4vllm31rms_norm_per_block_quant_kernelIfN3c1013Float8_e4m3fnELb1ELb1ELi64EEEvPT0_PfPKT_S8_PKffiiPS6_l)
        .other          _ZN4vllm31rms_norm_per_block_quant_kernelIfN3c1013Float8_e4m3fnELb1ELb1ELi64EEEvPT0_PfPKT_S8_PKffiiPS6_l,@"STO_CUDA_ENTRY STV_DEFAULT"
_ZN4vllm31rms_norm_per_block_quant_kernelIfN3c1013Float8_e4m3fnELb1ELb1ELi64EEEvPT0_PfPKT_S8_PKffiiPS6_l:
.text._ZN4vllm31rms_norm_per_block_quant_kernelIfN3c1013Float8_e4m3fnELb1ELb1ELi64EEEvPT0_PfPKT_S8_PKffiiPS6_l:
        /* <DEDUP_REMOVED lines=28> */
.L_x_2411:
        /* <DEDUP_REMOVED lines=40> */
[----:B------:R-:W-:-:S05]  /*0440*/  IMAD.IADD R3, R3, 0x1, R0 ;  /* 0x0000000103037824 */ /* 0x000fca00078e0200 */
        /* <DEDUP_REMOVED lines=27> */
.L_x_2410:
[----:B------:R-:W-:Y:S05]  /*0600*/  BSYNC.RECONVERGENT B0 ;  /* 0x0000000000007941 */ /* 0x000fea0003800200 */
.L_x_2409:
        /* <DEDUP_REMOVED lines=71> */
.L_x_2413:
        /* <DEDUP_REMOVED lines=134> */
.L_x_2415:
[----:B------:R-:W0:Y:S02]  /*12e0*/  LDCU.64 UR4, c[0x0][0x3a8] ;  /* 0x00007500ff0477ac */ /* 0x000e240008000a00 */
[----:B0-----:R-:W-:-:S06]  /*12f0*/  I2FP.F32.S32 R3, UR5 ;  /* 0x0000000500037c45 */ /* 0x001fcc0008201400 */
[----:B------:R-:W0:Y:S02]  /*1300*/  MUFU.RCP R3, R3 ;  /* 0x0000000300037308 */ /* 0x000e240000001000 */
[----:B0-----:R-:W-:-:S06]  /*1310*/  FFMA.FTZ R2, R3, R2, UR4 ;  /* 0x0000000403027e23 */ /* 0x001fcc0008010002 */
[----:B------:R-:W0:Y:S02]  /*1320*/  MUFU.RSQ R5, R2 ;  /* 0x0000000200057308 */ /* 0x000e240000001400 */
[----:B0-----:R2:W-:Y:S02]  /*1330*/  STS [R0+0x10a4], R5 ;  /* 0x0010a40500007388 */ /* 0x0015e40000000800 */
.L_x_2414:
[----:B------:R-:W-:Y:S05]  /*1340*/  BSYNC.RECONVERGENT B0 ;  /* 0x0000000000007941 */ /* 0x000fea0003800200 */
.L_x_2412:
        /* <DEDUP_REMOVED lines=66> */
.L_x_2416:
[----:B------:R-:W-:Y:S01]  /*1770*/  IMAD.U32 R0, RZ, RZ, UR13 ;  /* 0x0000000dff007e24 */ /* 0x000fe2000f8e00ff */
[----:B------:R-:W-:-:S07]  /*1780*/  MOV R4, 0x17a0 ;  /* 0x000017a000047802 */ /* 0x000fce0000000f00 */
[----:B------:R-:W-:Y:S05]  /*1790*/  CALL.REL.NOINC `($__internal_97_$__cuda_sm20_div_s64) ;  /* 0x0000003800387944 */ /* 0x000fea0003c00000 */
[----:B------:R-:W-:Y:S01]  /*17a0*/  IADD3 R5, P0, PT, RZ, -R24, RZ ;  /* 0x80000018ff057210 */ /* 0x000fe20007f1e0ff */
[----:B------:R-:W-:Y:S02]  /*17b0*/  HFMA2 R3, -RZ, RZ, 0, 0 ;  /* 0x00000000ff037431 */ /* 0x000fe400000001ff */
[----:B------:R-:W-:Y:S02]  /*17c0*/  IMAD.MOV.U32 R2, RZ, RZ, R23 ;  /* 0x000000ffff027224 */ /* 0x000fe400078e0017 */
[----:B------:R-:W-:-:S04]  /*17d0*/  IMAD.X R0, RZ, RZ, ~R25, P0 ;  /* 0x000000ffff007224 */ /* 0x000fc800000e0e19 */
[----:B------:R-:W-:Y:S02]  /*17e0*/  IMAD R0, R0, UR13, RZ ;  /* 0x0000000d00007c24 */ /* 0x000fe4000f8e02ff */
[----:B------:R-:W-:-:S04]  /*17f0*/  IMAD.WIDE.U32 R20, R5, UR13, R2 ;  /* 0x0000000d05147c25 */ /* 0x000fc8000f8e0002 */
[----:B------:R-:W-:-:S04]  /*1800*/  IMAD R3, R5, UR24, R0 ;  /* 0x0000001805037c24 */ /* 0x000fc8000f8e0200 */
[----:B------:R-:W-:-:S07]  /*1810*/  IMAD.IADD R0, R21, 0x1, R3 ;  /* 0x0000000115007824 */ /* 0x000fce00078e0203 */
.L_x_2417:
[C---:B------:R-:W-:Y:S01]  /*1820*/  IMAD.SHL.U32 R5, R24.reuse, 0x10, RZ ;  /* 0x0000001018057824 */ /* 0x040fe200078e00ff */
[----:B------:R-:W-:Y:S01]  /*1830*/  SHF.L.U64.HI R21, R24, 0x4, R25 ;  /* 0x0000000418157819 */ /* 0x000fe20000010219 */
[----:B------:R-:W0:Y:S01]  /*1840*/  LDCU UR4, c[0x0][0x3ac] ;  /* 0x00007580ff0477ac */ /* 0x000e220008000800 */
[----:B------:R-:W-:Y:S01]  /*1850*/  BSSY.RECONVERGENT B0, `(.L_x_2418) ;  /* 0x00000d2000007945 */ /* 0x000fe20003800200 */
[----:B------:R-:W-:Y:S01]  /*1860*/  IMAD.MOV.U32 R16, RZ, RZ, RZ ;  /* 0x000000ffff107224 */ /* 0x000fe200078e00ff */
[----:B------:R-:W-:Y:S01]  /*1870*/  IADD3 R2, P1, PT, R5, 0x10, RZ ;  /* 0x0000001005027810 */ /* 0x000fe20007f3e0ff */
[----:B------:R-:W-:Y:S01]  /*1880*/  USHF.R.S32.HI UR12, URZ, 0x1f, UR11 ;  /* 0x0000001fff0c7899 */ /* 0x000fe2000801140b */
[----:B------:R-:W1:Y:S02]  /*1890*/  LDCU.64 UR22, c[0x0][0x398] ;  /* 0x00007300ff1677ac */ /* 0x000e640008000a00 */
[----:B------:R-:W-:Y:S01]  /*18a0*/  ISETP.LT.U32.AND P0, PT, R2, UR11, PT ;  /* 0x0000000b02007c0c */ /* 0x000fe2000bf01070 */
[--C-:B------:R-:W-:Y:S01]  /*18b0*/  IMAD.X R3, RZ, RZ, R21.reuse, P1 ;  /* 0x000000ffff037224 */ /* 0x100fe200008e0615 */
[----:B------:R-:W-:Y:S01]  /*18c0*/  IADD3 R22, P1, PT, R20, R5, RZ ;  /* 0x0000000514167210 */ /* 0x000fe20007f3e0ff */
[----:B------:R-:W2:Y:S03]  /*18d0*/  LDCU.64 UR26, c[0x0][0x398] ;  /* 0x00007300ff1a77ac */ /* 0x000ea60008000a00 */
[----:B------:R-:W-:Y:S01]  /*18e0*/  ISETP.LT.AND.EX P0, PT, R3, UR12, PT, P0 ;  /* 0x0000000c03007c0c */ /* 0x000fe2000bf01300 */
[----:B------:R-:W-:-:S03]  /*18f0*/  IMAD.X R21, R0, 0x1, R21, P1 ;  /* 0x0000000100157824 */ /* 0x000fc600008e0615 */
        /* <DEDUP_REMOVED lines=44> */
.L_x_2421:
[----:B------:R-:W-:Y:S01]  /*1bc0*/  IMAD.U32 R11, RZ, RZ, UR13 ;  /* 0x0000000dff0b7e24 */ /* 0x000fe2000f8e00ff */
[----:B------:R-:W-:-:S07]  /*1bd0*/  MOV R10, 0x1bf0 ;  /* 0x00001bf0000a7802 */ /* 0x000fce0000000f00 */
[----:B------:R-:W-:Y:S05]  /*1be0*/  CALL.REL.NOINC `($__internal_98_$__cuda_sm20_div_u64) ;  /* 0x00000038004c7944 */ /* 0x000fea0003c00000 */
.L_x_2422:
[----:B------:R-:W-:Y:S05]  /*1bf0*/  BSYNC.RECONVERGENT B1 ;  /* 0x0000000000017941 */ /* 0x000fea0003800200 */
.L_x_2420:
        /* <DEDUP_REMOVED lines=14> */
.L_x_2425:
        /* <DEDUP_REMOVED lines=32> */
.L_x_2424:
[----:B------:R-:W-:Y:S05]  /*1ee0*/  BSYNC.RECONVERGENT B1 ;  /* 0x0000000000017941 */ /* 0x000fea0003800200 */
.L_x_2423:
[----:B------:R-:W-:Y:S05]  /*1ef0*/  @!P0 BRA `(.L_x_2419) ;  /* 0x00000004009c8947 */ /* 0x000fea0003800000 */
.L_x_2426:
        /* <DEDUP_REMOVED lines=103> */
.L_x_2419:
[----:B------:R-:W-:Y:S05]  /*2570*/  BSYNC.RECONVERGENT B0 ;  /* 0x0000000000007941 */ /* 0x000fea0003800200 */
.L_x_2418:
        /* <DEDUP_REMOVED lines=8> */
[----:B------:R-:W-:Y:S01]  /*2600*/  ULOP3.LUT UR4, UR4, UR18, URZ, 0x3c, !UPT ;  /* 0x0000001204047292 */ /* 0x000fe2000f8e3cff */
[----:B------:R-:W-:-:S03]  /*2610*/  IMAD.MOV R11, RZ, RZ, -R11 ;  /* 0x000000ffff0b7224 */ /* 0x000fc600078e0a0b */
[----:B------:R-:W-:Y:S02]  /*2620*/  IABS R8, R8 ;  /* 0x0000000800087213 */ /* 0x000fe40000000000 */
[----:B------:R-:W-:Y:S01]  /*2630*/  ISETP.LE.AND P2, PT, RZ, UR4, PT ;  /* 0x00000004ff007c0c */ /* 0x000fe2000bf43270 */
[----:B-1----:R-:W1:Y:S01]  /*2640*/  MUFU.RCP R6, R6 ;  /* 0x0000000600067308 */ /* 0x002e620000001000 */
[----:B0-----:R-:W-:Y:S01]  /*2650*/  ULEA UR5, UR12, UR5, 0x18 ;  /* 0x000000050c057291 */ /* 0x001fe2000f8ec0ff */
[----:B-1----:R-:W-:-:S06]  /*2660*/  VIADD R4, R6, 0xffffffe ;  /* 0x0ffffffe06047836 */ /* 0x002fcc0000000000 */
[----:B------:R0:W1:Y:S02]  /*2670*/  F2I.FTZ.U32.TRUNC.NTZ R5, R4 ;  /* 0x0000000400057305 */ /* 0x000064000021f000 */
[----:B0-----:R-:W-:Y:S02]  /*2680*/  IMAD.MOV.U32 R4, RZ, RZ, RZ ;  /* 0x000000ffff047224 */ /* 0x001fe400078e00ff */
[----:B-1----:R-:W-:-:S04]  /*2690*/  IMAD.MOV R10, RZ, RZ, -R5 ;  /* 0x000000ffff0a7224 */ /* 0x002fc800078e0a05 */
[----:B------:R-:W-:-:S04]  /*26a0*/  IMAD R9, R10, R7, RZ ;  /* 0x000000070a097224 */ /* 0x000fc800078e02ff */
[----:B------:R-:W-:-:S04]  /*26b0*/  IMAD.HI.U32 R5, R5, R9, R4 ;  /* 0x0000000905057227 */ /* 0x000fc800078e0004 */
[----:B------:R-:W-:Y:S01]  /*26c0*/  IMAD.MOV.U32 R4, RZ, RZ, R8 ;  /* 0x000000ffff047224 */ /* 0x000fe200078e0008 */
[----:B------:R-:W-:Y:S01]  /*26d0*/  MOV R8, UR5 ;  /* 0x0000000500087c02 */ /* 0x000fe20008000f00 */
[----:B------:R-:W-:Y:S02]  /*26e0*/  IMAD.MOV.U32 R9, RZ, RZ, R11 ;  /* 0x000000ffff097224 */ /* 0x000fe400078e000b */
[----:B------:R-:W-:-:S04]  /*26f0*/  IMAD.HI.U32 R18, R5, R4, RZ ;  /* 0x0000000405127227 */ /* 0x000fc800078e00ff */
[----:B------:R-:W-:Y:S02]  /*2700*/  IMAD R4, R18, R9, R4 ;  /* 0x0000000912047224 */ /* 0x000fe400078e0204 */
[----:B------:R-:W-:-:S03]  /*2710*/  IMAD R9, R23, 0x4, R8 ;  /* 0x0000000417097824 */ /* 0x000fc600078e0208 */
[----:B------:R-:W-:Y:S02]  /*2720*/  ISETP.GT.U32.AND P1, PT, R7, R4, PT ;  /* 0x000000040700720c */ /* 0x000fe40003f24070 */
[----:B------:R0:W-:Y:S11]  /*2730*/  STS [R9], R16 ;  /* 0x0000001009007388 */ /* 0x0001f60000000800 */
[----:B------:R-:W-:-:S02]  /*2740*/  @!P1 IMAD.IADD R4, R4, 0x1, -R7 ;  /* 0x0000000104049824 */ /* 0x000fc400078e0a07 */
[----:B------:R-:W-:Y:S01]  /*2750*/  @!P1 VIADD R18, R18, 0x1 ;  /* 0x0000000112129836 */ /* 0x000fe20000000000 */
[----:B------:R-:W-:Y:S01]  /*2760*/  BAR.SYNC.DEFER_BLOCKING 0x0 ;  /* 0x0000000000007b1d */ /* 0x000fe20000010000 */
[----:B------:R-:W-:Y:S02]  /*2770*/  ISETP.NE.AND P1, PT, RZ, UR18, PT ;  /* 0x00000012ff007c0c */ /* 0x000fe4000bf25270 */
[----:B------:R-:W-:-:S13]  /*2780*/  ISETP.GE.U32.AND P0, PT, R4, R7, PT ;  /* 0x000000070400720c */ /* 0x000fda0003f06070 */
[----:B------:R-:W-:-:S04]  /*2790*/  @P0 VIADD R18, R18, 0x1 ;  /* 0x0000000112120836 */ /* 0x000fc80000000000 */
[----:B------:R-:W-:Y:S01]  /*27a0*/  @!P2 IMAD.MOV R18, RZ, RZ, -R18 ;  /* 0x000000ffff12a224 */ /* 0x000fe200078e0a12 */
        /* <DEDUP_REMOVED lines=10> */
[----:B------:R-:W-:Y:S02]  /*2850*/  IMAD.X R11, RZ, RZ, RZ, P0 ;  /* 0x000000ffff0b7224 */ /* 0x000fe400000e06ff */
[----:B------:R-:W-:-:S08]  /*2860*/  IMAD.X R10, RZ, RZ, RZ, P1 ;  /* 0x000000ffff0a7224 */ /* 0x000fd000008e06ff */
.L_x_2433:
        /* <DEDUP_REMOVED lines=8> */
[----:B------:R-:W-:Y:S02]  /*28f0*/  ISETP.LE.U32.AND P0, PT, R18, UR4, PT ;  /* 0x0000000412007c0c */ /* 0x000fe4000bf03070 */
[----:B------:R-:W-:-:S02]  /*2900*/  ISETP.GE.U32.AND P1, PT, R4, UR11, PT ;  /* 0x0000000b04007c0c */ /* 0x000fc4000bf26070 */
[----:B------:R-:W-:Y:S01]  /*2910*/  IMAD.U32 R6, RZ, RZ, UR5 ;  /* 0x00000005ff067e24 */ /* 0x000fe2000f8e00ff */
[----:B------:R-:W-:-:S04]  /*2920*/  IADD3 R19, PT, PT, R5, UR12, RZ ;  /* 0x0000000c05137c10 */ /* 0x000fc8000fffe0ff */
        /* <DEDUP_REMOVED lines=28> */
[----:B------:R-:W-:-:S04]  /*2af0*/  IMAD R29, R29, 0x4, R8 ;  /* 0x000000041d1d7824 */ /* 0x000fc800078e0208 */
[----:B-1----:R-:W-:-:S07]  /*2b00*/  VIADD R29, R29, 0x80 ;  /* 0x000000801d1d7836 */ /* 0x002fce0000000000 */
.L_x_2432:
        /* <DEDUP_REMOVED lines=9> */
.L_x_2431:
[----:B------:R-:W-:Y:S05]  /*2ba0*/  BSYNC.RECONVERGENT B1 ;  /* 0x0000000000017941 */ /* 0x000fea0003800200 */
.L_x_2430:
        /* <DEDUP_REMOVED lines=43> */
.L_x_2429:
[----:B------:R-:W-:Y:S05]  /*2e60*/  BSYNC.RECONVERGENT B0 ;  /* 0x0000000000007941 */ /* 0x000fea0003800200 */
.L_x_2428:
[----:B------:R-:W-:Y:S05]  /*2e70*/  @!P0 BRA `(.L_x_2433) ;  /* 0xfffffff8007c8947 */ /* 0x000fea000383ffff */
.L_x_2427:
[----:B0-----:R-:W-:Y:S01]  /*2e80*/  IMAD.SHL.U32 R5, R24, 0x10, RZ ;  /* 0x0000001018057824 */ /* 0x001fe200078e00ff */
[----:B------:R-:W-:Y:S04]  /*2e90*/  BAR.SYNC.DEFER_BLOCKING 0x0 ;  /* 0x0000000000007b1d */ /* 0x000fe80000010000 */
[----:B------:R-:W-:Y:S02]  /*2ea0*/  IADD3 R7, P0, PT, R20, R5, RZ ;  /* 0x0000000514077210 */ /* 0x000fe40007f1e0ff */
[----:B------:R-:W-:Y:S01]  /*2eb0*/  SHF.L.U64.HI R5, R24, 0x4, R25 ;  /* 0x0000000418057819 */ /* 0x000fe20000010219 */
[----:B------:R-:W0:Y:S01]  /*2ec0*/  LDCU.64 UR20, c[0x0][0x3c0] ;  /* 0x00007800ff1477ac */ /* 0x000e220008000a00 */
[----:B------:R-:W-:Y:S01]  /*2ed0*/  ISETP.GE.U32.AND P1, PT, R7, R2, PT ;  /* 0x000000020700720c */ /* 0x000fe20003f26070 */
[----:B------:R-:W-:Y:S02]  /*2ee0*/  BSSY.RECONVERGENT B0, `(.L_x_2434) ;  /* 0x000003b000007945 */ /* 0x000fe40003800200 */
[----:B------:R-:W-:Y:S01]  /*2ef0*/  IMAD.X R2, R0, 0x1, R5, P0 ;  /* 0x0000000100027824 */ /* 0x000fe200000e0605 */
[----:B------:R-:W-:-:S04]  /*2f00*/  ISETP.NE.U32.AND P0, PT, R20, RZ, PT ;  /* 0x000000ff1400720c */ /* 0x000fc80003f05070 */
        /* <DEDUP_REMOVED lines=24> */
[----:B0-----:R-:W-:Y:S02]  /*3090*/  IMAD.MOV.U32 R4, RZ, RZ, RZ ;  /* 0x000000ffff047224 */ /* 0x001fe400078e00ff */
[----:B-1----:R-:W-:-:S04]  /*30a0*/  IMAD.MOV R3, RZ, RZ, -R5 ;  /* 0x000000ffff037224 */ /* 0x002fc800078e0a05 */
        /* <DEDUP_REMOVED lines=13> */
.L_x_2436:
[----:B------:R-:W-:-:S07]  /*3180*/  MOV R0, 0x31a0 ;  /* 0x000031a000007802 */ /* 0x000fce0000000f00 */
[----:B------:R-:W-:Y:S05]  /*3190*/  CALL.REL.NOINC `($__internal_99_$__cuda_sm20_rem_s64) ;  /* 0x0000002400f47944 */ /* 0x000fea0003c00000 */
[----:B------:R-:W-:Y:S02]  /*31a0*/  IMAD.MOV.U32 R2, RZ, RZ, R4 ;  /* 0x000000ffff027224 */ /* 0x000fe400078e0004 */
[----:B------:R-:W-:-:S07]  /*31b0*/  IMAD.MOV.U32 R3, RZ, RZ, R5 ;  /* 0x000000ffff037224 */ /* 0x000fce00078e0005 */
.L_x_2437:
        /* <DEDUP_REMOVED lines=13> */
.L_x_2435:
[----:B------:R-:W-:Y:S05]  /*3290*/  BSYNC.RECONVERGENT B0 ;  /* 0x0000000000007941 */ /* 0x000fea0003800200 */
.L_x_2434:
        /* <DEDUP_REMOVED lines=42> */
.L_x_2438:
[----:B------:R-:W-:Y:S01]  /*3540*/  IMAD.MOV.U32 R8, RZ, RZ, R6 ;  /* 0x000000ffff087224 */ /* 0x000fe200078e0006 */
[----:B------:R-:W-:-:S07]  /*3550*/  MOV R0, 0x3570 ;  /* 0x0000357000007802 */ /* 0x000fce0000000f00 */
[----:B-1----:R-:W-:Y:S05]  /*3560*/  CALL.REL.NOINC `($__internal_99_$__cuda_sm20_rem_s64) ;  /* 0x0000002400007944 */ /* 0x002fea0003c00000 */
[----:B------:R-:W-:Y:S02]  /*3570*/  IMAD.MOV.U32 R2, RZ, RZ, R4 ;  /* 0x000000ffff027224 */ /* 0x000fe400078e0004 */
[----:B------:R-:W-:-:S07]  /*3580*/  IMAD.MOV.U32 R3, RZ, RZ, R5 ;  /* 0x000000ffff037224 */ /* 0x000fce00078e0005 */
.L_x_2439:
[----:B------:R-:W-:-:S04]  /*3590*/  IADD3 R0, P0, PT, -R2, R7, RZ ;  /* 0x0000000702007210 */ /* 0x000fc80007f1e1ff */
[----:B------:R-:W-:-:S09]  /*35a0*/  IADD3.X R2, PT, PT, ~R3, R6, RZ, P0, !PT ;  /* 0x0000000603027210 */ /* 0x000fd200007fe5ff */
.L_x_2472:
[----:B------:R-:W-:Y:S01]  /*35b0*/  IMAD.MOV.U32 R10, RZ, RZ, 0x10 ;  /* 0x00000010ff0a7424 */ /* 0x000fe200078e00ff */
[----:B0-----:R-:W0:Y:S01]  /*35c0*/  LDC.64 R4, c[0x0][0x388] ;  /* 0x0000e200ff047b82 */ /* 0x001e220000000a00 */
[----:B------:R-:W-:Y:S02]  /*35d0*/  IMAD.MOV.U32 R24, RZ, RZ, 0x10 ;  /* 0x00000010ff187424 */ /* 0x000fe400078e00ff */
[----:B------:R-:W-:-:S04]  /*35e0*/  IMAD.WIDE.U32 R10, R23, R10, UR6 ;  /* 0x00000006170a7e25 */ /* 0x000fc8000f8e000a */
[----:B------:R-:W-:Y:S01]  /*35f0*/  IMAD.WIDE.U32 R24, R23, R24, UR8 ;  /* 0x0000000817187e25 */ /* 0x000fe2000f8e0018 */
[----:B------:R-:W-:Y:S01]  /*3600*/  SHF.R.U32.HI R3, RZ, 0x4, R23 ;  /* 0x00000004ff037819 */ /* 0x000fe20000011617 */
[----:B------:R-:W2:Y:S01]  /*3610*/  LDG.E.128.CONSTANT R8, desc[UR16][R10.64] ;  /* 0x000000100a087981 */ /* 0x000ea2000c1e9d00 */
[----:B------:R-:W1:Y:S03]  /*3620*/  LDC.64 R16, c[0x0][0x398] ;  /* 0x0000e600ff107b82 */ /* 0x000e660000000a00 */
[----:B------:R-:W2:Y:S01]  /*3630*/  LDG.E.128 R12, desc[UR16][R24.64] ;  /* 0x00000010180c7981 */ /* 0x000ea2000c1e1d00 */
[----:B------:R-:W-:Y:S01]  /*3640*/  LOP3.LUT R3, R3, 0x3ffffff, RZ, 0xc0, !PT ;  /* 0x03ffffff03037812 */ /* 0x000fe200078ec0ff */
[----:B------:R-:W-:Y:S02]  /*3650*/  IMAD.U32 R6, RZ, RZ, UR10 ;  /* 0x0000000aff067e24 */ /* 0x000fe4000f8e00ff */
[----:B------:R-:W-:-:S02]  /*3660*/  IMAD.MOV.U32 R7, RZ, RZ, RZ ;  /* 0x000000ffff077224 */ /* 0x000fc400078e00ff */
        /* <DEDUP_REMOVED lines=52> */
.L_x_2441:
[----:B------:R-:W-:Y:S05]  /*39b0*/  BSYNC.RECONVERGENT B0 ;  /* 0x0000000000007941 */ /* 0x000fea0003800200 */
.L_x_2440:
        /* <DEDUP_REMOVED lines=11> */
.L_x_2443:
[----:B------:R-:W-:Y:S05]  /*3a70*/  BSYNC.RECONVERGENT B0 ;  /* 0x0000000000007941 */ /* 0x000fea0003800200 */
.L_x_2442:
        /* <DEDUP_REMOVED lines=11> */
.L_x_2445:
[----:B------:R-:W-:Y:S05]  /*3b30*/  BSYNC.RECONVERGENT B0 ;  /* 0x0000000000007941 */ /* 0x000fea0003800200 */
.L_x_2444:
        /* <DEDUP_REMOVED lines=11> */
.L_x_2447:
[----:B------:R-:W-:Y:S05]  /*3bf0*/  BSYNC.RECONVERGENT B0 ;  /* 0x0000000000007941 */ /* 0x000fea0003800200 */
.L_x_2446:
        /* <DEDUP_REMOVED lines=69> */
.L_x_2449:
[----:B------:R-:W-:Y:S05]  /*4050*/  BSYNC.RECONVERGENT B0 ;  /* 0x0000000000007941 */ /* 0x000fea0003800200 */
.L_x_2448:
        /* <DEDUP_REMOVED lines=11> */
.L_x_2451:
[----:B------:R-:W-:Y:S05]  /*4110*/  BSYNC.RECONVERGENT B0 ;  /* 0x0000000000007941 */ /* 0x000fea0003800200 */
.L_x_2450:
        /* <DEDUP_REMOVED lines=11> */
.L_x_2453:
[----:B------:R-:W-:Y:S05]  /*41d0*/  BSYNC.RECONVERGENT B0 ;  /* 0x0000000000007941 */ /* 0x000fea0003800200 */
.L_x_2452:
        /* <DEDUP_REMOVED lines=11> */
.L_x_2455:
[----:B------:R-:W-:Y:S05]  /*4290*/  BSYNC.RECONVERGENT B0 ;  /* 0x0000000000007941 */ /* 0x000fea0003800200 */
.L_x_2454:
[C---:B------:R-:W-:Y:S01]  /*42a0*/  IADD3 R3, PT, PT, R20.reuse, UR19, RZ ;  /* 0x0000001314037c10 */ /* 0x040fe2000fffe0ff */
        /* <DEDUP_REMOVED lines=68> */
.L_x_2457:
[----:B------:R-:W-:Y:S05]  /*46f0*/  BSYNC.RECONVERGENT B0 ;  /* 0x0000000000007941 */ /* 0x000fea0003800200 */
.L_x_2456:
        /* <DEDUP_REMOVED lines=11> */
.L_x_2459:
[----:B------:R-:W-:Y:S05]  /*47b0*/  BSYNC.RECONVERGENT B0 ;  /* 0x0000000000007941 */ /* 0x000fea0003800200 */
.L_x_2458:
        /* <DEDUP_REMOVED lines=11> */
.L_x_2461:
[----:B------:R-:W-:Y:S05]  /*4870*/  BSYNC.RECONVERGENT B0 ;  /* 0x0000000000007941 */ /* 0x000fea0003800200 */
.L_x_2460:
        /* <DEDUP_REMOVED lines=11> */
.L_x_2463:
[----:B------:R-:W-:Y:S05]  /*4930*/  BSYNC.RECONVERGENT B0 ;  /* 0x0000000000007941 */ /* 0x000fea0003800200 */
.L_x_2462:
        /* <DEDUP_REMOVED lines=27> */
[----:B------:R1:W2:Y:S01]  /*4af0*/  LDG.E R4, desc[UR16][R4.64] ;  /* 0x0000001004047981 */ /* 0x0002a2000c1e1900 */
[----:B------:R-:W-:-:S06]  /*4b00*/  IMAD.WIDE.U32 R12, R23, 0x10, R16 ;  /* 0x00000010170c7825 */ /* 0x000fcc00078e0010 */
[----:B------:R-:W3:Y:S01]  /*4b10*/  LDG.E.128.CONSTANT R12, desc[UR16][R12.64] ;  /* 0x000000100c0c7981 */ /* 0x000ee2000c1e9d00 */
[----:B------:R-:W-:Y:S01]  /*4b20*/  FMUL.FTZ R3, R8, UR15 ;  /* 0x0000000f08037c20 */ /* 0x000fe20008410000 */
[----:B------:R-:W-:Y:S01]  /*4b30*/  FMUL.FTZ R7, R10, UR15 ;  /* 0x0000000f0a077c20 */ /* 0x000fe20008410000 */
[----:B------:R-:W-:Y:S01]  /*4b40*/  FMUL.FTZ R6, R9, UR15 ;  /* 0x0000000f09067c20 */ /* 0x000fe20008410000 */
[----:B------:R-:W-:Y:S01]  /*4b50*/  FMUL.FTZ R16, R11, UR15 ;  /* 0x0000000f0b107c20 */ /* 0x000fe20008410000 */
[----:B------:R-:W-:Y:S01]  /*4b60*/  BSSY.RECONVERGENT B0, `(.L_x_2464) ;  /* 0x0000023000007945 */ /* 0x000fe20003800200 */
[----:B-1----:R-:W-:Y:S01]  /*4b70*/  IMAD.MOV.U32 R5, RZ, RZ, 0x7f ;  /* 0x0000007fff057424 */ /* 0x002fe200078e00ff */
[----:B--2---:R-:W1:Y:S01]  /*4b80*/  MUFU.RCP R22, R4 ;  /* 0x0000000400167308 */ /* 0x004e620000001000 */
[----:B---3--:R-:W-:Y:S01]  /*4b90*/  FMUL.FTZ R3, R12, R3 ;  /* 0x000000030c037220 */ /* 0x008fe20000410000 */
[----:B------:R-:W-:Y:S01]  /*4ba0*/  FMUL.FTZ R7, R14, R7 ;  /* 0x000000070e077220 */ /* 0x000fe20000410000 */
[----:B------:R-:W-:Y:S01]  /*4bb0*/  FMUL.FTZ R6, R13, R6 ;  /* 0x000000060d067220 */ /* 0x000fe20000410000 */
[----:B------:R-:W-:Y:S01]  /*4bc0*/  FMUL.FTZ R15, R15, R16 ;  /* 0x000000100f0f7220 */ /* 0x000fe20000410000 */
[-C--:B-1----:R-:W-:Y:S01]  /*4bd0*/  FMUL.FTZ R3, R3, R22.reuse ;  /* 0x0000001603037220 */ /* 0x082fe20000410000 */
[-C--:B------:R-:W-:Y:S01]  /*4be0*/  FMUL.FTZ R7, R7, R22.reuse ;  /* 0x0000001607077220 */ /* 0x080fe20000410000 */
[-C--:B------:R-:W-:Y:S01]  /*4bf0*/  FMUL.FTZ R6, R6, R22.reuse ;  /* 0x0000001606067220 */ /* 0x080fe20000410000 */
[----:B------:R-:W-:-:S02]  /*4c00*/  FMUL.FTZ R15, R15, R22 ;  /* 0x000000160f0f7220 */ /* 0x000fc40000410000 */
[----:B------:R-:W-:Y:S02]  /*4c10*/  FMNMX.FTZ R3, R3, 448, PT ;  /* 0x43e0000003037809 */ /* 0x000fe40003810000 */
[----:B------:R-:W-:Y:S02]  /*4c20*/  FMNMX.FTZ R4, R7, 448, PT ;  /* 0x43e0000007047809 */ /* 0x000fe40003810000 */
[----:B0-----:R-:W-:Y:S02]  /*4c30*/  FMNMX.FTZ R8, R3, -448, !PT ;  /* 0xc3e0000003087809 */ /* 0x001fe40007810000 */
        /* <DEDUP_REMOVED lines=21> */
.L_x_2465:
[----:B------:R-:W-:Y:S05]  /*4d90*/  BSYNC.RECONVERGENT B0 ;  /* 0x0000000000007941 */ /* 0x000fea0003800200 */
.L_x_2464:
        /* <DEDUP_REMOVED lines=11> */
.L_x_2467:
[----:B------:R-:W-:Y:S05]  /*4e50*/  BSYNC.RECONVERGENT B0 ;  /* 0x0000000000007941 */ /* 0x000fea0003800200 */
.L_x_2466:
        /* <DEDUP_REMOVED lines=11> */
.L_x_2469:
[----:B------:R-:W-:Y:S05]  /*4f10*/  BSYNC.RECONVERGENT B0 ;  /* 0x0000000000007941 */ /* 0x000fea0003800200 */
.L_x_2468:
        /* <DEDUP_REMOVED lines=10> */
.L_x_2471:
[----:B------:R-:W-:Y:S05]  /*4fc0*/  BSYNC.RECONVERGENT B0 ;  /* 0x0000000000007941 */ /* 0x000fea0003800200 */
.L_x_2470:
[----:B------:R-:W-:Y:S02]  /*4fd0*/  SHF.R.U32.HI R3, RZ, 0x18, R3 ;  /* 0x00000018ff037819 */ /* 0x000fe40000011603 */
[----:B------:R-:W-:Y:S02]  /*4fe0*/  PRMT R6, R5, 0x3340, R8 ;  /* 0x0000334005067816 */ /* 0x000fe40000000008 */
[----:B------:R-:W-:Y:S01]  /*4ff0*/  LOP3.LUT R3, R4, 0x80, R3, 0xf8, !PT ;  /* 0x0000008004037812 */ /* 0x000fe200078ef803 */
[----:B------:R-:W-:-:S03]  /*5000*/  IMAD.WIDE.U32 R4, R23, 0x4, R18 ;  /* 0x0000000417047825 */ /* 0x000fc600078e0012 */
[----:B------:R-:W-:Y:S01]  /*5010*/  PRMT R3, R12, 0x3340, R3 ;  /* 0x000033400c037816 */ /* 0x000fe20000000003 */
[----:B------:R-:W-:-:S03]  /*5020*/  VIADD R23, R23, UR19 ;  /* 0x0000001317177c36 */ /* 0x000fc60008000000 */
[----:B------:R-:W-:Y:S02]  /*5030*/  PRMT R3, R6, 0x5410, R3 ;  /* 0x0000541006037816 */ /* 0x000fe40000000003 */
[----:B------:R-:W-:-:S03]  /*5040*/  ISETP.GE.U32.AND P0, PT, R23, UR11, PT ;  /* 0x0000000b17007c0c */ /* 0x000fc6000bf06070 */
[----:B------:R0:W-:Y:S10]  /*5050*/  STG.E desc[UR16][R4.64], R3 ;  /* 0x0000000304007986 */ /* 0x0001f4000c101910 */
[----:B------:R-:W-:Y:S05]  /*5060*/  @!P0 BRA `(.L_x_2472) ;  /* 0xffffffe400508947 */ /* 0x000fea000383ffff */
[----:B------:R-:W-:Y:S05]  /*5070*/  EXIT ;  /* 0x000000000000794d */ /* 0x000fea0003800000 */
        .weak           $__internal_97_$__cuda_sm20_div_s64
        .type           $__internal_97_$__cuda_sm20_div_s64,@function
        .size           $__internal_97_$__cuda_sm20_div_s64,($__internal_98_$__cuda_sm20_div_u64 - $__internal_97_$__cuda_sm20_div_s64)
$__internal_97_$__cuda_sm20_div_s64:
        /* <DEDUP_REMOVED lines=73> */
[----:B------:R-:W-:Y:S06]  /*5510*/  RET.REL.NODEC R4 `(_ZN4vllm31rms_norm_per_block_quant_kernelIfN3c1013Float8_e4m3fnELb1ELb1ELi64EEEvPT0_PfPKT_S8_PKffiiPS6_l) ;  /* 0xffffffa804b87950 */ /* 0x000fec0003c3ffff */
        .weak           $__internal_98_$__cuda_sm20_div_u64
        .type           $__internal_98_$__cuda_sm20_div_u64,@function
        .size           $__internal_98_$__cuda_sm20_div_u64,($__internal_99_$__cuda_sm20_rem_s64 - $__internal_98_$__cuda_sm20_div_u64)
$__internal_98_$__cuda_sm20_div_u64:
        /* <DEDUP_REMOVED lines=47> */
[----:B------:R-:W-:-:S04]  /*5810*/  IMAD R5, R6, R11, R5 ;  /* 0x0000000b06057224 */ /* 0x000fc800078e0205 */
        /* <DEDUP_REMOVED lines=20> */
[----:B------:R-:W-:Y:S06]  /*5960*/  RET.REL.NODEC R10 `(_ZN4vllm31rms_norm_per_block_quant_kernelIfN3c1013Float8_e4m3fnELb1ELb1ELi64EEEvPT0_PfPKT_S8_PKffiiPS6_l) ;  /* 0xffffffa40aa47950 */ /* 0x000fec0003c3ffff */
        .weak           $__internal_99_$__cuda_sm20_rem_s64
        .type           $__internal_99_$__cuda_sm20_rem_s64,@function
        .size           $__internal_99_$__cuda_sm20_rem_s64,(.L_x_2950 - $__internal_99_$__cuda_sm20_rem_s64)
$__internal_99_$__cuda_sm20_rem_s64:
        /* <DEDUP_REMOVED lines=73> */
[----:B------:R-:W-:Y:S01]  /*5e00*/  SEL R5, R2, R5, !P1 ;  /* 0x0000000502057207 */ /* 0x000fe20004800000 */
[----:B------:R-:W-:Y:S01]  /*5e10*/  IMAD.MOV.U32 R2, RZ, RZ, R0 ;  /* 0x000000ffff027224 */ /* 0x000fe200078e0000 */
[----:B------:R-:W-:Y:S02]  /*5e20*/  SEL R4, R4, 0xffffffff, P0 ;  /* 0xffffffff04047807 */ /* 0x000fe40000000000 */
[----:B------:R-:W-:Y:S01]  /*5e30*/  SEL R5, R5, 0xffffffff, P0 ;  /* 0xffffffff05057807 */ /* 0x000fe20000000000 */
[----:B------:R-:W-:Y:S06]  /*5e40*/  RET.REL.NODEC R2 `(_ZN4vllm31rms_norm_per_block_quant_kernelIfN3c1013Float8_e4m3fnELb1ELb1ELi64EEEvPT0_PfPKT_S8_PKffiiPS6_l) ;  /* 0xffffffa0026c7950 */ /* 0x000fec0003c3ffff */
.L_x_2473:
        /* <DEDUP_REMOVED lines=11> */
.L_x_2950:


//--------------------- .text._ZN4vllm31rms_norm_per_block_quant_kernelIfaLb0ELb0ELi128EEEvPT0_PfPKT_S6_PKffiiPS4_l --------------------------
	.section	.text._ZN4vllm31rms_norm_per_block_quant_kernelIfaLb0ELb0ELi128EEEvPT0_PfPKT_S6_PKffiiPS4_l,"ax",@progbits
	.align	128
        .global         _ZN4vllm31rms_norm_per_block_quant_kernelIfaLb0ELb0ELi128EEEvPT0_PfPKT_S6_PKffiiPS4_l
        .type           _ZN4vllm31rms_norm_per_block_quant_kernelIfaLb0ELb0ELi128EEEvPT0_PfPKT_S6_PKffiiPS4_l,@function
        .size           _ZN4vllm31rms_norm_per_block_quant_kernelIfaLb0ELb0ELi128EEEvPT0_PfPKT_S6_PKffiiPS4_l,(.L_x_2952 - _ZN4vllm31rms_norm_per_block_quant_kernelIfaLb0ELb0ELi128EEEvPT0_PfPKT_S6_PKffiiPS4_l)
        .other          _ZN4vllm31rms_norm_per_block_quant_kernelIfaLb0ELb0ELi128EEEvPT0_PfPKT_S6_PKffiiPS4_l,@"STO_CUDA_ENTRY STV_DEFAULT"
_ZN4vllm31rms_norm_per_block_quant_kernelIfaLb0ELb0ELi128EEEvPT0_PfPKT_S6_PKffiiPS4_l:
.text._ZN4vllm31rms_norm_per_block_quant_kernelIfaLb0ELb0ELi128EEEvPT0_PfPKT_S6_PKffiiPS4_l:
        /* <DEDUP_REMOVED lines=21> */
.L_x_2476:
        /* <DEDUP_REMOVED lines=40> */
.L_x_2475:
[----:B------:R-:W-:Y:S05]  /*03d0*/  BSYNC.RECONVERGENT B0 ;  /* 0x0000000000007941 */ /* 0x000fea0003800200 */
.L_x_2474:
        /* <DEDUP_REMOVED lines=71> */
.L_x_2478:
        /* <DEDUP_REMOVED lines=103> */
.L_x_2480:
[----:B------:R-:W0:Y:S02]  /*0ec0*/  LDCU.64 UR4, c[0x0][0x3a8] ;  /* 0x00007500ff0477ac */ /* 0x000e240008000a00 */
[----:B0-----:R-:W-:-:S04]  /*0ed0*/  I2FP.F32.S32 R4, UR5 ;  /* 0x0000000500047c45 */ /* 0x001fc80008201400 */
[----:B------:R-:W0:Y:S02]  /*0ee0*/  MUFU.RCP R5, R4 ;  /* 0x0000000400057308 */ /* 0x000e240000001000 */
[----:B0-----:R-:W-:-:S06]  /*0ef0*/  FFMA.FTZ R20, R5, R20, UR4 ;  /* 0x0000000405147e23 */ /* 0x001fcc0008010014 */
[----:B------:R-:W0:Y:S02]  /*0f00*/  MUFU.RSQ R5, R20 ;  /* 0x0000001400057308 */ /* 0x000e240000001400 */
[----:B0-----:R2:W-:Y:S02]  /*0f10*/  STS [R2+0x10a4], R5 ;  /* 0x0010a40502007388 */ /* 0x0015e40000000800 */
.L_x_2479:
[----:B------:R-:W-:Y:S05]  /*0f20*/  BSYNC.RECONVERGENT B0 ;  /* 0x0000000000007941 */ /* 0x000fea0003800200 */
.L_x_2477:
        /* <DEDUP_REMOVED lines=65> */
.L_x_2481:
[----:B------:R-:W-:Y:S02]  /*1340*/  MOV R2, UR10 ;  /* 0x0000000a00027c02 */ /* 0x000fe40008000f00 */
[----:B------:R-:W-:-:S07]  /*1350*/  MOV R6, 0x1370 ;  /* 0x0000137000067802 */ /* 0x000fce0000000f00 */
[----:B0-----:R-:W-:Y:S05]  /*1360*/  CALL.REL.NOINC `($__internal_100_$__cuda_sm20_div_s64) ;  /* 0x0000002000487944 */ /* 0x001fea0003c00000 */
        /* <DEDUP_REMOVED lines=9> */
.L_x_2482:
        /* <DEDUP_REMOVED lines=58> */
.L_x_2486:
[----:B------:R-:W-:Y:S02]  /*17a0*/  MOV R12, UR10 ;  /* 0x0000000a000c7c02 */ /* 0x000fe40008000f00 */
[----:B------:R-:W-:-:S07]  /*17b0*/  MOV R10, 0x17d0 ;  /* 0x000017d0000a7802 */ /* 0x000fce0000000f00 */
[----:B------:R-:W-:Y:S05]  /*17c0*/  CALL.REL.NOINC `($__internal_101_$__cuda_sm20_div_u64) ;  /* 0x0000002000587944 */ /* 0x000fea0003c00000 */
.L_x_2487:
[----:B------:R-:W-:Y:S05]  /*17d0*/  BSYNC.RECONVERGENT B1 ;  /* 0x0000000000017941 */ /* 0x000fea0003800200 */
.L_x_2485:
        /* <DEDUP_REMOVED lines=12> */
.L_x_2490:
        /* <DEDUP_REMOVED lines=27> */
.L_x_2489:
[----:B------:R-:W-:Y:S05]  /*1a50*/  BSYNC.RECONVERGENT B1 ;  /* 0x0000000000017941 */ /* 0x000fea0003800200 */
.L_x_2488:
[----:B------:R-:W-:Y:S05]  /*1a60*/  @!P0 BRA `(.L_x_2484) ;  /* 0x0000000400308947 */ /* 0x000fea0003800000 */
.L_x_2491:
        /* <DEDUP_REMOVED lines=76> */
.L_x_2484:
[----:B------:R-:W-:Y:S05]  /*1f30*/  BSYNC.RECONVERGENT B0 ;  /* 0x0000000000007941 */ /* 0x000fea0003800200 */
.L_x_2483:
        /* <DEDUP_REMOVED lines=40> */
.L_x_2498:
        /* <DEDUP_REMOVED lines=47> */
.L_x_2497:
        /* <DEDUP_REMOVED lines=9> */
.L_x_2496:
[----:B------:R-:W-:Y:S05]  /*2540*/  BSYNC.RECONVERGENT B1 ;  /* 0x0000000000017941 */ /* 0x000fea0003800200 */
.L_x_2495:
        /* <DEDUP_REMOVED lines=37> */
.L_x_2494:
[----:B------:R-:W-:Y:S05]  /*27a0*/  BSYNC.RECONVERGENT B0 ;  /* 0x0000000000007941 */ /* 0x000fea0003800200 */
.L_x_2493:
[----:B------:R-:W-:Y:S01]  /*27b0*/  UIADD3 UR4, UP0, UPT, UR4, 0x1, URZ ;  /* 0x0000000104047890 */ /* 0x000fe2000ff1e0ff */
[----:B-1----:R-:W-:-:S03]  /*27c0*/  SHF.R.S32.HI R4, RZ, 0x1f, R8 ;  /* 0x0000001fff047819 */ /* 0x002fc60000011408 */
[----:B------:R-:W-:Y:S02]  /*27d0*/  UIADD3.X UR5, UPT, UPT, URZ, UR5, URZ, UP0, !UPT ;  /* 0x00000005ff057290 */ /* 0x000fe400087fe4ff */
[----:B------:R-:W-:-:S04]  /*27e0*/  ISETP.LE.U32.AND P0, PT, R8, UR4, PT ;  /* 0x0000000408007c0c */ /* 0x000fc8000bf03070 */
[----:B------:R-:W-:-:S05]  /*27f0*/  IMAD.U32 R5, RZ, RZ, UR5 ;  /* 0x00000005ff057e24 */ /* 0x000fca000f8e00ff */
[----:B------:R-:W-:-:S13]  /*2800*/  ISETP.GE.AND.EX P0, PT, R5, R4, PT, P0 ;  /* 0x000000040500720c */ /* 0x000fda0003f06300 */
[----:B------:R-:W-:Y:S05]  /*2810*/  @!P0 BRA `(.L_x_2498) ;  /* 0xfffffff800688947 */ /* 0x000fea000383ffff */
.L_x_2492:
        /* <DEDUP_REMOVED lines=29> */
.L_x_2500:
[----:B------:R-:W-:Y:S05]  /*29f0*/  BSYNC.RECONVERGENT B0 ;  /* 0x0000000000007941 */ /* 0x000fea0003800200 */
.L_x_2499:
        /* <DEDUP_REMOVED lines=20> */
.L_x_2501:
        /* <DEDUP_REMOVED lines=149> */
        .weak           $__internal_100_$__cuda_sm20_div_s64
        .type           $__internal_100_$__cuda_sm20_div_s64,@function
        .size           $__internal_100_$__cuda_sm20_div_s64,($__internal_101_$__cuda_sm20_div_u64 - $__internal_100_$__cuda_sm20_div_s64)
$__internal_100_$__cuda_sm20_div_s64:
        /* <DEDUP_REMOVED lines=73> */
[----:B------:R-:W-:Y:S06]  /*3920*/  RET.REL.NODEC R6 `(_ZN4vllm31rms_norm_per_block_quant_kernelIfaLb0ELb0ELi128EEEvPT0_PfPKT_S6_PKffiiPS4_l) ;  /* 0xffffffc406b47950 */ /* 0x000fec0003c3ffff */
        .weak           $__internal_101_$__cuda_sm20_div_u64
        .type           $__internal_101_$__cuda_sm20_div_u64,@function
        .size           $__internal_101_$__cuda_sm20_div_u64,(.L_x_2952 - $__internal_101_$__cuda_sm20_div_u64)
$__internal_101_$__cuda_sm20_div_u64:
        /* <DEDUP_REMOVED lines=68> */
[----:B------:R-:W-:Y:S06]  /*3d70*/  RET.REL.NODEC R10 `(_ZN4vllm31rms_norm_per_block_quant_kernelIfaLb0ELb0ELi128EEEvPT0_PfPKT_S6_PKffiiPS4_l) ;  /* 0xffffffc00aa07950 */ /* 0x000fec0003c3ffff */
.L_x_2502:
        /* <DEDUP_REMOVED lines=16> */
.L_x_2952:


//--------------------- .text._ZN4vllm31rms_norm_per_block_quant_kernelIfN3c1013Float8_e4m3fnELb0ELb0ELi128EEEvPT0_PfPKT_S8_PKffiiPS6_l --------------------------
	.section	.text._ZN4vllm31rms_norm_per_block_quant_kernelIfN3c1013Float8_e4m3fnELb0ELb0ELi128EEEvPT0_PfPKT_S8_PKffiiPS6_l,"ax",@progbits
	.align	128
        .global         _ZN4vllm31rms_norm_per_block_quant_kernelIfN3c1013Float8_e4m3fnELb0ELb0ELi128EEEvPT0_PfPKT_S8_PKffiiPS6_l
        .type           _ZN4vllm31rms_norm_per_block_quant_kernelIfN3c1013Float8_e4m3fnELb0ELb0ELi128EEEvPT0_PfPKT_S8_PKffiiPS6_l,@function
        .size           _ZN4vllm31rms_norm_per_block_quant_kernelIfN3c1013Float8_e4m3fnELb0ELb0ELi128EEEvPT0_PfPKT_S8_PKffiiPS6_l,(.L_x_2954 - _ZN4vllm31rms_norm_per_block_quant_kernelIfN3c1013Float8_e4m3fnELb0ELb0ELi128EEEvPT0_PfPKT_S8_PKffiiPS6_l)
        .other          _ZN4vllm31rms_norm_per_block_quant_kernelIfN3c1013Float8_e4m3fnELb0ELb0ELi128EEEvPT0_PfPKT_S8_PKffiiPS6_l,@"STO_CUDA_ENTRY STV_DEFAULT"
_ZN4vllm31rms_norm_per_block_quant_kernelIfN3c1013Float8_e4m3fnELb0ELb0ELi128EEEvPT0_PfPKT_S8_PKffiiPS6_l:
.text._ZN4vllm31rms_norm_per_block_quant_kernelIfN3c1013Float8_e4m3fnELb0ELb0ELi128EEEvPT0_PfPKT_S8_PKffiiPS6_l:
        /* <DEDUP_REMOVED lines=23> */
.L_x_2505:
        /* <DEDUP_REMOVED lines=36> */
.L_x_2504:
[----:B------:R-:W-:Y:S05]  /*03b0*/  BSYNC.RECONVERGENT B0 ;  /* 0x0000000000007941 */ /* 0x000fea0003800200 */
.L_x_2503:
        /* <DEDUP_REMOVED lines=71> */
.L_x_2507:
        /* <DEDUP_REMOVED lines=134> */
.L_x_2509:
[----:B------:R-:W0:Y:S02]  /*1090*/  LDCU.64 UR4, c[0x0][0x3a8] ;  /* 0x00007500ff0477ac */ /* 0x000e240008000a00 */
[----:B0-----:R-:W-:-:S06]  /*10a0*/  I2FP.F32.S32 R4, UR5 ;  /* 0x0000000500047c45 */ /* 0x001fcc0008201400 */
[----:B------:R-:W0:Y:S02]  /*10b0*/  MUFU.RCP R4, R4 ;  /* 0x0000000400047308 */ /* 0x000e240000001000 */
[----:B0-----:R-:W-:-:S06]  /*10c0*/  FFMA.FTZ R3, R4, R3, UR4 ;  /* 0x0000000404037e23 */ /* 0x001fcc0008010003 */
[----:B------:R-:W0:Y:S02]  /*10d0*/  MUFU.RSQ R3, R3 ;  /* 0x0000000300037308 */ /* 0x000e240000001400 */
[----:B0-----:R2:W-:Y:S02]  /*10e0*/  STS [R2+0x10a4], R3 ;  /* 0x0010a40302007388 */ /* 0x0015e40000000800 */
.L_x_2508:
[----:B------:R-:W-:Y:S05]  /*10f0*/  BSYNC.RECONVERGENT B0 ;  /* 0x0000000000007941 */ /* 0x000fea0003800200 */
.L_x_2506:
        /* <DEDUP_REMOVED lines=65> */
.L_x_2510:
[----:B------:R-:W-:Y:S01]  /*1510*/  IMAD.U32 R4, RZ, RZ, UR11 ;  /* 0x0000000bff047e24 */ /* 0x000fe2000f8e00ff */
[----:B------:R-:W-:-:S07]  /*1520*/  MOV R6, 0x1540 ;  /* 0x0000154000067802 */ /* 0x000fce0000000f00 */
[----:B0-----:R-:W-:Y:S05]  /*1530*/  CALL.REL.NOINC `($__internal_102_$__cuda_sm20_div_s64) ;  /* 0x0000003000087944 */ /* 0x001fea0003c00000 */
        /* <DEDUP_REMOVED lines=9> */
.L_x_2511:
        /* <DEDUP_REMOVED lines=58> */
.L_x_2515:
[----:B------:R-:W-:Y:S01]  /*1970*/  IMAD.U32 R12, RZ, RZ, UR11 ;  /* 0x0000000bff0c7e24 */ /* 0x000fe2000f8e00ff */
[----:B------:R-:W-:-:S07]  /*1980*/  MOV R10, 0x19a0 ;  /* 0x000019a0000a7802 */ /* 0x000fce0000000f00 */
[----:B0-----:R-:W-:Y:S05]  /*1990*/  CALL.REL.NOINC `($__internal_103_$__cuda_sm20_div_u64) ;  /* 0x0000003000187944 */ /* 0x001fea0003c00000 */
.L_x_2516:
[----:B------:R-:W-:Y:S05]  /*19a0*/  BSYNC.RECONVERGENT B1 ;  /* 0x0000000000017941 */ /* 0x000fea0003800200 */
.L_x_2514:
        /* <DEDUP_REMOVED lines=12> */
.L_x_2519:
        /* <DEDUP_REMOVED lines=27> */
.L_x_2518:
[----:B------:R-:W-:Y:S05]  /*1c20*/  BSYNC.RECONVERGENT B1 ;  /* 0x0000000000017941 */ /* 0x000fea0003800200 */
.L_x_2517:
[----:B------:R-:W-:Y:S05]  /*1c30*/  @!P0 BRA `(.L_x_2513) ;  /* 0x0000000400308947 */ /* 0x000fea0003800000 */
.L_x_2520:
        /* <DEDUP_REMOVED lines=76> */
.L_x_2513:
[----:B------:R-:W-:Y:S05]  /*2100*/  BSYNC.RECONVERGENT B0 ;  /* 0x0000000000007941 */ /* 0x000fea0003800200 */
.L_x_2512:
        /* <DEDUP_REMOVED lines=42> */
.L_x_2527:
        /* <DEDUP_REMOVED lines=48> */
.L_x_2526:
        /* <DEDUP_REMOVED lines=9> */
.L_x_2525:
[----:B------:R-:W-:Y:S05]  /*2740*/  BSYNC.RECONVERGENT B1 ;  /* 0x0000000000017941 */ /* 0x000fea0003800200 */
.L_x_2524:
        /* <DEDUP_REMOVED lines=37> */
.L_x_2523:
[----:B------:R-:W-:Y:S05]  /*29a0*/  BSYNC.RECONVERGENT B0 ;  /* 0x0000000000007941 */ /* 0x000fea0003800200 */
.L_x_2522:
[----:B------:R-:W-:Y:S01]  /*29b0*/  UIADD3 UR4, UP0, UPT, UR4, 0x1, URZ ;  /* 0x0000000104047890 */ /* 0x000fe2000ff1e0ff */
[----:B--2---:R-:W-:-:S03]  /*29c0*/  SHF.R.S32.HI R4, RZ, 0x1f, R8 ;  /* 0x0000001fff047819 */ /* 0x004fc60000011408 */
[----:B------:R-:W-:Y:S02]  /*29d0*/  UIADD3.X UR5, UPT, UPT, URZ, UR5, URZ, UP0, !UPT ;  /* 0x00000005ff057290 */ /* 0x000fe400087fe4ff */
[----:B------:R-:W-:-:S04]  /*29e0*/  ISETP.LE.U32.AND P0, PT, R8, UR4, PT ;  /* 0x0000000408007c0c */ /* 0x000fc8000bf03070 */
[----:B------:R-:W-:-:S05]  /*29f0*/  IMAD.U32 R5, RZ, RZ, UR5 ;  /* 0x00000005ff057e24 */ /* 0x000fca000f8e00ff */
[----:B------:R-:W-:-:S13]  /*2a00*/  ISETP.GE.AND.EX P0, PT, R5, R4, PT, P0 ;  /* 0x000000040500720c */ /* 0x000fda0003f06300 */
[----:B------:R-:W-:Y:S05]  /*2a10*/  @!P0 BRA `(.L_x_2527) ;  /* 0xfffffff800648947 */ /* 0x000fea000383ffff */
.L_x_2521:
        /* <DEDUP_REMOVED lines=30> */
.L_x_2529:
[----:B------:R-:W-:Y:S05]  /*2c00*/  BSYNC.RECONVERGENT B0 ;  /* 0x0000000000007941 */ /* 0x000fea0003800200 */
.L_x_2528:
        /* <DEDUP_REMOVED lines=20> */
.L_x_2562:
        /* <DEDUP_REMOVED lines=50> */
.L_x_2531:
[----:B------:R-:W-:Y:S05]  /*3070*/  BSYNC.RECONVERGENT B0 ;  /* 0x0000000000007941 */ /* 0x000fea0003800200 */
.L_x_2530:
        /* <DEDUP_REMOVED lines=11> */
.L_x_2533:
[----:B------:R-:W-:Y:S05]  /*3130*/  BSYNC.RECONVERGENT B0 ;  /* 0x0000000000007941 */ /* 0x000fea0003800200 */
.L_x_2532:
        /* <DEDUP_REMOVED lines=11> */
.L_x_2535:
[----:B------:R-:W-:Y:S05]  /*31f0*/  BSYNC.RECONVERGENT B0 ;  /* 0x0000000000007941 */ /* 0x000fea0003800200 */
.L_x_2534:
        /* <DEDUP_REMOVED lines=11> */
.L_x_2537:
[----:B------:R-:W-:Y:S05]  /*32b0*/  BSYNC.RECONVERGENT B0 ;  /* 0x0000000000007941 */ /* 0x000fea0003800200 */
.L_x_2536:
        /* <DEDUP_REMOVED lines=59> */
.L_x_2539:
[----:B------:R-:W-:Y:S05]  /*3670*/  BSYNC.RECONVERGENT B0 ;  /* 0x0000000000007941 */ /* 0x000fea0003800200 */
.L_x_2538:
        /* <DEDUP_REMOVED lines=11> */
.L_x_2541:
[----:B------:R-:W-:Y:S05]  /*3730*/  BSYNC.RECONVERGENT B0 ;  /* 0x0000000000007941 */ /* 0x000fea0003800200 */
.L_x_2540:
        /* <DEDUP_REMOVED lines=11> */
.L_x_2543:
[----:B------:R-:W-:Y:S05]  /*37f0*/  BSYNC.RECONVERGENT B0 ;  /* 0x0000000000007941 */ /* 0x000fea0003800200 */
.L_x_2542:
        /* <DEDUP_REMOVED lines=11> */
.L_x_2545:
[----:B------:R-:W-:Y:S05]  /*38b0*/  BSYNC.RECONVERGENT B0 ;  /* 0x0000000000007941 */ /* 0x000fea0003800200 */
.L_x_2544:
        /* <DEDUP_REMOVED lines=59> */
.L_x_2547:
[----:B------:R-:W-:Y:S05]  /*3c70*/  BSYNC.RECONVERGENT B0 ;  /* 0x0000000000007941 */ /* 0x000fea0003800200 */
.L_x_2546:
        /* <DEDUP_REMOVED lines=11> */
.L_x_2549:
[----:B------:R-:W-:Y:S05]  /*3d30*/  BSYNC.RECONVERGENT B0 ;  /* 0x0000000000007941 */ /* 0x000fea0003800200 */
.L_x_2548:
        /* <DEDUP_REMOVED lines=11> */
.L_x_2551:
[----:B------:R-:W-:Y:S05]  /*3df0*/  BSYNC.RECONVERGENT B0 ;  /* 0x0000000000007941 */ /* 0x000fea0003800200 */
.L_x_2550:
        /* <DEDUP_REMOVED lines=11> */
.L_x_2553:
[----:B------:R-:W-:Y:S05]  /*3eb0*/  BSYNC.RECONVERGENT B0 ;  /* 0x0000000000007941 */ /* 0x000fea0003800200 */
.L_x_2552:
        /* <DEDUP_REMOVED lines=59> */
.L_x_2555:
[----:B------:R-:W-:Y:S05]  /*4270*/  BSYNC.RECONVERGENT B0 ;  /* 0x0000000000007941 */ /* 0x000fea0003800200 */
.L_x_2554:
        /* <DEDUP_REMOVED lines=11> */
.L_x_2557:
[----:B------:R-:W-:Y:S05]  /*4330*/  BSYNC.RECONVERGENT B0 ;  /* 0x0000000000007941 */ /* 0x000fea0003800200 */
.L_x_2556:
        /* <DEDUP_REMOVED lines=11> */
.L_x_2559:
[----:B------:R-:W-:Y:S05]  /*43f0*/  BSYNC.RECONVERGENT B0 ;  /* 0x0000000000007941 */ /* 0x000fea0003800200 */
.L_x_2558:
        /* <DEDUP_REMOVED lines=10> */
.L_x_2561:
[----:B------:R-:W-:Y:S05]  /*44a0*/  BSYNC.RECONVERGENT B0 ;  /* 0x0000000000007941 */ /* 0x000fea0003800200 */
.L_x_2560:
        /* <DEDUP_REMOVED lines=11> */
        .weak           $__internal_102_$__cuda_sm20_div_s64
        .type           $__internal_102_$__cuda_sm20_div_s64,@function
        .size           $__internal_102_$__cuda_sm20_div_s64,($__internal_103_$__cuda_sm20_div_u64 - $__internal_102_$__cuda_sm20_div_s64)
$__internal_102_$__cuda_sm20_div_s64:
        /* <DEDUP_REMOVED lines=73> */
[----:B------:R-:W-:Y:S06]  /*49f0*/  RET.REL.NODEC R6 `(_ZN4vllm31rms_norm_per_block_quant_kernelIfN3c1013Float8_e4m3fnELb0ELb0ELi128EEEvPT0_PfPKT_S8_PKffiiPS6_l) ;  /* 0xffffffb406807950 */ /* 0x000fec0003c3ffff */
        .weak           $__internal_103_$__cuda_sm20_div_u64
        .type           $__internal_103_$__cuda_sm20_div_u64,@function
        .size           $__internal_103_$__cuda_sm20_div_u64,(.L_x_2954 - $__internal_103_$__cuda_sm20_div_u64)
$__internal_103_$__cuda_sm20_div_u64:
        /* <DEDUP_REMOVED lines=68> */
[----:B------:R-:W-:Y:S06]  /*4e40*/  RET.REL.NODEC R10 `(_ZN4vllm31rms_norm_per_block_quant_kernelIfN3c1013Float8_e4m3fnELb0ELb0ELi128EEEvPT0_PfPKT_S8_PKffiiPS6_l) ;  /* 0xffffffb00a6c7950 */ /* 0x000fec0003c3ffff */
.L_x_2563:
        /* <DEDUP_REMOVED lines=11> */
.L_x_2954:


//--------------------- .text._ZN4vllm31rms_norm_per_block_quant_kernelIfaLb0ELb1ELi128EEEvPT0_PfPKT_S6_PKffiiPS4_l --------------------------
	.section	.text._ZN4vllm31rms_norm_per_block_quant_kernelIfaLb0ELb1ELi128EEEvPT0_PfPKT_S6_PKffiiPS4_l,"ax",@progbits
	.align	128
        .global         _ZN4vllm31rms_norm_per_block_quant_kernelIfaLb0ELb1ELi128EEEvPT0_PfPKT_S6_PKffiiPS4_l
        .type           _ZN4vllm31rms_norm_per_block_quant_kernelIfaLb0ELb1ELi128EEEvPT0_PfPKT_S6_PKffiiPS4_l,@function
        .size           _ZN4vllm31rms_norm_per_block_quant_kernelIfaLb0ELb1ELi128EEEvPT0_PfPKT_S6_PKffiiPS4_l,(.L_x_2957 - _ZN4vllm31rms_norm_per_block_quant_kernelIfaLb0ELb1ELi128EEEvPT0_PfPKT_S6_PKffiiPS4_l)
        .other          _ZN4vllm31rms_norm_per_block_quant_kernelIfaLb0ELb1ELi128EEEvPT0_PfPKT_S6_PKffiiPS4_l,@"STO_CUDA_ENTRY STV_DEFAULT"
_ZN4vllm31rms_norm_per_block_quant_kernelIfaLb0ELb1ELi128EEEvPT0_PfPKT_S6_PKffiiPS4_l:
.text._ZN4vllm31rms_norm_per_block_quant_kernelIfaLb0ELb1ELi128EEEvPT0_PfPKT_S6_PKffiiPS4_l:
        /* <DEDUP_REMOVED lines=21> */
.L_x_2566:
        /* <DEDUP_REMOVED lines=40> */
.L_x_2565:
[----:B------:R-:W-:Y:S05]  /*03d0*/  BSYNC.RECONVERGENT B0 ;  /* 0x0000000000007941 */ /* 0x000fea0003800200 */
.L_x_2564:
        /* <DEDUP_REMOVED lines=71> */
.L_x_2568:
        /* <DEDUP_REMOVED lines=103> */
.L_x_2570:
[----:B------:R-:W0:Y:S02]  /*0ec0*/  LDCU.64 UR4, c[0x0][0x3a8] ;  /* 0x00007500ff0477ac */ /* 0x000e240008000a00 */
[----:B0-----:R-:W-:-:S06]  /*0ed0*/  I2FP.F32.S32 R3, UR5 ;  /* 0x0000000500037c45 */ /* 0x001fcc0008201400 */
[----:B------:R-:W0:Y:S02]  /*0ee0*/  MUFU.RCP R3, R3 ;  /* 0x0000000300037308 */ /* 0x000e240000001000 */
[----:B0-----:R-:W-:-:S06]  /*0ef0*/  FFMA.FTZ R2, R3, R2, UR4 ;  /* 0x0000000403027e23 */ /* 0x001fcc0008010002 */
[----:B------:R-:W0:Y:S02]  /*0f00*/  MUFU.RSQ R5, R2 ;  /* 0x0000000200057308 */ /* 0x000e240000001400 */
[----:B0-----:R2:W-:Y:S02]  /*0f10*/  STS [R0+0x10a4], R5 ;  /* 0x0010a40500007388 */ /* 0x0015e40000000800 */
.L_x_2569:
[----:B------:R-:W-:Y:S05]  /*0f20*/  BSYNC.RECONVERGENT B0 ;  /* 0x0000000000007941 */ /* 0x000fea0003800200 */
.L_x_2567:
        /* <DEDUP_REMOVED lines=65> */
.L_x_2571:
[----:B------:R-:W-:Y:S01]  /*1340*/  IMAD.U32 R0, RZ, RZ, UR15 ;  /* 0x0000000fff007e24 */ /* 0x000fe2000f8e00ff */
[----:B------:R-:W-:-:S07]  /*1350*/  MOV R4, 0x1370 ;  /* 0x0000137000047802 */ /* 0x000fce0000000f00 */
[----:B------:R-:W-:Y:S05]  /*1360*/  CALL.REL.NOINC `($__internal_104_$__cuda_sm20_div_s64) ;  /* 0x00000024008c7944 */ /* 0x000fea0003c00000 */
        /* <DEDUP_REMOVED lines=8> */
.L_x_2572:
        /* <DEDUP_REMOVED lines=57> */
.L_x_2576:
[----:B------:R-:W-:Y:S02]  /*1780*/  MOV R15, UR15 ;  /* 0x0000000f000f7c02 */ /* 0x000fe40008000f00 */
[----:B------:R-:W-:-:S07]  /*1790*/  MOV R12, 0x17b0 ;  /* 0x000017b0000c7802 */ /* 0x000fce0000000f00 */
[----:B------:R-:W-:Y:S05]  /*17a0*/  CALL.REL.NOINC `($__internal_105_$__cuda_sm20_div_u64) ;  /* 0x0000002400a47944 */ /* 0x000fea0003c00000 */
.L_x_2577:
[----:B------:R-:W-:Y:S05]  /*17b0*/  BSYNC.RECONVERGENT B1 ;  /* 0x0000000000017941 */ /* 0x000fea0003800200 */
.L_x_2575:
        /* <DEDUP_REMOVED lines=18> */
.L_x_2580:
        /* <DEDUP_REMOVED lines=25> */
.L_x_2579:
[----:B------:R-:W-:Y:S05]  /*1a70*/  BSYNC.RECONVERGENT B1 ;  /* 0x0000000000017941 */ /* 0x000fea0003800200 */
.L_x_2578:
        /* <DEDUP_REMOVED lines=11> */
.L_x_2581:
        /* <DEDUP_REMOVED lines=71> */
.L_x_2574:
[----:B------:R-:W-:Y:S05]  /*1fa0*/  BSYNC.RECONVERGENT B0 ;  /* 0x0000000000007941 */ /* 0x000fea0003800200 */
.L_x_2573:
        /* <DEDUP_REMOVED lines=48> */
.L_x_2588:
        /* <DEDUP_REMOVED lines=53> */
.L_x_2587:
        /* <DEDUP_REMOVED lines=9> */
.L_x_2586:
[----:B------:R-:W-:Y:S05]  /*2690*/  BSYNC.RECONVERGENT B1 ;  /* 0x0000000000017941 */ /* 0x000fea0003800200 */
.L_x_2585:
        /* <DEDUP_REMOVED lines=31> */
.L_x_2584:
[----:B------:R-:W-:Y:S05]  /*2890*/  BSYNC.RECONVERGENT B0 ;  /* 0x0000000000007941 */ /* 0x000fea0003800200 */
.L_x_2583:
[----:B------:R-:W-:Y:S05]  /*28a0*/  @!P0 BRA `(.L_x_2588) ;  /* 0xfffffff800808947 */ /* 0x000fea000383ffff */
.L_x_2582:
        /* <DEDUP_REMOVED lines=48> */
.L_x_2591:
[----:B------:R-:W-:-:S07]  /*2bb0*/  MOV R4, 0x2bd0 ;  /* 0x00002bd000047802 */ /* 0x000fce0000000f00 */
[----:B0-----:R-:W-:Y:S05]  /*2bc0*/  CALL.REL.NOINC `($__internal_106_$__cuda_sm20_rem_s64) ;  /* 0x0000001400b07944 */ /* 0x001fea0003c00000 */
[----:B------:R-:W-:Y:S01]  /*2bd0*/  MOV R4, R8 ;  /* 0x0000000800047202 */ /* 0x000fe20000000f00 */
[----:B------:R-:W-:-:S07]  /*2be0*/  IMAD.MOV.U32 R5, RZ, RZ, R9 ;  /* 0x000000ffff057224 */ /* 0x000fce00078e0009 */
.L_x_2592:
        /* <DEDUP_REMOVED lines=13> */
.L_x_2590:
[----:B------:R-:W-:Y:S05]  /*2cc0*/  BSYNC.RECONVERGENT B0 ;  /* 0x0000000000007941 */ /* 0x000fea0003800200 */
.L_x_2589:
        /* <DEDUP_REMOVED lines=42> */
.L_x_2593:
[----:B------:R-:W-:Y:S01]  /*2f70*/  MOV R3, R11 ;  /* 0x0000000b00037202 */ /* 0x000fe20000000f00 */
[----:B------:R-:W-:Y:S01]  /*2f80*/  IMAD.MOV.U32 R2, RZ, RZ, R0 ;  /* 0x000000ffff027224 */ /* 0x000fe200078e0000 */
[----:B------:R-:W-:-:S07]  /*2f90*/  MOV R4, 0x2fb0 ;  /* 0x00002fb000047802 */ /* 0x000fce0000000f00 */
[----:B0-----:R-:W-:Y:S05]  /*2fa0*/  CALL.REL.NOINC `($__internal_106_$__cuda_sm20_rem_s64) ;  /* 0x0000001000b87944 */ /* 0x001fea0003c00000 */
.L_x_2594:
[----:B------:R-:W0:Y:S01]  /*2fb0*/  LDC.64 R4, c[0x0][0x398] ;  /* 0x0000e600ff047b82 */ /* 0x000e220000000a00 */
[----:B------:R-:W-:-:S05]  /*2fc0*/  IADD3 R11, P0, PT, -R8, R11, RZ ;  /* 0x0000000b080b7210 */ /* 0x000fca0007f1e1ff */
[----:B------:R-:W-:Y:S02]  /*2fd0*/  IMAD.X R0, R0, 0x1, ~R9, P0 ;  /* 0x0000000100007824 */ /* 0x000fe400000e0e09 */
[----:B------:R-:W1:Y:S06]  /*2fe0*/  LDC.64 R2, c[0x0][0x388] ;  /* 0x0000e200ff027b82 */ /* 0x000e6c0000000a00 */
.L_x_2595:
        /* <DEDUP_REMOVED lines=155> */
        .weak           $__internal_104_$__cuda_sm20_div_s64
        .type           $__internal_104_$__cuda_sm20_div_s64,@function
        .size           $__internal_104_$__cuda_sm20_div_s64,($__internal_105_$__cuda_sm20_div_u64 - $__internal_104_$__cuda_sm20_div_s64)
$__internal_104_$__cuda_sm20_div_s64:
        /* <DEDUP_REMOVED lines=73> */
[----:B------:R-:W-:Y:S06]  /*3e30*/  RET.REL.NODEC R4 `(_ZN4vllm31rms_norm_per_block_quant_kernelIfaLb0ELb1ELi128EEEvPT0_PfPKT_S6_PKffiiPS4_l) ;  /* 0xffffffc004707950 */ /* 0x000fec0003c3ffff */
        .weak           $__internal_105_$__cuda_sm20_div_u64
        .type           $__internal_105_$__cuda_sm20_div_u64,@function
        .size           $__internal_105_$__cuda_sm20_div_u64,($__internal_106_$__cuda_sm20_rem_s64 - $__internal_105_$__cuda_sm20_div_u64)
$__internal_105_$__cuda_sm20_div_u64:
        /* <DEDUP_REMOVED lines=68> */
[----:B------:R-:W-:Y:S06]  /*4280*/  RET.REL.NODEC R12 `(_ZN4vllm31rms_norm_per_block_quant_kernelIfaLb0ELb1ELi128EEEvPT0_PfPKT_S6_PKffiiPS4_l) ;  /* 0xffffffbc0c5c7950 */ /* 0x000fec0003c3ffff */
        .weak           $__internal_106_$__cuda_sm20_rem_s64
        .type           $__internal_106_$__cuda_sm20_rem_s64,@function
        .size           $__internal_106_$__cuda_sm20_rem_s64,(.L_x_2957 - $__internal_106_$__cuda_sm20_rem_s64)
$__internal_106_$__cuda_sm20_rem_s64:
        /* <DEDUP_REMOVED lines=76> */
[----:B------:R-:W-:Y:S06]  /*4750*/  RET.REL.NODEC R4 `(_ZN4vllm31rms_norm_per_block_quant_kernelIfaLb0ELb1ELi128EEEvPT0_PfPKT_S6_PKffiiPS4_l) ;  /* 0xffffffb804287950 */ /* 0x000fec0003c3ffff */
.L_x_2596:
        /* <DEDUP_REMOVED lines=10> */
.L_x_2957:


//--------------------- .text._ZN4vllm31rms_norm_per_block_quant_kernelIfN3c1013Float8_e4m3fnELb0ELb1ELi128EEEvPT0_PfPKT_S8_PKffiiPS6_l --------------------------
	.section	.text._ZN4vllm31rms_norm_per_block_quant_kernelIfN3c1013Float8_e4m3fnELb0ELb1ELi128EEEvPT0_PfPKT_S8_PKffiiPS6_l,"ax",@progbits
	.align	128
        .global         _ZN4vllm31rms_norm_per_block_quant_kernelIfN3c1013Float8_e4m3fnELb0ELb1ELi128EEEvPT0_PfPKT_S8_PKffiiPS6_l
        .type           _ZN4vllm31rms_norm_per_block_quant_kernelIfN3c1013Float8_e4m3fnELb0ELb1ELi128EEEvPT0_PfPKT_S8_PKffiiPS6_l,@function
        .size           _ZN4vllm31rms_norm_per_block_quant_kernelIfN3c1013Float8_e4m3fnELb0ELb1ELi128EEEvPT0_PfPKT_S8_PKffiiPS6_l,(.L_x_2960 - _ZN4vllm31rms_norm_per_block_quant_kernelIfN3c1013Float8_e4m3fnELb0ELb1ELi128EEEvPT0_PfPKT_S8_PKffiiPS6_l)
        .other          _ZN4vllm31rms_norm_per_block_quant_kernelIfN3c1013Float8_e4m3fnELb0ELb1ELi128EEEvPT0_PfPKT_S8_PKffiiPS6_l,@"STO_CUDA_ENTRY STV_DEFAULT"
_ZN4vllm31rms_norm_per_block_quant_kernelIfN3c1013Float8_e4m3fnELb0ELb1ELi128EEEvPT0_PfPKT_S8_PKffiiPS6_l:
.text._ZN4vllm31rms_norm_per_block_quant_kernelIfN3c1013Float8_e4m3fnELb0ELb1ELi128EEEvPT0_PfPKT_S8_PKffiiPS6_l:
        /* <DEDUP_REMOVED lines=21> */
.L_x_2599:
        /* <DEDUP_REMOVED lines=40> */
.L_x_2598:
[----:B------:R-:W-:Y:S05]  /*03d0*/  BSYNC.RECONVERGENT B0 ;  /* 0x0000000000007941 */ /* 0x000fea0003800200 */
.L_x_2597:
        /* <DEDUP_REMOVED lines=71> */
.L_x_2601:
        /* <DEDUP_REMOVED lines=103> */
.L_x_2603:
[----:B------:R-:W0:Y:S02]  /*0ec0*/  LDCU.64 UR4, c[0x0][0x3a8] ;  /* 0x00007500ff0477ac */ /* 0x000e240008000a00 */
[----:B0-----:R-:W-:-:S06]  /*0ed0*/  I2FP.F32.S32 R3, UR5 ;  /* 0x0000000500037c45 */ /* 0x001fcc0008201400 */
[----:B------:R-:W0:Y:S02]  /*0ee0*/  MUFU.RCP R3, R3 ;  /* 0x0000000300037308 */ /* 0x000e240000001000 */
[----:B0-----:R-:W-:-:S06]  /*0ef0*/  FFMA.FTZ R2, R3, R2, UR4 ;  /* 0x0000000403027e23 */ /* 0x001fcc0008010002 */
[----:B------:R-:W0:Y:S02]  /*0f00*/  MUFU.RSQ R5, R2 ;  /* 0x0000000200057308 */ /* 0x000e240000001400 */
[----:B0-----:R2:W-:Y:S02]  /*0f10*/  STS [R0+0x10a4], R5 ;  /* 0x0010a40500007388 */ /* 0x0015e40000000800 */
.L_x_2602:
[----:B------:R-:W-:Y:S05]  /*0f20*/  BSYNC.RECONVERGENT B0 ;  /* 0x0000000000007941 */ /* 0x000fea0003800200 */
.L_x_2600:
        /* <DEDUP_REMOVED lines=65> */
.L_x_2604:
[----:B------:R-:W-:Y:S01]  /*1340*/  IMAD.U32 R0, RZ, RZ, UR15 ;  /* 0x0000000fff007e24 */ /* 0x000fe2000f8e00ff */
[----:B------:R-:W-:-:S07]  /*1350*/  MOV R4, 0x1370 ;  /* 0x0000137000047802 */ /* 0x000fce0000000f00 */
[----:B------:R-:W-:Y:S05]  /*1360*/  CALL.REL.NOINC `($__internal_107_$__cuda_sm20_div_s64) ;  /* 0x00000034004c7944 */ /* 0x000fea0003c00000 */
        /* <DEDUP_REMOVED lines=8> */
.L_x_2605:
        /* <DEDUP_REMOVED lines=57> */
.L_x_2609:
[----:B------:R-:W-:Y:S01]  /*1780*/  IMAD.U32 R15, RZ, RZ, UR15 ;  /* 0x0000000fff0f7e24 */ /* 0x000fe2000f8e00ff */
[----:B------:R-:W-:-:S07]  /*1790*/  MOV R12, 0x17b0 ;  /* 0x000017b0000c7802 */ /* 0x000fce0000000f00 */
[----:B------:R-:W-:Y:S05]  /*17a0*/  CALL.REL.NOINC `($__internal_108_$__cuda_sm20_div_u64) ;  /* 0x0000003400647944 */ /* 0x000fea0003c00000 */
.L_x_2610:
[----:B------:R-:W-:Y:S05]  /*17b0*/  BSYNC.RECONVERGENT B1 ;  /* 0x0000000000017941 */ /* 0x000fea0003800200 */
.L_x_2608:
        /* <DEDUP_REMOVED lines=18> */
.L_x_2613:
        /* <DEDUP_REMOVED lines=25> */
.L_x_2612:
[----:B------:R-:W-:Y:S05]  /*1a70*/  BSYNC.RECONVERGENT B1 ;  /* 0x0000000000017941 */ /* 0x000fea0003800200 */
.L_x_2611:
        /* <DEDUP_REMOVED lines=11> */
.L_x_2614:
        /* <DEDUP_REMOVED lines=71> */
.L_x_2607:
[----:B------:R-:W-:Y:S05]  /*1fa0*/  BSYNC.RECONVERGENT B0 ;  /* 0x0000000000007941 */ /* 0x000fea0003800200 */
.L_x_2606:
        /* <DEDUP_REMOVED lines=48> */
.L_x_2621:
        /* <DEDUP_REMOVED lines=53> */
.L_x_2620:
        /* <DEDUP_REMOVED lines=9> */
.L_x_2619:
[----:B------:R-:W-:Y:S05]  /*2690*/  BSYNC.RECONVERGENT B1 ;  /* 0x0000000000017941 */ /* 0x000fea0003800200 */
.L_x_2618:
        /* <DEDUP_REMOVED lines=31> */
.L_x_2617:
[----:B------:R-:W-:Y:S05]  /*2890*/  BSYNC.RECONVERGENT B0 ;  /* 0x0000000000007941 */ /* 0x000fea0003800200 */
.L_x_2616:
[----:B------:R-:W-:Y:S05]  /*28a0*/  @!P0 BRA `(.L_x_2621) ;  /* 0xfffffff800808947 */ /* 0x000fea000383ffff */
.L_x_2615:
        /* <DEDUP_REMOVED lines=48> */
.L_x_2624:
[----:B------:R-:W-:-:S07]  /*2bb0*/  MOV R4, 0x2bd0 ;  /* 0x00002bd000047802 */ /* 0x000fce0000000f00 */
[----:B0-----:R-:W-:Y:S05]  /*2bc0*/  CALL.REL.NOINC `($__internal_109_$__cuda_sm20_rem_s64) ;  /* 0x0000002400707944 */ /* 0x001fea0003c00000 */
[----:B------:R-:W-:Y:S02]  /*2bd0*/  IMAD.MOV.U32 R4, RZ, RZ, R8 ;  /* 0x000000ffff047224 */ /* 0x000fe400078e0008 */
[----:B------:R-:W-:-:S07]  /*2be0*/  IMAD.MOV.U32 R5, RZ, RZ, R9 ;  /* 0x000000ffff057224 */ /* 0x000fce00078e0009 */
.L_x_2625:
        /* <DEDUP_REMOVED lines=13> */
.L_x_2623:
[----:B------:R-:W-:Y:S05]  /*2cc0*/  BSYNC.RECONVERGENT B0 ;  /* 0x0000000000007941 */ /* 0x000fea0003800200 */
.L_x_2622:
        /* <DEDUP_REMOVED lines=42> */
.L_x_2626:
[----:B------:R-:W-:Y:S01]  /*2f70*/  IMAD.MOV.U32 R3, RZ, RZ, R11 ;  /* 0x000000ffff037224 */ /* 0x000fe200078e000b */
[----:B------:R-:W-:Y:S01]  /*2f80*/  MOV R4, 0x2fb0 ;  /* 0x00002fb000047802 */ /* 0x000fe20000000f00 */
[----:B------:R-:W-:-:S07]  /*2f90*/  IMAD.MOV.U32 R2, RZ, RZ, R0 ;  /* 0x000000ffff027224 */ /* 0x000fce00078e0000 */
[----:B0-----:R-:W-:Y:S05]  /*2fa0*/  CALL.REL.NOINC `($__internal_109_$__cuda_sm20_rem_s64) ;  /* 0x0000002000787944 */ /* 0x001fea0003c00000 */
.L_x_2627:
[----:B------:R-:W0:Y:S01]  /*2fb0*/  LDC.64 R4, c[0x0][0x398] ;  /* 0x0000e600ff047b82 */ /* 0x000e220000000a00 */
[----:B------:R-:W-:-:S05]  /*2fc0*/  IADD3 R11, P0, PT, -R8, R11, RZ ;  /* 0x0000000b080b7210 */ /* 0x000fca0007f1e1ff */
[----:B------:R-:W-:Y:S02]  /*2fd0*/  IMAD.X R0, R0, 0x1, ~R9, P0 ;  /* 0x0000000100007824 */ /* 0x000fe400000e0e09 */
[----:B------:R-:W1:Y:S06]  /*2fe0*/  LDC.64 R2, c[0x0][0x388] ;  /* 0x0000e200ff027b82 */ /* 0x000e6c0000000a00 */
.L_x_2660:
        /* <DEDUP_REMOVED lines=54> */
.L_x_2629:
[----:B------:R-:W-:Y:S05]  /*3350*/  BSYNC.RECONVERGENT B0 ;  /* 0x0000000000007941 */ /* 0x000fea0003800200 */
.L_x_2628:
        /* <DEDUP_REMOVED lines=11> */
.L_x_2631:
[----:B------:R-:W-:Y:S05]  /*3410*/  BSYNC.RECONVERGENT B0 ;  /* 0x0000000000007941 */ /* 0x000fea0003800200 */
.L_x_2630:
        /* <DEDUP_REMOVED lines=11> */
.L_x_2633:
[----:B------:R-:W-:Y:S05]  /*34d0*/  BSYNC.RECONVERGENT B0 ;  /* 0x0000000000007941 */ /* 0x000fea0003800200 */
.L_x_2632:
        /* <DEDUP_REMOVED lines=11> */
.L_x_2635:
[----:B------:R-:W-:Y:S05]  /*3590*/  BSYNC.RECONVERGENT B0 ;  /* 0x0000000000007941 */ /* 0x000fea0003800200 */
.L_x_2634:
        /* <DEDUP_REMOVED lines=61> */
.L_x_2637:
[----:B------:R-:W-:Y:S05]  /*3970*/  BSYNC.RECONVERGENT B0 ;  /* 0x0000000000007941 */ /* 0x000fea0003800200 */
.L_x_2636:
        /* <DEDUP_REMOVED lines=11> */
.L_x_2639:
[----:B------:R-:W-:Y:S05]  /*3a30*/  BSYNC.RECONVERGENT B0 ;  /* 0x0000000000007941 */ /* 0x000fea0003800200 */
.L_x_2638:
        /* <DEDUP_REMOVED lines=11> */
.L_x_2641:
[----:B------:R-:W-:Y:S05]  /*3af0*/  BSYNC.RECONVERGENT B0 ;  /* 0x0000000000007941 */ /* 0x000fea0003800200 */
.L_x_2640:
        /* <DEDUP_REMOVED lines=11> */
.L_x_2643:
[----:B------:R-:W-:Y:S05]  /*3bb0*/  BSYNC.RECONVERGENT B0 ;  /* 0x0000000000007941 */ /* 0x000fea0003800200 */
.L_x_2642:
        /* <DEDUP_REMOVED lines=61> */
.L_x_2645:
[----:B------:R-:W-:Y:S05]  /*3f90*/  BSYNC.RECONVERGENT B0 ;  /* 0x0000000000007941 */ /* 0x000fea0003800200 */
.L_x_2644:
        /* <DEDUP_REMOVED lines=11> */
.L_x_2647:
[----:B------:R-:W-:Y:S05]  /*4050*/  BSYNC.RECONVERGENT B0 ;  /* 0x0000000000007941 */ /* 0x000fea0003800200 */
.L_x_2646:
        /* <DEDUP_REMOVED lines=11> */
.L_x_2649:
[----:B------:R-:W-:Y:S05]  /*4110*/  BSYNC.RECONVERGENT B0 ;  /* 0x0000000000007941 */ /* 0x000fea0003800200 */
.L_x_2648:
        /* <DEDUP_REMOVED lines=11> */
.L_x_2651:
[----:B------:R-:W-:Y:S05]  /*41d0*/  BSYNC.RECONVERGENT B0 ;  /* 0x0000000000007941 */ /* 0x000fea0003800200 */
.L_x_2650:
        /* <DEDUP_REMOVED lines=61> */
.L_x_2653:
[----:B------:R-:W-:Y:S05]  /*45b0*/  BSYNC.RECONVERGENT B0 ;  /* 0x0000000000007941 */ /* 0x000fea0003800200 */
.L_x_2652:
        /* <DEDUP_REMOVED lines=11> */
.L_x_2655:
[----:B------:R-:W-:Y:S05]  /*4670*/  BSYNC.RECONVERGENT B0 ;  /* 0x0000000000007941 */ /* 0x000fea0003800200 */
.L_x_2654:
        /* <DEDUP_REMOVED lines=11> */
.L_x_2657:
[----:B------:R-:W-:Y:S05]  /*4730*/  BSYNC.RECONVERGENT B0 ;  /* 0x0000000000007941 */ /* 0x000fea0003800200 */
.L_x_2656:
        /* <DEDUP_REMOVED lines=10> */
.L_x_2659:
[----:B------:R-:W-:Y:S05]  /*47e0*/  BSYNC.RECONVERGENT B0 ;  /* 0x0000000000007941 */ /* 0x000fea0003800200 */
.L_x_2658:
        /* <DEDUP_REMOVED lines=11> */
        .weak           $__internal_107_$__cuda_sm20_div_s64
        .type           $__internal_107_$__cuda_sm20_div_s64,@function
        .size           $__internal_107_$__cuda_sm20_div_s64,($__internal_108_$__cuda_sm20_div_u64 - $__internal_107_$__cuda_sm20_div_s64)
$__internal_107_$__cuda_sm20_div_s64:
        /* <DEDUP_REMOVED lines=73> */
[----:B------:R-:W-:Y:S06]  /*4d30*/  RET.REL.NODEC R4 `(_ZN4vllm31rms_norm_per_block_quant_kernelIfN3c1013Float8_e4m3fnELb0ELb1ELi128EEEvPT0_PfPKT_S8_PKffiiPS6_l) ;  /* 0xffffffb004b07950 */ /* 0x000fec0003c3ffff */
        .weak           $__internal_108_$__cuda_sm20_div_u64
        .type           $__internal_108_$__cuda_sm20_div_u64,@function
        .size           $__internal_108_$__cuda_sm20_div_u64,($__internal_109_$__cuda_sm20_rem_s64 - $__internal_108_$__cuda_sm20_div_u64)
$__internal_108_$__cuda_sm20_div_u64:
        /* <DEDUP_REMOVED lines=68> */
[----:B------:R-:W-:Y:S06]  /*5180*/  RET.REL.NODEC R12 `(_ZN4vllm31rms_norm_per_block_quant_kernelIfN3c1013Float8_e4m3fnELb0ELb1ELi128EEEvPT0_PfPKT_S8_PKffiiPS6_l) ;  /* 0xffffffac0c9c7950 */ /* 0x000fec0003c3ffff */
        .weak           $__internal_109_$__cuda_sm20_rem_s64
        .type           $__internal_109_$__cuda_sm20_rem_s64,@function
        .size           $__internal_109_$__cuda_sm20_rem_s64,(.L_x_2960 - $__internal_109_$__cuda_sm20_rem_s64)
$__internal_109_$__cuda_sm20_rem_s64:
        /* <DEDUP_REMOVED lines=76> */
[----:B------:R-:W-:Y:S06]  /*5650*/  RET.REL.NODEC R4 `(_ZN4vllm31rms_norm_per_block_quant_kernelIfN3c1013Float8_e4m3fnELb0ELb1ELi128EEEvPT0_PfPKT_S8_PKffiiPS6_l) ;  /* 0xffffffa804687950 */ /* 0x000fec0003c3ffff */
.L_x_2661:
        /* <DEDUP_REMOVED lines=10> */
.L_x_2960:


//--------------------- .text._ZN4vllm31rms_norm_per_block_quant_kernelIfaLb1ELb0ELi128EEEvPT0_PfPKT_S6_PKffiiPS4_l --------------------------
	.section	.text._ZN4vllm31rms_norm_per_block_quant_kernelIfaLb1ELb0ELi128EEEvPT0_PfPKT_S6_PKffiiPS4_l,"ax",@progbits
	.align	128
        .global         _ZN4vllm31rms_norm_per_block_quant_kernelIfaLb1ELb0ELi128EEEvPT0_PfPKT_S6_PKffiiPS4_l
        .type           _ZN4vllm31rms_norm_per_block_quant_kernelIfaLb1ELb0ELi128EEEvPT0_PfPKT_S6_PKffiiPS4_l,@function
        .size           _ZN4vllm31rms_norm_per_block_quant_kernelIfaLb1ELb0ELi128EEEvPT0_PfPKT_S6_PKffiiPS4_l,(.L_x_2962 - _ZN4vllm31rms_norm_per_block_quant_kernelIfaLb1ELb0ELi128EEEvPT0_PfPKT_S6_PKffiiPS4_l)
        .other          _ZN4vllm31rms_norm_per_block_quant_kernelIfaLb1ELb0ELi128EEEvPT0_PfPKT_S6_PKffiiPS4_l,@"STO_CUDA_ENTRY STV_DEFAULT"
_ZN4vllm31rms_norm_per_block_quant_kernelIfaLb1ELb0ELi128EEEvPT0_PfPKT_S6_PKffiiPS4_l:
.text._ZN4vllm31rms_norm_per_block_quant_kernelIfaLb1ELb0ELi128EEEvPT0_PfPKT_S6_PKffiiPS4_l:
        /* <DEDUP_REMOVED lines=28> */
.L_x_2664:
        /* <DEDUP_REMOVED lines=68> */
.L_x_2663:
[----:B------:R-:W-:Y:S05]  /*0600*/  BSYNC.RECONVERGENT B0 ;  /* 0x0000000000007941 */ /* 0x000fea0003800200 */
.L_x_2662:
        /* <DEDUP_REMOVED lines=71> */
.L_x_2666:
        /* <DEDUP_REMOVED lines=103> */
.L_x_2668:
[----:B------:R-:W0:Y:S02]  /*10f0*/  LDCU.64 UR4, c[0x0][0x3a8] ;  /* 0x00007500ff0477ac */ /* 0x000e240008000a00 */
[----:B0-----:R-:W-:-:S06]  /*1100*/  I2FP.F32.S32 R3, UR5 ;  /* 0x0000000500037c45 */ /* 0x001fcc0008201400 */
[----:B------:R-:W0:Y:S02]  /*1110*/  MUFU.RCP R3, R3 ;  /* 0x0000000300037308 */ /* 0x000e240000001000 */
[----:B0-----:R-:W-:-:S06]  /*1120*/  FFMA.FTZ R2, R3, R2, UR4 ;  /* 0x0000000403027e23 */ /* 0x001fcc0008010002 */
[----:B------:R-:W0:Y:S02]  /*1130*/  MUFU.RSQ R5, R2 ;  /* 0x0000000200057308 */ /* 0x000e240000001400 */
[----:B0-----:R2:W-:Y:S02]  /*1140*/  STS [R0+0x10a4], R5 ;  /* 0x0010a40500007388 */ /* 0x0015e40000000800 */
.L_x_2667:
[----:B------:R-:W-:Y:S05]  /*1150*/  BSYNC.RECONVERGENT B0 ;  /* 0x0000000000007941 */ /* 0x000fea0003800200 */
.L_x_2665:
        /* <DEDUP_REMOVED lines=65> */
.L_x_2669:
[----:B------:R-:W-:Y:S02]  /*1570*/  MOV R0, UR15 ;  /* 0x0000000f00007c02 */ /* 0x000fe40008000f00 */
[----:B------:R-:W-:-:S07]  /*1580*/  MOV R4, 0x15a0 ;  /* 0x000015a000047802 */ /* 0x000fce0000000f00 */
[----:B------:R-:W-:Y:S05]  /*1590*/  CALL.REL.NOINC `($__internal_110_$__cuda_sm20_div_s64) ;  /* 0x0000002400487944 */ /* 0x000fea0003c00000 */
[----:B------:R-:W-:Y:S02]  /*15a0*/  IADD3 R3, P0, PT, RZ, -R36, RZ ;  /* 0x80000024ff037210 */ /* 0x000fe40007f1e0ff */
[----:B------:R-:W-:-:S03]  /*15b0*/  MOV R35, RZ ;  /* 0x000000ff00237202 */ /* 0x000fc60000000f00 */
[----:B------:R-:W-:Y:S02]  /*15c0*/  IMAD.X R0, RZ, RZ, ~R37, P0 ;  /* 0x000000ffff007224 */ /* 0x000fe400000e0e25 */
[----:B------:R-:W-:-:S04]  /*15d0*/  IMAD.WIDE.U32 R30, R3, UR15, R34 ;  /* 0x0000000f031e7c25 */ /* 0x000fc8000f8e0022 */
[----:B------:R-:W-:-:S04]  /*15e0*/  IMAD R0, R0, UR15, RZ ;  /* 0x0000000f00007c24 */ /* 0x000fc8000f8e02ff */
[----:B------:R-:W-:-:S04]  /*15f0*/  IMAD R3, R3, UR20, R0 ;  /* 0x0000001403037c24 */ /* 0x000fc8000f8e0200 */
[----:B------:R-:W-:-:S07]  /*1600*/  IMAD.IADD R28, R31, 0x1, R3 ;  /* 0x000000011f1c7824 */ /* 0x000fce00078e0203 */
.L_x_2670:
        /* <DEDUP_REMOVED lines=58> */
.L_x_2674:
[----:B------:R-:W-:Y:S02]  /*19b0*/  MOV R13, UR15 ;  /* 0x0000000f000d7c02 */ /* 0x000fe40008000f00 */
[----:B------:R-:W-:-:S07]  /*19c0*/  MOV R10, 0x19e0 ;  /* 0x000019e0000a7802 */ /* 0x000fce0000000f00 */
[----:B------:R-:W-:Y:S05]  /*19d0*/  CALL.REL.NOINC `($__internal_111_$__cuda_sm20_div_u64) ;  /* 0x0000002400607944 */ /* 0x000fea0003c00000 */
.L_x_2675:
[----:B------:R-:W-:Y:S05]  /*19e0*/  BSYNC.RECONVERGENT B1 ;  /* 0x0000000000017941 */ /* 0x000fea0003800200 */
.L_x_2673:
        /* <DEDUP_REMOVED lines=15> */
.L_x_2678:
        /* <DEDUP_REMOVED lines=32> */
.L_x_2677:
[----:B------:R-:W-:Y:S05]  /*1ce0*/  BSYNC.RECONVERGENT B1 ;  /* 0x0000000000017941 */ /* 0x000fea0003800200 */
.L_x_2676:
[----:B------:R-:W-:Y:S05]  /*1cf0*/  @!P0 BRA `(.L_x_2672) ;  /* 0x00000004009c8947 */ /* 0x000fea0003800000 */
.L_x_2679:
        /* <DEDUP_REMOVED lines=103> */
.L_x_2672:
[----:B------:R-:W-:Y:S05]  /*2370*/  BSYNC.RECONVERGENT B0 ;  /* 0x0000000000007941 */ /* 0x000fea0003800200 */
.L_x_2671:
        /* <DEDUP_REMOVED lines=47> */
.L_x_2686:
        /* <DEDUP_REMOVED lines=52> */
.L_x_2685:
        /* <DEDUP_REMOVED lines=9> */
.L_x_2684:
[----:B------:R-:W-:Y:S05]  /*2a40*/  BSYNC.RECONVERGENT B1 ;  /* 0x0000000000017941 */ /* 0x000fea0003800200 */
.L_x_2683:
        /* <DEDUP_REMOVED lines=31> */
.L_x_2682:
[----:B------:R-:W-:Y:S05]  /*2c40*/  BSYNC.RECONVERGENT B0 ;  /* 0x0000000000007941 */ /* 0x000fea0003800200 */
.L_x_2681:
[----:B------:R-:W-:Y:S05]  /*2c50*/  @!P0 BRA `(.L_x_2686) ;  /* 0xfffffff800848947 */ /* 0x000fea000383ffff */
.L_x_2680:
        /* <DEDUP_REMOVED lines=29> */
.L_x_2688:
[----:B------:R-:W-:Y:S05]  /*2e30*/  BSYNC.RECONVERGENT B0 ;  /* 0x0000000000007941 */ /* 0x000fea0003800200 */
.L_x_2687:
        /* <DEDUP_REMOVED lines=17> */
.L_x_2689:
        /* <DEDUP_REMOVED lines=183> */
        .weak           $__internal_110_$__cuda_sm20_div_s64
        .type           $__internal_110_$__cuda_sm20_div_s64,@function
        .size           $__internal_110_$__cuda_sm20_div_s64,($__internal_111_$__cuda_sm20_div_u64 - $__internal_110_$__cuda_sm20_div_s64)
$__internal_110_$__cuda_sm20_div_s64:
        /* <DEDUP_REMOVED lines=73> */
[----:B------:R-:W-:Y:S06]  /*3f50*/  RET.REL.NODEC R4 `(_ZN4vllm31rms_norm_per_block_quant_kernelIfaLb1ELb0ELi128EEEvPT0_PfPKT_S6_PKffiiPS4_l) ;  /* 0xffffffc004287950 */ /* 0x000fec0003c3ffff */
        .weak           $__internal_111_$__cuda_sm20_div_u64
        .type           $__internal_111_$__cuda_sm20_div_u64,@function
        .size           $__internal_111_$__cuda_sm20_div_u64,(.L_x_2962 - $__internal_111_$__cuda_sm20_div_u64)
$__internal_111_$__cuda_sm20_div_u64:
        /* <DEDUP_REMOVED lines=68> */
[----:B------:R-:W-:Y:S06]  /*43a0*/  RET.REL.NODEC R10 `(_ZN4vllm31rms_norm_per_block_quant_kernelIfaLb1ELb0ELi128EEEvPT0_PfPKT_S6_PKffiiPS4_l) ;  /* 0xffffffbc0a147950 */ /* 0x000fec0003c3ffff */
.L_x_2690:
        /* <DEDUP_REMOVED lines=13> */
.L_x_2962:


//--------------------- .text._ZN4vllm31rms_norm_per_block_quant_kernelIfN3c1013Float8_e4m3fnELb1ELb0ELi128EEEvPT0_PfPKT_S8_PKffiiPS6_l --------------------------
	.section	.text._ZN4vllm31rms_norm_per_block_quant_kernelIfN3c1013Float8_e4m3fnELb1ELb0ELi128EEEvPT0_PfPKT_S8_PKffiiPS6_l,"ax",@progbits
	.align	128
        .global         _ZN4vllm31rms_norm_per_block_quant_kernelIfN3c1013Float8_e4m3fnELb1ELb0ELi128EEEvPT0_PfPKT_S8_PKffiiPS6_l
        .type           _ZN4vllm31rms_norm_per_block_quant_kernelIfN3c1013Float8_e4m3fnELb1ELb0ELi128EEEvPT0_PfPKT_S8_PKffiiPS6_l,@function
        .size           _ZN4vllm31rms_norm_per_block_quant_kernelIfN3c1013Float8_e4m3fnELb1ELb0ELi128EEEvPT0_PfPKT_S8_PKffiiPS6_l,(.L_x_2964 - _ZN4vllm31rms_norm_per_block_quant_kernelIfN3c1013Float8_e4m3fnELb1ELb0ELi128EEEvPT0_PfPKT_S8_PKffiiPS6_l)
        .other          _ZN4vllm31rms_norm_per_block_quant_kernelIfN3c1013Float8_e4m3fnELb1ELb0ELi128EEEvPT0_PfPKT_S8_PKffiiPS6_l,@"STO_CUDA_ENTRY STV_DEFAULT"
_ZN4vllm31rms_norm_per_block_quant_kernelIfN3c1013Float8_e4m3fnELb1ELb0ELi128EEEvPT0_PfPKT_S8_PKffiiPS6_l:
.text._ZN4vllm31rms_norm_per_block_quant_kernelIfN3c1013Float8_e4m3fnELb1ELb0ELi128EEEvPT0_PfPKT_S8_PKffiiPS6_l:
        /* <DEDUP_REMOVED lines=28> */
.L_x_2693:
        /* <DEDUP_REMOVED lines=68> */
.L_x_2692:
[----:B------:R-:W-:Y:S05]  /*0600*/  BSYNC.RECONVERGENT B0 ;  /* 0x0000000000007941 */ /* 0x000fea0003800200 */
.L_x_2691:
        /* <DEDUP_REMOVED lines=71> */
.L_x_2695:
        /* <DEDUP_REMOVED lines=103> */
.L_x_2697:
[----:B------:R-:W0:Y:S02]  /*10f0*/  LDCU.64 UR4, c[0x0][0x3a8] ;  /* 0x00007500ff0477ac */ /* 0x000e240008000a00 */
[----:B0-----:R-:W-:-:S06]  /*1100*/  I2FP.F32.S32 R3, UR5 ;  /* 0x0000000500037c45 */ /* 0x001fcc0008201400 */
[----:B------:R-:W0:Y:S02]  /*1110*/  MUFU.RCP R3, R3 ;  /* 0x0000000300037308 */ /* 0x000e240000001000 */
[----:B0-----:R-:W-:-:S06]  /*1120*/  FFMA.FTZ R2, R3, R2, UR4 ;  /* 0x0000000403027e23 */ /* 0x001fcc0008010002 */
[----:B------:R-:W0:Y:S02]  /*1130*/  MUFU.RSQ R5, R2 ;  /* 0x0000000200057308 */ /* 0x000e240000001400 */
[----:B0-----:R2:W-:Y:S02]  /*1140*/  STS [R0+0x10a4], R5 ;  /* 0x0010a40500007388 */ /* 0x0015e40000000800 */
.L_x_2696:
[----:B------:R-:W-:Y:S05]  /*1150*/  BSYNC.RECONVERGENT B0 ;  /* 0x0000000000007941 */ /* 0x000fea0003800200 */
.L_x_2694:
        /* <DEDUP_REMOVED lines=65> */
.L_x_2698:
[----:B------:R-:W-:Y:S01]  /*1570*/  IMAD.U32 R0, RZ, RZ, UR15 ;  /* 0x0000000fff007e24 */ /* 0x000fe2000f8e00ff */
[----:B------:R-:W-:-:S07]  /*1580*/  MOV R4, 0x15a0 ;  /* 0x000015a000047802 */ /* 0x000fce0000000f00 */
[----:B------:R-:W-:Y:S05]  /*1590*/  CALL.REL.NOINC `($__internal_112_$__cuda_sm20_div_s64) ;  /* 0x0000003400087944 */ /* 0x000fea0003c00000 */
[----:B------:R-:W-:Y:S01]  /*15a0*/  IADD3 R3, P0, PT, RZ, -R36, RZ ;  /* 0x80000024ff037210 */ /* 0x000fe20007f1e0ff */
[----:B------:R-:W-:-:S04]  /*15b0*/  IMAD.MOV.U32 R35, RZ, RZ, RZ ;  /* 0x000000ffff237224 */ /* 0x000fc800078e00ff */
[----:B------:R-:W-:Y:S02]  /*15c0*/  IMAD.X R0, RZ, RZ, ~R37, P0 ;  /* 0x000000ffff007224 */ /* 0x000fe400000e0e25 */
[----:B------:R-:W-:-:S04]  /*15d0*/  IMAD.WIDE.U32 R30, R3, UR15, R34 ;  /* 0x0000000f031e7c25 */ /* 0x000fc8000f8e0022 */
[----:B------:R-:W-:-:S04]  /*15e0*/  IMAD R0, R0, UR15, RZ ;  /* 0x0000000f00007c24 */ /* 0x000fc8000f8e02ff */
[----:B------:R-:W-:-:S04]  /*15f0*/  IMAD R3, R3, UR20, R0 ;  /* 0x0000001403037c24 */ /* 0x000fc8000f8e0200 */
[----:B------:R-:W-:-:S07]  /*1600*/  IMAD.IADD R28, R31, 0x1, R3 ;  /* 0x000000011f1c7824 */ /* 0x000fce00078e0203 */
.L_x_2699:
        /* <DEDUP_REMOVED lines=58> */
.L_x_2703:
[----:B------:R-:W-:Y:S01]  /*19b0*/  IMAD.U32 R13, RZ, RZ, UR15 ;  /* 0x0000000fff0d7e24 */ /* 0x000fe2000f8e00ff */
[----:B------:R-:W-:-:S07]  /*19c0*/  MOV R10, 0x19e0 ;  /* 0x000019e0000a7802 */ /* 0x000fce0000000f00 */
[----:B------:R-:W-:Y:S05]  /*19d0*/  CALL.REL.NOINC `($__internal_113_$__cuda_sm20_div_u64) ;  /* 0x0000003400207944 */ /* 0x000fea0003c00000 */
.L_x_2704:
[----:B------:R-:W-:Y:S05]  /*19e0*/  BSYNC.RECONVERGENT B1 ;  /* 0x0000000000017941 */ /* 0x000fea0003800200 */
.L_x_2702:
        /* <DEDUP_REMOVED lines=15> */
.L_x_2707:
        /* <DEDUP_REMOVED lines=32> */
.L_x_2706:
[----:B------:R-:W-:Y:S05]  /*1ce0*/  BSYNC.RECONVERGENT B1 ;  /* 0x0000000000017941 */ /* 0x000fea0003800200 */
.L_x_2705:
[----:B------:R-:W-:Y:S05]  /*1cf0*/  @!P0 BRA `(.L_x_2701) ;  /* 0x00000004009c8947 */ /* 0x000fea0003800000 */
.L_x_2708:
        /* <DEDUP_REMOVED lines=103> */
.L_x_2701:
[----:B------:R-:W-:Y:S05]  /*2370*/  BSYNC.RECONVERGENT B0 ;  /* 0x0000000000007941 */ /* 0x000fea0003800200 */
.L_x_2700:
        /* <DEDUP_REMOVED lines=47> */
.L_x_2715:
        /* <DEDUP_REMOVED lines=52> */
.L_x_2714:
        /* <DEDUP_REMOVED lines=9> */
.L_x_2713:
[----:B------:R-:W-:Y:S05]  /*2a40*/  BSYNC.RECONVERGENT B1 ;  /* 0x0000000000017941 */ /* 0x000fea0003800200 */
.L_x_2712:
        /* <DEDUP_REMOVED lines=31> */
.L_x_2711:
[----:B------:R-:W-:Y:S05]  /*2c40*/  BSYNC.RECONVERGENT B0 ;  /* 0x0000000000007941 */ /* 0x000fea0003800200 */
.L_x_2710:
[----:B------:R-:W-:Y:S05]  /*2c50*/  @!P0 BRA `(.L_x_2715) ;  /* 0xfffffff800848947 */ /* 0x000fea000383ffff */
.L_x_2709:
        /* <DEDUP_REMOVED lines=29> */
.L_x_2717:
[----:B------:R-:W-:Y:S05]  /*2e30*/  BSYNC.RECONVERGENT B0 ;  /* 0x0000000000007941 */ /* 0x000fea0003800200 */
.L_x_2716:
        /* <DEDUP_REMOVED lines=17> */
.L_x_2750:
        /* <DEDUP_REMOVED lines=61> */
.L_x_2719:
[----:B------:R-:W-:Y:S05]  /*3320*/  BSYNC.RECONVERGENT B0 ;  /* 0x0000000000007941 */ /* 0x000fea0003800200 */
.L_x_2718:
        /* <DEDUP_REMOVED lines=11> */
.L_x_2721:
[----:B------:R-:W-:Y:S05]  /*33e0*/  BSYNC.RECONVERGENT B0 ;  /* 0x0000000000007941 */ /* 0x000fea0003800200 */
.L_x_2720:
        /* <DEDUP_REMOVED lines=11> */
.L_x_2723:
[----:B------:R-:W-:Y:S05]  /*34a0*/  BSYNC.RECONVERGENT B0 ;  /* 0x0000000000007941 */ /* 0x000fea0003800200 */
.L_x_2722:
        /* <DEDUP_REMOVED lines=11> */
.L_x_2725:
[----:B------:R-:W-:Y:S05]  /*3560*/  BSYNC.RECONVERGENT B0 ;  /* 0x0000000000007941 */ /* 0x000fea0003800200 */
.L_x_2724:
        /* <DEDUP_REMOVED lines=68> */
.L_x_2727:
[----:B------:R-:W-:Y:S05]  /*39b0*/  BSYNC.RECONVERGENT B0 ;  /* 0x0000000000007941 */ /* 0x000fea0003800200 */
.L_x_2726:
        /* <DEDUP_REMOVED lines=11> */
.L_x_2729:
[----:B------:R-:W-:Y:S05]  /*3a70*/  BSYNC.RECONVERGENT B0 ;  /* 0x0000000000007941 */ /* 0x000fea0003800200 */
.L_x_2728:
        /* <DEDUP_REMOVED lines=11> */
.L_x_2731:
[----:B------:R-:W-:Y:S05]  /*3b30*/  BSYNC.RECONVERGENT B0 ;  /* 0x0000000000007941 */ /* 0x000fea0003800200 */
.L_x_2730:
        /* <DEDUP_REMOVED lines=11> */
.L_x_2733:
[----:B------:R-:W-:Y:S05]  /*3bf0*/  BSYNC.RECONVERGENT B0 ;  /* 0x0000000000007941 */ /* 0x000fea0003800200 */
.L_x_2732:
        /* <DEDUP_REMOVED lines=68> */
.L_x_2735:
[----:B------:R-:W-:Y:S05]  /*4040*/  BSYNC.RECONVERGENT B0 ;  /* 0x0000000000007941 */ /* 0x000fea0003800200 */
.L_x_2734:
        /* <DEDUP_REMOVED lines=11> */
.L_x_2737:
[----:B------:R-:W-:Y:S05]  /*4100*/  BSYNC.RECONVERGENT B0 ;  /* 0x0000000000007941 */ /* 0x000fea0003800200 */
.L_x_2736:
        /* <DEDUP_REMOVED lines=11> */
.L_x_2739:
[----:B------:R-:W-:Y:S05]  /*41c0*/  BSYNC.RECONVERGENT B0 ;  /* 0x0000000000007941 */ /* 0x000fea0003800200 */
.L_x_2738:
        /* <DEDUP_REMOVED lines=11> */
.L_x_2741:
[----:B------:R-:W-:Y:S05]  /*4280*/  BSYNC.RECONVERGENT B0 ;  /* 0x0000000000007941 */ /* 0x000fea0003800200 */
.L_x_2740:
        /* <DEDUP_REMOVED lines=68> */
.L_x_2743:
[----:B------:R-:W-:Y:S05]  /*46d0*/  BSYNC.RECONVERGENT B0 ;  /* 0x0000000000007941 */ /* 0x000fea0003800200 */
.L_x_2742:
        /* <DEDUP_REMOVED lines=11> */
.L_x_2745:
[----:B------:R-:W-:Y:S05]  /*4790*/  BSYNC.RECONVERGENT B0 ;  /* 0x0000000000007941 */ /* 0x000fea0003800200 */
.L_x_2744:
        /* <DEDUP_REMOVED lines=11> */
.L_x_2747:
[----:B------:R-:W-:Y:S05]  /*4850*/  BSYNC.RECONVERGENT B0 ;  /* 0x0000000000007941 */ /* 0x000fea0003800200 */
.L_x_2746:
        /* <DEDUP_REMOVED lines=10> */
.L_x_2749:
[----:B------:R-:W-:Y:S05]  /*4900*/  BSYNC.RECONVERGENT B0 ;  /* 0x0000000000007941 */ /* 0x000fea0003800200 */
.L_x_2748:
        /* <DEDUP_REMOVED lines=11> */
        .weak           $__internal_112_$__cuda_sm20_div_s64
        .type           $__internal_112_$__cuda_sm20_div_s64,@function
        .size           $__internal_112_$__cuda_sm20_div_s64,($__internal_113_$__cuda_sm20_div_u64 - $__internal_112_$__cuda_sm20_div_s64)
$__internal_112_$__cuda_sm20_div_s64:
        /* <DEDUP_REMOVED lines=73> */
[----:B------:R-:W-:Y:S06]  /*4e50*/  RET.REL.NODEC R4 `(_ZN4vllm31rms_norm_per_block_quant_kernelIfN3c1013Float8_e4m3fnELb1ELb0ELi128EEEvPT0_PfPKT_S8_PKffiiPS6_l) ;  /* 0xffffffb004687950 */ /* 0x000fec0003c3ffff */
        .weak           $__internal_113_$__cuda_sm20_div_u64
        .type           $__internal_113_$__cuda_sm20_div_u64,@function
        .size           $__internal_113_$__cuda_sm20_div_u64,(.L_x_2964 - $__internal_113_$__cuda_sm20_div_u64)
$__internal_113_$__cuda_sm20_div_u64:
        /* <DEDUP_REMOVED lines=68> */
[----:B------:R-:W-:Y:S06]  /*52a0*/  RET.REL.NODEC R10 `(_ZN4vllm31rms_norm_per_block_quant_kernelIfN3c1013Float8_e4m3fnELb1ELb0ELi128EEEvPT0_PfPKT_S8_PKffiiPS6_l) ;  /* 0xffffffac0a547950 */ /* 0x000fec0003c3ffff */
.L_x_2751:
        /* <DEDUP_REMOVED lines=13> */
.L_x_2964:


//--------------------- .text._ZN4vllm31rms_norm_per_block_quant_kernelIfaLb1ELb1ELi128EEEvPT0_PfPKT_S6_PKffiiPS4_l --------------------------
	.section	.text._ZN4vllm31rms_norm_per_block_quant_kernelIfaLb1ELb1ELi128EEEvPT0_PfPKT_S6_PKffiiPS4_l,"ax",@progbits
	.align	128
        .global         _ZN4vllm31rms_norm_per_block_quant_kernelIfaLb1ELb1ELi128EEEvPT0_PfPKT_S6_PKffiiPS4_l
        .type           _ZN4vllm31rms_norm_per_block_quant_kernelIfaLb1ELb1ELi128EEEvPT0_PfPKT_S6_PKffiiPS4_l,@function
        .size           _ZN4vllm31rms_norm_per_block_quant_kernelIfaLb1ELb1ELi128EEEvPT0_PfPKT_S6_PKffiiPS4_l,(.L_x_2967 - _ZN4vllm31rms_norm_per_block_quant_kernelIfaLb1ELb1ELi128EEEvPT0_PfPKT_S6_PKffiiPS4_l)
        .other          _ZN4vllm31rms_norm_per_block_quant_kernelIfaLb1ELb1ELi128EEEvPT0_PfPKT_S6_PKffiiPS4_l,@"STO_CUDA_ENTRY STV_DEFAULT"
_ZN4vllm31rms_norm_per_block_quant_kernelIfaLb1ELb1ELi128EEEvPT0_PfPKT_S6_PKffiiPS4_l:
.text._ZN4vllm31rms_norm_per_block_quant_kernelIfaLb1ELb1ELi128EEEvPT0_PfPKT_S6_PKffiiPS4_l:
        /* <DEDUP_REMOVED lines=28> */
.L_x_2754:
        /* <DEDUP_REMOVED lines=68> */
.L_x_2753:
[----:B------:R-:W-:Y:S05]  /*0600*/  BSYNC.RECONVERGENT B0 ;  /* 0x0000000000007941 */ /* 0x000fea0003800200 */
.L_x_2752:
        /* <DEDUP_REMOVED lines=71> */
.L_x_2756:
        /* <DEDUP_REMOVED lines=134> */
.L_x_2758:
[----:B------:R-:W0:Y:S02]  /*12e0*/  LDCU.64 UR4, c[0x0][0x3a8] ;  /* 0x00007500ff0477ac */ /* 0x000e240008000a00 */
[----:B0-----:R-:W-:-:S06]  /*12f0*/  I2FP.F32.S32 R3, UR5 ;  /* 0x0000000500037c45 */ /* 0x001fcc0008201400 */
[----:B------:R-:W0:Y:S02]  /*1300*/  MUFU.RCP R3, R3 ;  /* 0x0000000300037308 */ /* 0x000e240000001000 */
[----:B0-----:R-:W-:-:S06]  /*1310*/  FFMA.FTZ R2, R3, R2, UR4 ;  /* 0x0000000403027e23 */ /* 0x001fcc0008010002 */
[----:B------:R-:W0:Y:S02]  /*1320*/  MUFU.RSQ R5, R2 ;  /* 0x0000000200057308 */ /* 0x000e240000001400 */
[----:B0-----:R2:W-:Y:S02]  /*1330*/  STS [R0+0x10a4], R5 ;  /* 0x0010a40500007388 */ /* 0x0015e40000000800 */
.L_x_2757:
[----:B------:R-:W-:Y:S05]  /*1340*/  BSYNC.RECONVERGENT B0 ;  /* 0x0000000000007941 */ /* 0x000fea0003800200 */
.L_x_2755:
        /* <DEDUP_REMOVED lines=66> */
.L_x_2759:
[----:B------:R-:W-:Y:S01]  /*1770*/  IMAD.U32 R0, RZ, RZ, UR13 ;  /* 0x0000000dff007e24 */ /* 0x000fe2000f8e00ff */
[----:B------:R-:W-:-:S07]  /*1780*/  MOV R4, 0x17a0 ;  /* 0x000017a000047802 */ /* 0x000fce0000000f00 */
[----:B------:R-:W-:Y:S05]  /*1790*/  CALL.REL.NOINC `($__internal_114_$__cuda_sm20_div_s64) ;  /* 0x0000002800787944 */ /* 0x000fea0003c00000 */
        /* <DEDUP_REMOVED lines=8> */
.L_x_2760:
        /* <DEDUP_REMOVED lines=58> */
.L_x_2764:
[----:B------:R-:W-:Y:S02]  /*1bc0*/  MOV R11, UR13 ;  /* 0x0000000d000b7c02 */ /* 0x000fe40008000f00 */
[----:B------:R-:W-:-:S07]  /*1bd0*/  MOV R10, 0x1bf0 ;  /* 0x00001bf0000a7802 */ /* 0x000fce0000000f00 */
[----:B------:R-:W-:Y:S05]  /*1be0*/  CALL.REL.NOINC `($__internal_115_$__cuda_sm20_div_u64) ;  /* 0x00000028008c7944 */ /* 0x000fea0003c00000 */
.L_x_2765:
[----:B------:R-:W-:Y:S05]  /*1bf0*/  BSYNC.RECONVERGENT B1 ;  /* 0x0000000000017941 */ /* 0x000fea0003800200 */
.L_x_2763:
        /* <DEDUP_REMOVED lines=14> */
.L_x_2768:
        /* <DEDUP_REMOVED lines=32> */
.L_x_2767:
[----:B------:R-:W-:Y:S05]  /*1ee0*/  BSYNC.RECONVERGENT B1 ;  /* 0x0000000000017941 */ /* 0x000fea0003800200 */
.L_x_2766:
[----:B------:R-:W-:Y:S05]  /*1ef0*/  @!P0 BRA `(.L_x_2762) ;  /* 0x00000004009c8947 */ /* 0x000fea0003800000 */
.L_x_2769:
        /* <DEDUP_REMOVED lines=103> */
.L_x_2762:
[----:B------:R-:W-:Y:S05]  /*2570*/  BSYNC.RECONVERGENT B0 ;  /* 0x0000000000007941 */ /* 0x000fea0003800200 */
.L_x_2761:
        /* <DEDUP_REMOVED lines=47> */
.L_x_2776:
        /* <DEDUP_REMOVED lines=42> */
.L_x_2775:
        /* <DEDUP_REMOVED lines=9> */
.L_x_2774:
[----:B------:R-:W-:Y:S05]  /*2ba0*/  BSYNC.RECONVERGENT B1 ;  /* 0x0000000000017941 */ /* 0x000fea0003800200 */
.L_x_2773:
        /* <DEDUP_REMOVED lines=43> */
.L_x_2772:
[----:B------:R-:W-:Y:S05]  /*2e60*/  BSYNC.RECONVERGENT B0 ;  /* 0x0000000000007941 */ /* 0x000fea0003800200 */
.L_x_2771:
[----:B------:R-:W-:Y:S05]  /*2e70*/  @!P0 BRA `(.L_x_2776) ;  /* 0xfffffff8007c8947 */ /* 0x000fea000383ffff */
.L_x_2770:
        /* <DEDUP_REMOVED lines=48> */
.L_x_2779:
[----:B------:R-:W-:-:S07]  /*3180*/  MOV R0, 0x31a0 ;  /* 0x000031a000007802 */ /* 0x000fce0000000f00 */
[----:B------:R-:W-:Y:S05]  /*3190*/  CALL.REL.NOINC `($__internal_116_$__cuda_sm20_rem_s64) ;  /* 0x0000001800347944 */ /* 0x000fea0003c00000 */
[----:B------:R-:W-:Y:S01]  /*31a0*/  IMAD.MOV.U32 R2, RZ, RZ, R4 ;  /* 0x000000ffff027224 */ /* 0x000fe200078e0004 */
[----:B------:R-:W-:-:S07]  /*31b0*/  MOV R3, R5 ;  /* 0x0000000500037202 */ /* 0x000fce0000000f00 */
.L_x_2780:
        /* <DEDUP_REMOVED lines=13> */
.L_x_2778:
[----:B------:R-:W-:Y:S05]  /*3290*/  BSYNC.RECONVERGENT B0 ;  /* 0x0000000000007941 */ /* 0x000fea0003800200 */
.L_x_2777:
        /* <DEDUP_REMOVED lines=42> */
.L_x_2781:
[----:B------:R-:W-:Y:S01]  /*3540*/  IMAD.MOV.U32 R8, RZ, RZ, R6 ;  /* 0x000000ffff087224 */ /* 0x000fe200078e0006 */
[----:B------:R-:W-:-:S07]  /*3550*/  MOV R0, 0x3570 ;  /* 0x0000357000007802 */ /* 0x000fce0000000f00 */
[----:B-1----:R-:W-:Y:S05]  /*3560*/  CALL.REL.NOINC `($__internal_116_$__cuda_sm20_rem_s64) ;  /* 0x0000001400407944 */ /* 0x002fea0003c00000 */
[----:B------:R-:W-:Y:S01]  /*3570*/  MOV R2, R4 ;  /* 0x0000000400027202 */ /* 0x000fe20000000f00 */
[----:B------:R-:W-:-:S07]  /*3580*/  IMAD.MOV.U32 R3, RZ, RZ, R5 ;  /* 0x000000ffff037224 */ /* 0x000fce00078e0005 */
.L_x_2782:
[----:B------:R-:W-:-:S04]  /*3590*/  IADD3 R0, P0, PT, -R2, R7, RZ ;  /* 0x0000000702007210 */ /* 0x000fc80007f1e1ff */
[----:B------:R-:W-:-:S09]  /*35a0*/  IADD3.X R2, PT, PT, ~R3, R6, RZ, P0, !PT ;  /* 0x0000000603027210 */ /* 0x000fd200007fe5ff */
.L_x_2783:
        /* <DEDUP_REMOVED lines=189> */
        .weak           $__internal_114_$__cuda_sm20_div_s64
        .type           $__internal_114_$__cuda_sm20_div_s64,@function
        .size           $__internal_114_$__cuda_sm20_div_s64,($__internal_115_$__cuda_sm20_div_u64 - $__internal_114_$__cuda_sm20_div_s64)
$__internal_114_$__cuda_sm20_div_s64:
        /* <DEDUP_REMOVED lines=73> */
[----:B------:R-:W-:Y:S06]  /*4610*/  RET.REL.NODEC R4 `(_ZN4vllm31rms_norm_per_block_quant_kernelIfaLb1ELb1ELi128EEEvPT0_PfPKT_S6_PKffiiPS4_l) ;  /* 0xffffffb804787950 */ /* 0x000fec0003c3ffff */
        .weak           $__internal_115_$__cuda_sm20_div_u64
        .type           $__internal_115_$__cuda_sm20_div_u64,@function
        .size           $__internal_115_$__cuda_sm20_div_u64,($__internal_116_$__cuda_sm20_rem_s64 - $__internal_115_$__cuda_sm20_div_u64)
$__internal_115_$__cuda_sm20_div_u64:
        /* <DEDUP_REMOVED lines=68> */
[----:B------:R-:W-:Y:S06]  /*4a60*/  RET.REL.NODEC R10 `(_ZN4vllm31rms_norm_per_block_quant_kernelIfaLb1ELb1ELi128EEEvPT0_PfPKT_S6_PKffiiPS4_l) ;  /* 0xffffffb40a647950 */ /* 0x000fec0003c3ffff */
        .weak           $__internal_116_$__cuda_sm20_rem_s64
        .type           $__internal_116_$__cuda_sm20_rem_s64,@function
        .size           $__internal_116_$__cuda_sm20_rem_s64,(.L_x_2967 - $__internal_116_$__cuda_sm20_rem_s64)
$__internal_116_$__cuda_sm20_rem_s64:
        /* <DEDUP_REMOVED lines=77> */
[----:B------:R-:W-:Y:S06]  /*4f40*/  RET.REL.NODEC R2 `(_ZN4vllm31rms_norm_per_block_quant_kernelIfaLb1ELb1ELi128EEEvPT0_PfPKT_S6_PKffiiPS4_l) ;  /* 0xffffffb0022c7950 */ /* 0x000fec0003c3ffff */
.L_x_2784:
        /* <DEDUP_REMOVED lines=11> */
.L_x_2967:


//--------------------- .text._ZN4vllm31rms_norm_per_block_quant_kernelIfN3c1013Float8_e4m3fnELb1ELb1ELi128EEEvPT0_PfPKT_S8_PKffiiPS6_l --------------------------
	.section	.text._ZN4vllm31rms_norm_per_block_quant_kernelIfN3c1013Float8_e4m3fnELb1ELb1ELi128EEEvPT0_PfPKT_S8_PKffiiPS6_l,"ax",@progbits
	.align	128
        .global         _ZN4vllm31rms_norm_per_block_quant_kernelIfN3c1013Float8_e4m3fnELb1ELb1ELi128EEEvPT0_PfPKT_S8_PKffiiPS6_l
        .type           _ZN4vllm31rms_norm_per_block_quant_kernelIfN3c1013Float8_e4m3fnELb1ELb1ELi128EEEvPT0_PfPKT_S8_PKffiiPS6_l,@function
        .size           _ZN4vllm31rms_norm_per_block_quant_kernelIfN3c1013Float8_e4m3fnELb1ELb1ELi128EEEvPT0_PfPKT_S8_PKffiiPS6_l,(.L_x_2970 - _ZN4vllm31rms_norm_per_block_quant_kernelIfN3c1013Float8_e4m3fnELb1ELb1ELi128EEEvPT0_PfPKT_S8_PKffiiPS6_l)
        .other          _ZN4vllm31rms_norm_per_block_quant_kernelIfN3c1013Float8_e4m3fnELb1ELb1ELi128EEEvPT0_PfPKT_S8_PKffiiPS6_l,@"STO_CUDA_ENTRY STV_DEFAULT"
_ZN4vllm31rms_norm_per_block_quant_kernelIfN3c1013Float8_e4m3fnELb1ELb1ELi128EEEvPT0_PfPKT_S8_PKffiiPS6_l:
.text._ZN4vllm31rms_norm_per_block_quant_kernelIfN3c1013Float8_e4m3fnELb1ELb1ELi128EEEvPT0_PfPKT_S8_PKffiiPS6_l:
        /* <DEDUP_REMOVED lines=28> */
.L_x_2787:
        /* <DEDUP_REMOVED lines=68> */
.L_x_2786:
[----:B------:R-:W-:Y:S05]  /*0600*/  BSYNC.RECONVERGENT B0 ;  /* 0x0000000000007941 */ /* 0x000fea0003800200 */
.L_x_2785:
        /* <DEDUP_REMOVED lines=71> */
.L_x_2789:
        /* <DEDUP_REMOVED lines=134> */
.L_x_2791:
[----:B------:R-:W0:Y:S02]  /*12e0*/  LDCU.64 UR4, c[0x0][0x3a8] ;  /* 0x00007500ff0477ac */ /* 0x000e240008000a00 */
[----:B0-----:R-:W-:-:S06]  /*12f0*/  I2FP.F32.S32 R3, UR5 ;  /* 0x0000000500037c45 */ /* 0x001fcc0008201400 */
[----:B------:R-:W0:Y:S02]  /*1300*/  MUFU.RCP R3, R3 ;  /* 0x0000000300037308 */ /* 0x000e240000001000 */
[----:B0-----:R-:W-:-:S06]  /*1310*/  FFMA.FTZ R2, R3, R2, UR4 ;  /* 0x0000000403027e23 */ /* 0x001fcc0008010002 */
[----:B------:R-:W0:Y:S02]  /*1320*/  MUFU.RSQ R5, R2 ;  /* 0x0000000200057308 */ /* 0x000e240000001400 */
[----:B0-----:R2:W-:Y:S02]  /*1330*/  STS [R0+0x10a4], R5 ;  /* 0x0010a40500007388 */ /* 0x0015e40000000800 */
.L_x_2790:
[----:B------:R-:W-:Y:S05]  /*1340*/  BSYNC.RECONVERGENT B0 ;  /* 0x0000000000007941 */ /* 0x000fea0003800200 */
.L_x_2788:
        /* <DEDUP_REMOVED lines=66> */
.L_x_2792:
[----:B------:R-:W-:Y:S01]  /*1770*/  IMAD.U32 R0, RZ, RZ, UR13 ;  /* 0x0000000dff007e24 */ /* 0x000fe2000f8e00ff */
[----:B------:R-:W-:-:S07]  /*1780*/  MOV R4, 0x17a0 ;  /* 0x000017a000047802 */ /* 0x000fce0000000f00 */
[----:B------:R-:W-:Y:S05]  /*1790*/  CALL.REL.NOINC `($__internal_117_$__cuda_sm20_div_s64) ;  /* 0x0000003800387944 */ /* 0x000fea0003c00000 */
        /* <DEDUP_REMOVED lines=8> */
.L_x_2793:
        /* <DEDUP_REMOVED lines=58> */
.L_x_2797:
[----:B------:R-:W-:Y:S01]  /*1bc0*/  IMAD.U32 R11, RZ, RZ, UR13 ;  /* 0x0000000dff0b7e24 */ /* 0x000fe2000f8e00ff */
[----:B------:R-:W-:-:S07]  /*1bd0*/  MOV R10, 0x1bf0 ;  /* 0x00001bf0000a7802 */ /* 0x000fce0000000f00 */
[----:B------:R-:W-:Y:S05]  /*1be0*/  CALL.REL.NOINC `($__internal_118_$__cuda_sm20_div_u64) ;  /* 0x00000038004c7944 */ /* 0x000fea0003c00000 */
.L_x_2798:
[----:B------:R-:W-:Y:S05]  /*1bf0*/  BSYNC.RECONVERGENT B1 ;  /* 0x0000000000017941 */ /* 0x000fea0003800200 */
.L_x_2796:
        /* <DEDUP_REMOVED lines=14> */
.L_x_2801:
        /* <DEDUP_REMOVED lines=32> */
.L_x_2800:
[----:B------:R-:W-:Y:S05]  /*1ee0*/  BSYNC.RECONVERGENT B1 ;  /* 0x0000000000017941 */ /* 0x000fea0003800200 */
.L_x_2799:
[----:B------:R-:W-:Y:S05]  /*1ef0*/  @!P0 BRA `(.L_x_2795) ;  /* 0x00000004009c8947 */ /* 0x000fea0003800000 */
.L_x_2802:
        /* <DEDUP_REMOVED lines=103> */
.L_x_2795:
[----:B------:R-:W-:Y:S05]  /*2570*/  BSYNC.RECONVERGENT B0 ;  /* 0x0000000000007941 */ /* 0x000fea0003800200 */
.L_x_2794:
        /* <DEDUP_REMOVED lines=47> */
.L_x_2809:
        /* <DEDUP_REMOVED lines=42> */
.L_x_2808:
        /* <DEDUP_REMOVED lines=9> */
.L_x_2807:
[----:B------:R-:W-:Y:S05]  /*2ba0*/  BSYNC.RECONVERGENT B1 ;  /* 0x0000000000017941 */ /* 0x000fea0003800200 */
.L_x_2806:
        /* <DEDUP_REMOVED lines=43> */
.L_x_2805:
[----:B------:R-:W-:Y:S05]  /*2e60*/  BSYNC.RECONVERGENT B0 ;  /* 0x0000000000007941 */ /* 0x000fea0003800200 */
.L_x_2804:
[----:B------:R-:W-:Y:S05]  /*2e70*/  @!P0 BRA `(.L_x_2809) ;  /* 0xfffffff8007c8947 */ /* 0x000fea000383ffff */
.L_x_2803:
        /* <DEDUP_REMOVED lines=48> */
.L_x_2812:
[----:B------:R-:W-:-:S07]  /*3180*/  MOV R0, 0x31a0 ;  /* 0x000031a000007802 */ /* 0x000fce0000000f00 */
[----:B------:R-:W-:Y:S05]  /*3190*/  CALL.REL.NOINC `($__internal_119_$__cuda_sm20_rem_s64) ;  /* 0x0000002400f47944 */ /* 0x000fea0003c00000 */
[----:B------:R-:W-:Y:S02]  /*31a0*/  IMAD.MOV.U32 R2, RZ, RZ, R4 ;  /* 0x000000ffff027224 */ /* 0x000fe400078e0004 */
[----:B------:R-:W-:-:S07]  /*31b0*/  IMAD.MOV.U32 R3, RZ, RZ, R5 ;  /* 0x000000ffff037224 */ /* 0x000fce00078e0005 */
.L_x_2813:
        /* <DEDUP_REMOVED lines=13> */
.L_x_2811:
[----:B------:R-:W-:Y:S05]  /*3290*/  BSYNC.RECONVERGENT B0 ;  /* 0x0000000000007941 */ /* 0x000fea0003800200 */
.L_x_2810:
        /* <DEDUP_REMOVED lines=42> */
.L_x_2814:
[----:B------:R-:W-:Y:S01]  /*3540*/  IMAD.MOV.U32 R8, RZ, RZ, R6 ;  /* 0x000000ffff087224 */ /* 0x000fe200078e0006 */
[----:B------:R-:W-:-:S07]  /*3550*/  MOV R0, 0x3570 ;  /* 0x0000357000007802 */ /* 0x000fce0000000f00 */
[----:B-1----:R-:W-:Y:S05]  /*3560*/  CALL.REL.NOINC `($__internal_119_$__cuda_sm20_rem_s64) ;  /* 0x0000002400007944 */ /* 0x002fea0003c00000 */
[----:B------:R-:W-:Y:S02]  /*3570*/  IMAD.MOV.U32 R2, RZ, RZ, R4 ;  /* 0x000000ffff027224 */ /* 0x000fe400078e0004 */
[----:B------:R-:W-:-:S07]  /*3580*/  IMAD.MOV.U32 R3, RZ, RZ, R5 ;  /* 0x000000ffff037224 */ /* 0x000fce00078e0005 */
.L_x_2815:
[----:B------:R-:W-:-:S04]  /*3590*/  IADD3 R0, P0, PT, -R2, R7, RZ ;  /* 0x0000000702007210 */ /* 0x000fc80007f1e1ff */
[----:B------:R-:W-:-:S09]  /*35a0*/  IADD3.X R2, PT, PT, ~R3, R6, RZ, P0, !PT ;  /* 0x0000000603027210 */ /* 0x000fd200007fe5ff */
.L_x_2848:
        /* <DEDUP_REMOVED lines=64> */
.L_x_2817:
[----:B------:R-:W-:Y:S05]  /*39b0*/  BSYNC.RECONVERGENT B0 ;  /* 0x0000000000007941 */ /* 0x000fea0003800200 */
.L_x_2816:
        /* <DEDUP_REMOVED lines=11> */
.L_x_2819:
[----:B------:R-:W-:Y:S05]  /*3a70*/  BSYNC.RECONVERGENT B0 ;  /* 0x0000000000007941 */ /* 0x000fea0003800200 */
.L_x_2818:
        /* <DEDUP_REMOVED lines=11> */
.L_x_2821:
[----:B------:R-:W-:Y:S05]  /*3b30*/  BSYNC.RECONVERGENT B0 ;  /* 0x0000000000007941 */ /* 0x000fea0003800200 */
.L_x_2820:
        /* <DEDUP_REMOVED lines=11> */
.L_x_2823:
[----:B------:R-:W-:Y:S05]  /*3bf0*/  BSYNC.RECONVERGENT B0 ;  /* 0x0000000000007941 */ /* 0x000fea0003800200 */
.L_x_2822:
        /* <DEDUP_REMOVED lines=69> */
.L_x_2825:
[----:B------:R-:W-:Y:S05]  /*4050*/  BSYNC.RECONVERGENT B0 ;  /* 0x0000000000007941 */ /* 0x000fea0003800200 */
.L_x_2824:
        /* <DEDUP_REMOVED lines=11> */
.L_x_2827:
[----:B------:R-:W-:Y:S05]  /*4110*/  BSYNC.RECONVERGENT B0 ;  /* 0x0000000000007941 */ /* 0x000fea0003800200 */
.L_x_2826:
        /* <DEDUP_REMOVED lines=11> */
.L_x_2829:
[----:B------:R-:W-:Y:S05]  /*41d0*/  BSYNC.RECONVERGENT B0 ;  /* 0x0000000000007941 */ /* 0x000fea0003800200 */
.L_x_2828:
        /* <DEDUP_REMOVED lines=11> */
.L_x_2831:
[----:B------:R-:W-:Y:S05]  /*4290*/  BSYNC.RECONVERGENT B0 ;  /* 0x0000000000007941 */ /* 0x000fea0003800200 */
.L_x_2830:
        /* <DEDUP_REMOVED lines=69> */
.L_x_2833:
[----:B------:R-:W-:Y:S05]  /*46f0*/  BSYNC.RECONVERGENT B0 ;  /* 0x0000000000007941 */ /* 0x000fea0003800200 */
.L_x_2832:
        /* <DEDUP_REMOVED lines=11> */
.L_x_2835:
[----:B------:R-:W-:Y:S05]  /*47b0*/  BSYNC.RECONVERGENT B0 ;  /* 0x0000000000007941 */ /* 0x000fea0003800200 */
.L_x_2834:
        /* <DEDUP_REMOVED lines=11> */
.L_x_2837:
[----:B------:R-:W-:Y:S05]  /*4870*/  BSYNC.RECONVERGENT B0 ;  /* 0x0000000000007941 */ /* 0x000fea0003800200 */
.L_x_2836:
        /* <DEDUP_REMOVED lines=11> */
.L_x_2839:
[----:B------:R-:W-:Y:S05]  /*4930*/  BSYNC.RECONVERGENT B0 ;  /* 0x0000000000007941 */ /* 0x000fea0003800200 */
.L_x_2838:
        /* <DEDUP_REMOVED lines=69> */
.L_x_2841:
[----:B------:R-:W-:Y:S05]  /*4d90*/  BSYNC.RECONVERGENT B0 ;  /* 0x0000000000007941 */ /* 0x000fea0003800200 */
.L_x_2840:
        /* <DEDUP_REMOVED lines=11> */
.L_x_2843:
[----:B------:R-:W-:Y:S05]  /*4e50*/  BSYNC.RECONVERGENT B0 ;  /* 0x0000000000007941 */ /* 0x000fea0003800200 */
.L_x_2842:
        /* <DEDUP_REMOVED lines=11> */
.L_x_2845:
[----:B------:R-:W-:Y:S05]  /*4f10*/  BSYNC.RECONVERGENT B0 ;  /* 0x0000000000007941 */ /* 0x000fea0003800200 */
.L_x_2844:
        /* <DEDUP_REMOVED lines=10> */
.L_x_2847:
[----:B------:R-:W-:Y:S05]  /*4fc0*/  BSYNC.RECONVERGENT B0 ;  /* 0x0000000000007941 */ /* 0x000fea0003800200 */
.L_x_2846:
        /* <DEDUP_REMOVED lines=11> */
        .weak           $__internal_117_$__cuda_sm20_div_s64
        .type           $__internal_117_$__cuda_sm20_div_s64,@function
        .size           $__internal_117_$__cuda_sm20_div_s64,($__internal_118_$__cuda_sm20_div_u64 - $__internal_117_$__cuda_sm20_div_s64)
$__internal_117_$__cuda_sm20_div_s64:
        /* <DEDUP_REMOVED lines=73> */
[----:B------:R-:W-:Y:S06]  /*5510*/  RET.REL.NODEC R4 `(_ZN4vllm31rms_norm_per_block_quant_kernelIfN3c1013Float8_e4m3fnELb1ELb1ELi128EEEvPT0_PfPKT_S8_PKffiiPS6_l) ;  /* 0xffffffa804b87950 */ /* 0x000fec0003c3ffff */
        .weak           $__internal_118_$__cuda_sm20_div_u64
        .type           $__internal_118_$__cuda_sm20_div_u64,@function
        .size           $__internal_118_$__cuda_sm20_div_u64,($__internal_119_$__cuda_sm20_rem_s64 - $__internal_118_$__cuda_sm20_div_u64)
$__internal_118_$__cuda_sm20_div_u64:
        /* <DEDUP_REMOVED lines=68> */
[----:B------:R-:W-:Y:S06]  /*5960*/  RET.REL.NODEC R10 `(_ZN4vllm31rms_norm_per_block_quant_kernelIfN3c1013Float8_e4m3fnELb1ELb1ELi128EEEvPT0_PfPKT_S8_PKffiiPS6_l) ;  /* 0xffffffa40aa47950 */ /* 0x000fec0003c3ffff */
        .weak           $__internal_119_$__cuda_sm20_rem_s64
        .type           $__internal_119_$__cuda_sm20_rem_s64,@function
        .size           $__internal_119_$__cuda_sm20_rem_s64,(.L_x_2970 - $__internal_119_$__cuda_sm20_rem_s64)
$__internal_119_$__cuda_sm20_rem_s64:
        /* <DEDUP_REMOVED lines=77> */
[----:B------:R-:W-:Y:S06]  /*5e40*/  RET.REL.NODEC R2 `(_ZN4vllm31rms_norm_per_block_quant_kernelIfN3c1013Float8_e4m3fnELb1ELb1ELi128EEEvPT0_PfPKT_S8_PKffiiPS6_l) ;  /* 0xffffffa0026c7950 */ /* 0x000fec0003c3ffff */
.L_x_2849:
        /* <DEDUP_REMOVED lines=11> */
.L_x_2970:


//--------------------- .text._ZN3cub18CUB_300001_SM_10006detail11EmptyKernelIvEEvv --------------------------
	.section	.text._ZN3cub18CUB_300001_SM_10006detail11EmptyKernelIvEEvv,"ax",@progbits
	.align	128
        .global         _ZN3cub18CUB_300001_SM_10006detail11EmptyKernelIvEEvv
        .type           _ZN3cub18CUB_300001_SM_10006detail11EmptyKernelIvEEvv,@function
        .size           _ZN3cub18CUB_300001_SM_10006detail11EmptyKernelIvEEvv,(.L_x_3031 - _ZN3cub18CUB_300001_SM_10006detail11EmptyKernelIvEEvv)
        .other          _ZN3cub18CUB_300001_SM_10006detail11EmptyKernelIvEEvv,@"STO_CUDA_ENTRY STV_DEFAULT"
_ZN3cub18CUB_300001_SM_10006detail11EmptyKernelIvEEvv:
.text._ZN3cub18CUB_300001_SM_10006detail11EmptyKernelIvEEvv:
[----:B------:R-:W-:Y:S01]  /*0000*/  LDC R1, c[0x0][0x37c] ;  /* 0x0000df00ff017b82 */ /* 0x000fe20000000800 */
[----:B------:R-:W-:Y:S05]  /*0010*/  EXIT ;  /* 0x000000000000794d */ /* 0x000fea0003800000 */
.L_x_2850:
        /* <DEDUP_REMOVED lines=14> */
.L_x_3031:


//--------------------- .nv.global.init           --------------------------
	.section	.nv.global.init,"aw",@progbits
.nv.global.init:
	.type		_ZN73_INTERNAL_a3be5c4a_42_fused_layernorm_dynamic_per_token_quant_cu_4ee193d716quant_type_max_vIN3c1013Float8_e4m3fnEEE,@object
	.size		_ZN73_INTERNAL_a3be5c4a_42_fused_layernorm_dynamic_per_token_quant_cu_4ee193d716quant_type_max_vIN3c1013Float8_e4m3fnEEE,(_ZN73_INTERNAL_a3be5c4a_42_fused_layernorm_dynamic_per_token_quant_cu_4ee193d716quant_type_max_vIaEE - _ZN73_INTERNAL_a3be5c4a_42_fused_layernorm_dynamic_per_token_quant_cu_4ee193d716quant_type_max_vIN3c1013Float8_e4m3fnEEE)
_ZN73_INTERNAL_a3be5c4a_42_fused_layernorm_dynamic_per_token_quant_cu_4ee193d716quant_type_max_vIN3c1013Float8_e4m3fnEEE:
        /*0000*/ 	.byte	0x7e
	.type		_ZN73_INTERNAL_a3be5c4a_42_fused_layernorm_dynamic_per_token_quant_cu_4ee193d716quant_type_max_vIaEE,@object
	.size		_ZN73_INTERNAL_a3be5c4a_42_fused_layernorm_dynamic_per_token_quant_cu_4ee193d716quant_type_max_vIaEE,(.L_1 - _ZN73_INTERNAL_a3be5c4a_42_fused_layernorm_dynamic_per_token_quant_cu_4ee193d716quant_type_max_vIaEE)
_ZN73_INTERNAL_a3be5c4a_42_fused_layernorm_dynamic_per_token_quant_cu_4ee193d716quant_type_max_vIaEE:
        /*0001*/ 	.byte	0x7f
.L_1:


//--------------------- .nv.shared._ZN4vllm39rms_norm_dynamic_per_token_quant_kernelIN3c108BFloat16EaLb0EEEvPT0_PfPKT_S8_PKffiiPS6_ --------------------------
	.section	.nv.shared._ZN4vllm39rms_norm_dynamic_per_token_quant_kernelIN3c108BFloat16EaLb0EEEvPT0_PfPKT_S8_PKffiiPS6_,"aw",@nobits
	.sectionflags	@""
	.align	4
.nv.shared._ZN4vllm39rms_norm_dynamic_per_token_quant_kernelIN3c108BFloat16EaLb0EEEvPT0_PfPKT_S8_PKffiiPS6_:
	.zero		1696


//--------------------- .nv.shared.reserved.0     --------------------------
	.section	.nv.shared.reserved.0,"aw",@nobits
	.weak		__nv_reservedSMEM_offset_0_alias
	.size		__nv_reservedSMEM_offset_0_alias, 0, 64
	.other		__nv_reservedSMEM_offset_0_alias,@"STO_CUDA_RESERVED_SHARED STV_DEFAULT"
__nv_reservedSMEM_offset_0_alias:
	.zero		0
	.zero		64


//--------------------- .nv.global                --------------------------
	.section	.nv.global,"aw",@nobits
.nv.global:
	.type		_ZN73_INTERNAL_a3be5c4a_42_fused_layernorm_dynamic_per_token_quant_cu_4ee193d76thrust24THRUST_300001_SM_1000_NS12placeholders2_5E,@object
	.size		_ZN73_INTERNAL_a3be5c4a_42_fused_layernorm_dynamic_per_token_quant_cu_4ee193d76thrust24THRUST_300001_SM_1000_NS12placeholders2_5E,(_ZN73_INTERNAL_a3be5c4a_42_fused_layernorm_dynamic_per_token_quant_cu_4ee193d74cuda3std3__45__cpo6cbeginE - _ZN73_INTERNAL_a3be5c4a_42_fused_layernorm_dynamic_per_token_quant_cu_4ee193d76thrust24THRUST_300001_SM_1000_NS12placeholders2_5E)
_ZN73_INTERNAL_a3be5c4a_42_fused_layernorm_dynamic_per_token_quant_cu_4ee193d76thrust24THRUST_300001_SM_1000_NS12placeholders2_5E:
	.zero		1
	.type		_ZN73_INTERNAL_a3be5c4a_42_fused_layernorm_dynamic_per_token_quant_cu_4ee193d74cuda3std3__45__cpo6cbeginE,@object
	.size		_ZN73_INTERNAL_a3be5c4a_42_fused_layernorm_dynamic_per_token_quant_cu_4ee193d74cuda3std3__45__cpo6cbeginE,(_ZN73_INTERNAL_a3be5c4a_42_fused_layernorm_dynamic_per_token_quant_cu_4ee193d74cuda3std6ranges3__45__cpo6cbeginE - _ZN73_INTERNAL_a3be5c4a_42_fused_layernorm_dynamic_per_token_quant_cu_4ee193d74cuda3std3__45__cpo6cbeginE)
_ZN73_INTERNAL_a3be5c4a_42_fused_layernorm_dynamic_per_token_quant_cu_4ee193d74cuda3std3__45__cpo6cbeginE:
	.zero		1
	.type		_ZN73_INTERNAL_a3be5c4a_42_fused_layernorm_dynamic_per_token_quant_cu_4ee193d74cuda3std6ranges3__45__cpo6cbeginE,@object
	.size		_ZN73_INTERNAL_a3be5c4a_42_fused_layernorm_dynamic_per_token_quant_cu_4ee193d74cuda3std6ranges3__45__cpo6cbeginE,(_ZN73_INTERNAL_a3be5c4a_42_fused_layernorm_dynamic_per_token_quant_cu_4ee193d74cuda3std3__48in_placeE - _ZN73_INTERNAL_a3be5c4a_42_fused_layernorm_dynamic_per_token_quant_cu_4ee193d74cuda3std6ranges3__45__cpo6cbeginE)
_ZN73_INTERNAL_a3be5c4a_42_fused_layernorm_dynamic_per_token_quant_cu_4ee193d74cuda3std6ranges3__45__cpo6cbeginE:
	.zero		1
	.type		_ZN73_INTERNAL_a3be5c4a_42_fused_layernorm_dynamic_per_token_quant_cu_4ee193d74cuda3std3__48in_placeE,@object
	.size		_ZN73_INTERNAL_a3be5c4a_42_fused_layernorm_dynamic_per_token_quant_cu_4ee193d74cuda3std3__48in_placeE,(_ZN73_INTERNAL_a3be5c4a_42_fused_layernorm_dynamic_per_token_quant_cu_4ee193d74cuda3std6ranges3__45__cpo4sizeE - _ZN73_INTERNAL_a3be5c4a_42_fused_layernorm_dynamic_per_token_quant_cu_4ee193d74cuda3std3__48in_placeE)
_ZN73_INTERNAL_a3be5c4a_42_fused_layernorm_dynamic_per_token_quant_cu_4ee193d74cuda3std3__48in_placeE:
	.zero		1
	.type		_ZN73_INTERNAL_a3be5c4a_42_fused_layernorm_dynamic_per_token_quant_cu_4ee193d74cuda3std6ranges3__45__cpo4sizeE,@object
	.size		_ZN73_INTERNAL_a3be5c4a_42_fused_layernorm_dynamic_per_token_quant_cu_4ee193d74cuda3std6ranges3__45__cpo4sizeE,(_ZN73_INTERNAL_a3be5c4a_42_fused_layernorm_dynamic_per_token_quant_cu_4ee193d76thrust24THRUST_300001_SM_1000_NS12placeholders2_9E - _ZN73_INTERNAL_a3be5c4a_42_fused_layernorm_dynamic_per_token_quant_cu_4ee193d74cuda3std6ranges3__45__cpo4sizeE)
_ZN73_INTERNAL_a3be5c4a_42_fused_layernorm_dynamic_per_token_quant_cu_4ee193d74cuda3std6ranges3__45__cpo4sizeE:
	.zero		1
	.type		_ZN73_INTERNAL_a3be5c4a_42_fused_layernorm_dynamic_per_token_quant_cu_4ee193d76thrust24THRUST_300001_SM_1000_NS12placeholders2_9E,@object
	.size		_ZN73_INTERNAL_a3be5c4a_42_fused_layernorm_dynamic_per_token_quant_cu_4ee193d76thrust24THRUST_300001_SM_1000_NS12placeholders2_9E,(_ZN73_INTERNAL_a3be5c4a_42_fused_layernorm_dynamic_per_token_quant_cu_4ee193d74cuda3std3__45__cpo7crbeginE - _ZN73_INTERNAL_a3be5c4a_42_fused_layernorm_dynamic_per_token_quant_cu_4ee193d76thrust24THRUST_300001_SM_1000_NS12placeholders2_9E)
_ZN73_INTERNAL_a3be5c4a_42_fused_layernorm_dynamic_per_token_quant_cu_4ee193d76thrust24THRUST_300001_SM_1000_NS12placeholders2_9E:
	.zero		1
	.type		_ZN73_INTERNAL_a3be5c4a_42_fused_layernorm_dynamic_per_token_quant_cu_4ee193d74cuda3std3__45__cpo7crbeginE,@object
	.size		_ZN73_INTERNAL_a3be5c4a_42_fused_layernorm_dynamic_per_token_quant_cu_4ee193d74cuda3std3__45__cpo7crbeginE,(_ZN73_INTERNAL_a3be5c4a_42_fused_layernorm_dynamic_per_token_quant_cu_4ee193d74cuda3std6ranges3__45__cpo4nextE - _ZN73_INTERNAL_a3be5c4a_42_fused_layernorm_dynamic_per_token_quant_cu_4ee193d74cuda3std3__45__cpo7crbeginE)
_ZN73_INTERNAL_a3be5c4a_42_fused_layernorm_dynamic_per_token_quant_cu_4ee193d74cuda3std3__45__cpo7crbeginE:
	.zero		1
	.type		_ZN73_INTERNAL_a3be5c4a_42_fused_layernorm_dynamic_per_token_quant_cu_4ee193d74cuda3std6ranges3__45__cpo4nextE,@object
	.size		_ZN73_INTERNAL_a3be5c4a_42_fused_layernorm_dynamic_per_token_quant_cu_4ee193d74cuda3std6ranges3__45__cpo4nextE,(_ZN73_INTERNAL_a3be5c4a_42_fused_layernorm_dynamic_per_token_quant_cu_4ee193d74cuda3std6ranges3__45__cpo4swapE - _ZN73_INTERNAL_a3be5c4a_42_fused_layernorm_dynamic_per_token_quant_cu_4ee193d74cuda3std6ranges3__45__cpo4nextE)
_ZN73_INTERNAL_a3be5c4a_42_fused_layernorm_dynamic_per_token_quant_cu_4ee193d74cuda3std6ranges3__45__cpo4nextE:
	.zero		1
	.type		_ZN73_INTERNAL_a3be5c4a_42_fused_layernorm_dynamic_per_token_quant_cu_4ee193d74cuda3std6ranges3__45__cpo4swapE,@object
	.size		_ZN73_INTERNAL_a3be5c4a_42_fused_layernorm_dynamic_per_token_quant_cu_4ee193d74cuda3std6ranges3__45__cpo4swapE,(_ZN73_INTERNAL_a3be5c4a_42_fused_layernorm_dynamic_per_token_quant_cu_4ee193d76thrust24THRUST_300001_SM_1000_NS12placeholders2_1E - _ZN73_INTERNAL_a3be5c4a_42_fused_layernorm_dynamic_per_token_quant_cu_4ee193d74cuda3std6ranges3__45__cpo4swapE)
_ZN73_INTERNAL_a3be5c4a_42_fused_layernorm_dynamic_per_token_quant_cu_4ee193d74cuda3std6ranges3__45__cpo4swapE:
	.zero		1
	.type		_ZN73_INTERNAL_a3be5c4a_42_fused_layernorm_dynamic_per_token_quant_cu_4ee193d76thrust24THRUST_300001_SM_1000_NS12placeholders2_1E,@object
	.size		_ZN73_INTERNAL_a3be5c4a_42_fused_layernorm_dynamic_per_token_quant_cu_4ee193d76thrust24THRUST_300001_SM_1000_NS12placeholders2_1E,(_ZN73_INTERNAL_a3be5c4a_42_fused_layernorm_dynamic_per_token_quant_cu_4ee193d76thrust24THRUST_300001_SM_1000_NS12placeholders2_3E - _ZN73_INTERNAL_a3be5c4a_42_fused_layernorm_dynamic_per_token_quant_cu_4ee193d76thrust24THRUST_300001_SM_1000_NS12placeholders2_1E)
_ZN73_INTERNAL_a3be5c4a_42_fused_layernorm_dynamic_per_token_quant_cu_4ee193d76thrust24THRUST_300001_SM_1000_NS12placeholders2_1E:
	.zero		1
	.type		_ZN73_INTERNAL_a3be5c4a_42_fused_layernorm_dynamic_per_token_quant_cu_4ee193d76thrust24THRUST_300001_SM_1000_NS12placeholders2_3E,@object
	.size		_ZN73_INTERNAL_a3be5c4a_42_fused_layernorm_dynamic_per_token_quant_cu_4ee193d76thrust24THRUST_300001_SM_1000_NS12placeholders2_3E,(_ZN73_INTERNAL_a3be5c4a_42_fused_layernorm_dynamic_per_token_quant_cu_4ee193d74cuda3std3__45__cpo5beginE - _ZN73_INTERNAL_a3be5c4a_42_fused_layernorm_dynamic_per_token_quant_cu_4ee193d76thrust24THRUST_300001_SM_1000_NS12placeholders2_3E)
_ZN73_INTERNAL_a3be5c4a_42_fused_layernorm_dynamic_per_token_quant_cu_4ee193d76thrust24THRUST_300001_SM_1000_NS12placeholders2_3E:
	.zero		1
	.type		_ZN73_INTERNAL_a3be5c4a_42_fused_layernorm_dynamic_per_token_quant_cu_4ee193d74cuda3std3__45__cpo5beginE,@object
	.size		_ZN73_INTERNAL_a3be5c4a_42_fused_layernorm_dynamic_per_token_quant_cu_4ee193d74cuda3std3__45__cpo5beginE,(_ZN73_INTERNAL_a3be5c4a_42_fused_layernorm_dynamic_per_token_quant_cu_4ee193d74cuda3std6ranges3__45__cpo5beginE - _ZN73_INTERNAL_a3be5c4a_42_fused_layernorm_dynamic_per_token_quant_cu_4ee193d74cuda3std3__45__cpo5beginE)
_ZN73_INTERNAL_a3be5c4a_42_fused_layernorm_dynamic_per_token_quant_cu_4ee193d74cuda3std3__45__cpo5beginE:
	.zero		1
	.type		_ZN73_INTERNAL_a3be5c4a_42_fused_layernorm_dynamic_per_token_quant_cu_4ee193d74cuda3std6ranges3__45__cpo5beginE,@object
	.size		_ZN73_INTERNAL_a3be5c4a_42_fused_layernorm_dynamic_per_token_quant_cu_4ee193d74cuda3std6ranges3__45__cpo5beginE,(_ZN73_INTERNAL_a3be5c4a_42_fused_layernorm_dynamic_per_token_quant_cu_4ee193d74cuda3std3__475_GLOBAL__N__a3be5c4a_42_fused_layernorm_dynamic_per_token_quant_cu_4ee193d76ignoreE - _ZN73_INTERNAL_a3be5c4a_42_fused_layernorm_dynamic_per_token_quant_cu_4ee193d74cuda3std6ranges3__45__cpo5beginE)
_ZN73_INTERNAL_a3be5c4a_42_fused_layernorm_dynamic_per_token_quant_cu_4ee193d74cuda3std6ranges3__45__cpo5beginE:
	.zero		1
	.type		_ZN73_INTERNAL_a3be5c4a_42_fused_layernorm_dynamic_per_token_quant_cu_4ee193d74cuda3std3__475_GLOBAL__N__a3be5c4a_42_fused_layernorm_dynamic_per_token_quant_cu_4ee193d76ignoreE,@object
	.size		_ZN73_INTERNAL_a3be5c4a_42_fused_layernorm_dynamic_per_token_quant_cu_4ee193d74cuda3std3__475_GLOBAL__N__a3be5c4a_42_fused_layernorm_dynamic_per_token_quant_cu_4ee193d76ignoreE,(_ZN73_INTERNAL_a3be5c4a_42_fused_layernorm_dynamic_per_token_quant_cu_4ee193d74cuda3std6ranges3__45__cpo4dataE - _ZN73_INTERNAL_a3be5c4a_42_fused_layernorm_dynamic_per_token_quant_cu_4ee193d74cuda3std3__475_GLOBAL__N__a3be5c4a_42_fused_layernorm_dynamic_per_token_quant_cu_4ee193d76ignoreE)
_ZN73_INTERNAL_a3be5c4a_42_fused_layernorm_dynamic_per_token_quant_cu_4ee193d74cuda3std3__475_GLOBAL__N__a3be5c4a_42_fused_layernorm_dynamic_per_token_quant_cu_4ee193d76ignoreE:
	.zero		1
	.type		_ZN73_INTERNAL_a3be5c4a_42_fused_layernorm_dynamic_per_token_quant_cu_4ee193d74cuda3std6ranges3__45__cpo4dataE,@object
	.size		_ZN73_INTERNAL_a3be5c4a_42_fused_layernorm_dynamic_per_token_quant_cu_4ee193d74cuda3std6ranges3__45__cpo4dataE,(_ZN73_INTERNAL_a3be5c4a_42_fused_layernorm_dynamic_per_token_quant_cu_4ee193d76thrust24THRUST_300001_SM_1000_NS12placeholders2_7E - _ZN73_INTERNAL_a3be5c4a_42_fused_layernorm_dynamic_per_token_quant_cu_4ee193d74cuda3std6ranges3__45__cpo4dataE)
_ZN73_INTERNAL_a3be5c4a_42_fused_layernorm_dynamic_per_token_quant_cu_4ee193d74cuda3std6ranges3__45__cpo4dataE:
	.zero		1
	.type		_ZN73_INTERNAL_a3be5c4a_42_fused_layernorm_dynamic_per_token_quant_cu_4ee193d76thrust24THRUST_300001_SM_1000_NS12placeholders2_7E,@object
	.size		_ZN73_INTERNAL_a3be5c4a_42_fused_layernorm_dynamic_per_token_quant_cu_4ee193d76thrust24THRUST_300001_SM_1000_NS12placeholders2_7E,(_ZN73_INTERNAL_a3be5c4a_42_fused_layernorm_dynamic_per_token_quant_cu_4ee193d74cuda3std3__45__cpo6rbeginE - _ZN73_INTERNAL_a3be5c4a_42_fused_layernorm_dynamic_per_token_quant_cu_4ee193d76thrust24THRUST_300001_SM_1000_NS12placeholders2_7E)
_ZN73_INTERNAL_a3be5c4a_42_fused_layernorm_dynamic_per_token_quant_cu_4ee193d76thrust24THRUST_300001_SM_1000_NS12placeholders2_7E:
	.zero		1
	.type		_ZN73_INTERNAL_a3be5c4a_42_fused_layernorm_dynamic_per_token_quant_cu_4ee193d74cuda3std3__45__cpo6rbeginE,@object
	.size		_ZN73_INTERNAL_a3be5c4a_42_fused_layernorm_dynamic_per_token_quant_cu_4ee193d74cuda3std3__45__cpo6rbeginE,(_ZN73_INTERNAL_a3be5c4a_42_fused_layernorm_dynamic_per_token_quant_cu_4ee193d74cuda3std6ranges3__45__cpo7advanceE - _ZN73_INTERNAL_a3be5c4a_42_fused_layernorm_dynamic_per_token_quant_cu_4ee193d74cuda3std3__45__cpo6rbeginE)
_ZN73_INTERNAL_a3be5c4a_42_fused_layernorm_dynamic_per_token_quant_cu_4ee193d74cuda3std3__45__cpo6rbeginE:
	.zero		1
	.type		_ZN73_INTERNAL_a3be5c4a_42_fused_layernorm_dynamic_per_token_quant_cu_4ee193d74cuda3std6ranges3__45__cpo7advanceE,@object
	.size		_ZN73_INTERNAL_a3be5c4a_42_fused_layernorm_dynamic_per_token_quant_cu_4ee193d74cuda3std6ranges3__45__cpo7advanceE,(_ZN73_INTERNAL_a3be5c4a_42_fused_layernorm_dynamic_per_token_quant_cu_4ee193d74cuda3std3__47nulloptE - _ZN73_INTERNAL_a3be5c4a_42_fused_layernorm_dynamic_per_token_quant_cu_4ee193d74cuda3std6ranges3__45__cpo7advanceE)
_ZN73_INTERNAL_a3be5c4a_42_fused_layernorm_dynamic_per_token_quant_cu_4ee193d74cuda3std6ranges3__45__cpo7advanceE:
	.zero		1
	.type		_ZN73_INTERNAL_a3be5c4a_42_fused_layernorm_dynamic_per_token_quant_cu_4ee193d74cuda3std3__47nulloptE,@object
	.size		_ZN73_INTERNAL_a3be5c4a_42_fused_layernorm_dynamic_per_token_quant_cu_4ee193d74cuda3std3__47nulloptE,(_ZN73_INTERNAL_a3be5c4a_42_fused_layernorm_dynamic_per_token_quant_cu_4ee193d74cuda3std6ranges3__45__cpo8distanceE - _ZN73_INTERNAL_a3be5c4a_42_fused_layernorm_dynamic_per_token_quant_cu_4ee193d74cuda3std3__47nulloptE)
_ZN73_INTERNAL_a3be5c4a_42_fused_layernorm_dynamic_per_token_quant_cu_4ee193d74cuda3std3__47nulloptE:
	.zero		1
	.type		_ZN73_INTERNAL_a3be5c4a_42_fused_layernorm_dynamic_per_token_quant_cu_4ee193d74cuda3std6ranges3__45__cpo8distanceE,@object
	.size		_ZN73_INTERNAL_a3be5c4a_42_fused_layernorm_dynamic_per_token_quant_cu_4ee193d74cuda3std6ranges3__45__cpo8distanceE,(_ZN73_INTERNAL_a3be5c4a_42_fused_layernorm_dynamic_per_token_quant_cu_4ee193d76thrust24THRUST_300001_SM_1000_NS12placeholders2_6E - _ZN73_INTERNAL_a3be5c4a_42_fused_layernorm_dynamic_per_token_quant_cu_4ee193d74cuda3std6ranges3__45__cpo8distanceE)
_ZN73_INTERNAL_a3be5c4a_42_fused_layernorm_dynamic_per_token_quant_cu_4ee193d74cuda3std6ranges3__45__cpo8distanceE:
	.zero		1
	.type		_ZN73_INTERNAL_a3be5c4a_42_fused_layernorm_dynamic_per_token_quant_cu_4ee193d76thrust24THRUST_300001_SM_1000_NS12placeholders2_6E,@object
	.size		_ZN73_INTERNAL_a3be5c4a_42_fused_layernorm_dynamic_per_token_quant_cu_4ee193d76thrust24THRUST_300001_SM_1000_NS12placeholders2_6E,(_ZN73_INTERNAL_a3be5c4a_42_fused_layernorm_dynamic_per_token_quant_cu_4ee193d74cuda3std3__45__cpo4cendE - _ZN73_INTERNAL_a3be5c4a_42_fused_layernorm_dynamic_per_token_quant_cu_4ee193d76thrust24THRUST_300001_SM_1000_NS12placeholders2_6E)
_ZN73_INTERNAL_a3be5c4a_42_fused_layernorm_dynamic_per_token_quant_cu_4ee193d76thrust24THRUST_300001_SM_1000_NS12placeholders2_6E:
	.zero		1
	.type		_ZN73_INTERNAL_a3be5c4a_42_fused_layernorm_dynamic_per_token_quant_cu_4ee193d74cuda3std3__45__cpo4cendE,@object
	.size		_ZN73_INTERNAL_a3be5c4a_42_fused_layernorm_dynamic_per_token_quant_cu_4ee193d74cuda3std3__45__cpo4cendE,(_ZN73_INTERNAL_a3be5c4a_42_fused_layernorm_dynamic_per_token_quant_cu_4ee193d74cuda3std6ranges3__45__cpo4cendE - _ZN73_INTERNAL_a3be5c4a_42_fused_layernorm_dynamic_per_token_quant_cu_4ee193d74cuda3std3__45__cpo4cendE)
_ZN73_INTERNAL_a3be5c4a_42_fused_layernorm_dynamic_per_token_quant_cu_4ee193d74cuda3std3__45__cpo4cendE:
	.zero		1
	.type		_ZN73_INTERNAL_a3be5c4a_42_fused_layernorm_dynamic_per_token_quant_cu_4ee193d74cuda3std6ranges3__45__cpo4cendE,@object
	.size		_ZN73_INTERNAL_a3be5c4a_42_fused_layernorm_dynamic_per_token_quant_cu_4ee193d74cuda3std6ranges3__45__cpo4cendE,(_ZN73_INTERNAL_a3be5c4a_42_fused_layernorm_dynamic_per_token_quant_cu_4ee193d74cuda3std3__420unreachable_sentinelE - _ZN73_INTERNAL_a3be5c4a_42_fused_layernorm_dynamic_per_token_quant_cu_4ee193d74cuda3std6ranges3__45__cpo4cendE)
_ZN73_INTERNAL_a3be5c4a_42_fused_layernorm_dynamic_per_token_quant_cu_4ee193d74cuda3std6ranges3__45__cpo4cendE:
	.zero		1
	.type		_ZN73_INTERNAL_a3be5c4a_42_fused_layernorm_dynamic_per_token_quant_cu_4ee193d74cuda3std3__420unreachable_sentinelE,@object
	.size		_ZN73_INTERNAL_a3be5c4a_42_fused_layernorm_dynamic_per_token_quant_cu_4ee193d74cuda3std3__420unreachable_sentinelE,(_ZN73_INTERNAL_a3be5c4a_42_fused_layernorm_dynamic_per_token_quant_cu_4ee193d74cuda3std6ranges3__45__cpo5ssizeE - _ZN73_INTERNAL_a3be5c4a_42_fused_layernorm_dynamic_per_token_quant_cu_4ee193d74cuda3std3__420unreachable_sentinelE)
_ZN73_INTERNAL_a3be5c4a_42_fused_layernorm_dynamic_per_token_quant_cu_4ee193d74cuda3std3__420unreachable_sentinelE:
	.zero		1
	.type		_ZN73_INTERNAL_a3be5c4a_42_fused_layernorm_dynamic_per_token_quant_cu_4ee193d74cuda3std6ranges3__45__cpo5ssizeE,@object
	.size		_ZN73_INTERNAL_a3be5c4a_42_fused_layernorm_dynamic_per_token_quant_cu_4ee193d74cuda3std6ranges3__45__cpo5ssizeE,(_ZN73_INTERNAL_a3be5c4a_42_fused_layernorm_dynamic_per_token_quant_cu_4ee193d76thrust24THRUST_300001_SM_1000_NS12placeholders3_10E - _ZN73_INTERNAL_a3be5c4a_42_fused_layernorm_dynamic_per_token_quant_cu_4ee193d74cuda3std6ranges3__45__cpo5ssizeE)
_ZN73_INTERNAL_a3be5c4a_42_fused_layernorm_dynamic_per_token_quant_cu_4ee193d74cuda3std6ranges3__45__cpo5ssizeE:
	.zero		1
	.type		_ZN73_INTERNAL_a3be5c4a_42_fused_layernorm_dynamic_per_token_quant_cu_4ee193d76thrust24THRUST_300001_SM_1000_NS12placeholders3_10E,@object
	.size		_ZN73_INTERNAL_a3be5c4a_42_fused_layernorm_dynamic_per_token_quant_cu_4ee193d76thrust24THRUST_300001_SM_1000_NS12placeholders3_10E,(_ZN73_INTERNAL_a3be5c4a_42_fused_layernorm_dynamic_per_token_quant_cu_4ee193d74cuda3std3__45__cpo5crendE - _ZN73_INTERNAL_a3be5c4a_42_fused_layernorm_dynamic_per_token_quant_cu_4ee193d76thrust24THRUST_300001_SM_1000_NS12placeholders3_10E)
_ZN73_INTERNAL_a3be5c4a_42_fused_layernorm_dynamic_per_token_quant_cu_4ee193d76thrust24THRUST_300001_SM_1000_NS12placeholders3_10E:
	.zero		1
	.type		_ZN73_INTERNAL_a3be5c4a_42_fused_layernorm_dynamic_per_token_quant_cu_4ee193d74cuda3std3__45__cpo5crendE,@object
	.size		_ZN73_INTERNAL_a3be5c4a_42_fused_layernorm_dynamic_per_token_quant_cu_4ee193d74cuda3std3__45__cpo5crendE,(_ZN73_INTERNAL_a3be5c4a_42_fused_layernorm_dynamic_per_token_quant_cu_4ee193d74cuda3std6ranges3__45__cpo4prevE - _ZN73_INTERNAL_a3be5c4a_42_fused_layernorm_dynamic_per_token_quant_cu_4ee193d74cuda3std3__45__cpo5crendE)
_ZN73_INTERNAL_a3be5c4a_42_fused_layernorm_dynamic_per_token_quant_cu_4ee193d74cuda3std3__45__cpo5crendE:
	.zero		1
	.type		_ZN73_INTERNAL_a3be5c4a_42_fused_layernorm_dynamic_per_token_quant_cu_4ee193d74cuda3std6ranges3__45__cpo4prevE,@object
	.size		_ZN73_INTERNAL_a3be5c4a_42_fused_layernorm_dynamic_per_token_quant_cu_4ee193d74cuda3std6ranges3__45__cpo4prevE,(_ZN73_INTERNAL_a3be5c4a_42_fused_layernorm_dynamic_per_token_quant_cu_4ee193d74cuda3std6ranges3__45__cpo9iter_moveE - _ZN73_INTERNAL_a3be5c4a_42_fused_layernorm_dynamic_per_token_quant_cu_4ee193d74cuda3std6ranges3__45__cpo4prevE)
_ZN73_INTERNAL_a3be5c4a_42_fused_layernorm_dynamic_per_token_quant_cu_4ee193d74cuda3std6ranges3__45__cpo4prevE:
	.zero		1
	.type		_ZN73_INTERNAL_a3be5c4a_42_fused_layernorm_dynamic_per_token_quant_cu_4ee193d74cuda3std6ranges3__45__cpo9iter_moveE,@object
	.size		_ZN73_INTERNAL_a3be5c4a_42_fused_layernorm_dynamic_per_token_quant_cu_4ee193d74cuda3std6ranges3__45__cpo9iter_moveE,(_ZN73_INTERNAL_a3be5c4a_42_fused_layernorm_dynamic_per_token_quant_cu_4ee193d76thrust24THRUST_300001_SM_1000_NS12placeholders2_2E - _ZN73_INTERNAL_a3be5c4a_42_fused_layernorm_dynamic_per_token_quant_cu_4ee193d74cuda3std6ranges3__45__cpo9iter_moveE)
_ZN73_INTERNAL_a3be5c4a_42_fused_layernorm_dynamic_per_token_quant_cu_4ee193d74cuda3std6ranges3__45__cpo9iter_moveE:
	.zero		1
	.type		_ZN73_INTERNAL_a3be5c4a_42_fused_layernorm_dynamic_per_token_quant_cu_4ee193d76thrust24THRUST_300001_SM_1000_NS12placeholders2_2E,@object
	.size		_ZN73_INTERNAL_a3be5c4a_42_fused_layernorm_dynamic_per_token_quant_cu_4ee193d76thrust24THRUST_300001_SM_1000_NS12placeholders2_2E,(_ZN73_INTERNAL_a3be5c4a_42_fused_layernorm_dynamic_per_token_quant_cu_4ee193d76thrust24THRUST_300001_SM_1000_NS12placeholders2_4E - _ZN73_INTERNAL_a3be5c4a_42_fused_layernorm_dynamic_per_token_quant_cu_4ee193d76thrust24THRUST_300001_SM_1000_NS12placeholders2_2E)
_ZN73_INTERNAL_a3be5c4a_42_fused_layernorm_dynamic_per_token_quant_cu_4ee193d76thrust24THRUST_300001_SM_1000_NS12placeholders2_2E:
	.zero		1
	.type		_ZN73_INTERNAL_a3be5c4a_42_fused_layernorm_dynamic_per_token_quant_cu_4ee193d76thrust24THRUST_300001_SM_1000_NS12placeholders2_4E,@object
	.size		_ZN73_INTERNAL_a3be5c4a_42_fused_layernorm_dynamic_per_token_quant_cu_4ee193d76thrust24THRUST_300001_SM_1000_NS12placeholders2_4E,(_ZN73_INTERNAL_a3be5c4a_42_fused_layernorm_dynamic_per_token_quant_cu_4ee193d74cuda3std3__45__cpo3endE - _ZN73_INTERNAL_a3be5c4a_42_fused_layernorm_dynamic_per_token_quant_cu_4ee193d76thrust24THRUST_300001_SM_1000_NS12placeholders2_4E)
_ZN73_INTERNAL_a3be5c4a_42_fused_layernorm_dynamic_per_token_quant_cu_4ee193d76thrust24THRUST_300001_SM_1000_NS12placeholders2_4E:
	.zero		1
	.type		_ZN73_INTERNAL_a3be5c4a_42_fused_layernorm_dynamic_per_token_quant_cu_4ee193d74cuda3std3__45__cpo3endE,@object
	.size		_ZN73_INTERNAL_a3be5c4a_42_fused_layernorm_dynamic_per_token_quant_cu_4ee193d74cuda3std3__45__cpo3endE,(_ZN73_INTERNAL_a3be5c4a_42_fused_layernorm_dynamic_per_token_quant_cu_4ee193d74cuda3std6ranges3__45__cpo3endE - _ZN73_INTERNAL_a3be5c4a_42_fused_layernorm_dynamic_per_token_quant_cu_4ee193d74cuda3std3__45__cpo3endE)
_ZN73_INTERNAL_a3be5c4a_42_fused_layernorm_dynamic_per_token_quant_cu_4ee193d74cuda3std3__45__cpo3endE:
	.zero		1
	.type		_ZN73_INTERNAL_a3be5c4a_42_fused_layernorm_dynamic_per_token_quant_cu_4ee193d74cuda3std6ranges3__45__cpo3endE,@object
	.size		_ZN73_INTERNAL_a3be5c4a_42_fused_layernorm_dynamic_per_token_quant_cu_4ee193d74cuda3std6ranges3__45__cpo3endE,(_ZN73_INTERNAL_a3be5c4a_42_fused_layernorm_dynamic_per_token_quant_cu_4ee193d74cuda3std3__419piecewise_constructE - _ZN73_INTERNAL_a3be5c4a_42_fused_layernorm_dynamic_per_token_quant_cu_4ee193d74cuda3std6ranges3__45__cpo3endE)
_ZN73_INTERNAL_a3be5c4a_42_fused_layernorm_dynamic_per_token_quant_cu_4ee193d74cuda3std6ranges3__45__cpo3endE:
	.zero		1
	.type		_ZN73_INTERNAL_a3be5c4a_42_fused_layernorm_dynamic_per_token_quant_cu_4ee193d74cuda3std3__419piecewise_constructE,@object
	.size		_ZN73_INTERNAL_a3be5c4a_42_fused_layernorm_dynamic_per_token_quant_cu_4ee193d74cuda3std3__419piecewise_constructE,(_ZN73_INTERNAL_a3be5c4a_42_fused_layernorm_dynamic_per_token_quant_cu_4ee193d74cuda3std6ranges3__45__cpo5cdataE - _ZN73_INTERNAL_a3be5c4a_42_fused_layernorm_dynamic_per_token_quant_cu_4ee193d74cuda3std3__419piecewise_constructE)
_ZN73_INTERNAL_a3be5c4a_42_fused_layernorm_dynamic_per_token_quant_cu_4ee193d74cuda3std3__419piecewise_constructE:
	.zero		1
	.type		_ZN73_INTERNAL_a3be5c4a_42_fused_layernorm_dynamic_per_token_quant_cu_4ee193d74cuda3std6ranges3__45__cpo5cdataE,@object
	.size		_ZN73_INTERNAL_a3be5c4a_42_fused_layernorm_dynamic_per_token_quant_cu_4ee193d74cuda3std6ranges3__45__cpo5cdataE,(_ZN73_INTERNAL_a3be5c4a_42_fused_layernorm_dynamic_per_token_quant_cu_4ee193d76thrust24THRUST_300001_SM_1000_NS12placeholders2_8E - _ZN73_INTERNAL_a3be5c4a_42_fused_layernorm_dynamic_per_token_quant_cu_4ee193d74cuda3std6ranges3__45__cpo5cdataE)
_ZN73_INTERNAL_a3be5c4a_42_fused_layernorm_dynamic_per_token_quant_cu_4ee193d74cuda3std6ranges3__45__cpo5cdataE:
	.zero		1
	.type		_ZN73_INTERNAL_a3be5c4a_42_fused_layernorm_dynamic_per_token_quant_cu_4ee193d76thrust24THRUST_300001_SM_1000_NS12placeholders2_8E,@object
	.size		_ZN73_INTERNAL_a3be5c4a_42_fused_layernorm_dynamic_per_token_quant_cu_4ee193d76thrust24THRUST_300001_SM_1000_NS12placeholders2_8E,(_ZN73_INTERNAL_a3be5c4a_42_fused_layernorm_dynamic_per_token_quant_cu_4ee193d74cuda3std3__45__cpo4rendE - _ZN73_INTERNAL_a3be5c4a_42_fused_layernorm_dynamic_per_token_quant_cu_4ee193d76thrust24THRUST_300001_SM_1000_NS12placeholders2_8E)
_ZN73_INTERNAL_a3be5c4a_42_fused_layernorm_dynamic_per_token_quant_cu_4ee193d76thrust24THRUST_300001_SM_1000_NS12placeholders2_8E:
	.zero		1
	.type		_ZN73_INTERNAL_a3be5c4a_42_fused_layernorm_dynamic_per_token_quant_cu_4ee193d74cuda3std3__45__cpo4rendE,@object
	.size		_ZN73_INTERNAL_a3be5c4a_42_fused_layernorm_dynamic_per_token_quant_cu_4ee193d74cuda3std3__45__cpo4rendE,(_ZN73_INTERNAL_a3be5c4a_42_fused_layernorm_dynamic_per_token_quant_cu_4ee193d74cuda3std6ranges3__45__cpo9iter_swapE - _ZN73_INTERNAL_a3be5c4a_42_fused_layernorm_dynamic_per_token_quant_cu_4ee193d74cuda3std3__45__cpo4rendE)
_ZN73_INTERNAL_a3be5c4a_42_fused_layernorm_dynamic_per_token_quant_cu_4ee193d74cuda3std3__45__cpo4rendE:
	.zero		1
	.type		_ZN73_INTERNAL_a3be5c4a_42_fused_layernorm_dynamic_per_token_quant_cu_4ee193d74cuda3std6ranges3__45__cpo9iter_swapE,@object
	.size		_ZN73_INTERNAL_a3be5c4a_42_fused_layernorm_dynamic_per_token_quant_cu_4ee193d74cuda3std6ranges3__45__cpo9iter_swapE,(_ZN73_INTERNAL_a3be5c4a_42_fused_layernorm_dynamic_per_token_quant_cu_4ee193d74cuda3std3__48unexpectE - _ZN73_INTERNAL_a3be5c4a_42_fused_layernorm_dynamic_per_token_quant_cu_4ee193d74cuda3std6ranges3__45__cpo9iter_swapE)
_ZN73_INTERNAL_a3be5c4a_42_fused_layernorm_dynamic_per_token_quant_cu_4ee193d74cuda3std6ranges3__45__cpo9iter_swapE:
	.zero		1
	.type		_ZN73_INTERNAL_a3be5c4a_42_fused_layernorm_dynamic_per_token_quant_cu_4ee193d74cuda3std3__48unexpectE,@object
	.size		_ZN73_INTERNAL_a3be5c4a_42_fused_layernorm_dynamic_per_token_quant_cu_4ee193d74cuda3std3__48unexpectE,(_ZN73_INTERNAL_a3be5c4a_42_fused_layernorm_dynamic_per_token_quant_cu_4ee193d76thrust24THRUST_300001_SM_1000_NS6system6detail10sequential3seqE - _ZN73_INTERNAL_a3be5c4a_42_fused_layernorm_dynamic_per_token_quant_cu_4ee193d74cuda3std3__48unexpectE)
_ZN73_INTERNAL_a3be5c4a_42_fused_layernorm_dynamic_per_token_quant_cu_4ee193d74cuda3std3__48unexpectE:
	.zero		1
	.type		_ZN73_INTERNAL_a3be5c4a_42_fused_layernorm_dynamic_per_token_quant_cu_4ee193d76thrust24THRUST_300001_SM_1000_NS6system6detail10sequential3seqE,@object
	.size		_ZN73_INTERNAL_a3be5c4a_42_fused_layernorm_dynamic_per_token_quant_cu_4ee193d76thrust24THRUST_300001_SM_1000_NS6system6detail10sequential3seqE,(.L_31 - _ZN73_INTERNAL_a3be5c4a_42_fused_layernorm_dynamic_per_token_quant_cu_4ee193d76thrust24THRUST_300001_SM_1000_NS6system6detail10sequential3seqE)
_ZN73_INTERNAL_a3be5c4a_42_fused_layernorm_dynamic_per_token_quant_cu_4ee193d76thrust24THRUST_300001_SM_1000_NS6system6detail10sequential3seqE:
	.zero		1
.L_31:


//--------------------- .nv.shared._ZN4vllm39rms_norm_dynamic_per_token_quant_kernelIN3c108BFloat16ENS1_13Float8_e4m3fnELb0EEEvPT0_PfPKT_S9_PKffiiPS7_ --------------------------
	.section	.nv.shared._ZN4vllm39rms_norm_dynamic_per_token_quant_kernelIN3c108BFloat16ENS1_13Float8_e4m3fnELb0EEEvPT0_PfPKT_S9_PKffiiPS7_,"aw",@nobits
	.sectionflags	@""
	.align	4
.nv.shared._ZN4vllm39rms_norm_dynamic_per_token_quant_kernelIN3c108BFloat16ENS1_13Float8_e4m3fnELb0EEEvPT0_PfPKT_S9_PKffiiPS7_:
	.zero		1696


//--------------------- .nv.shared._ZN4vllm39rms_norm_dynamic_per_token_quant_kernelIN3c108BFloat16EaLb1EEEvPT0_PfPKT_S8_PKffiiPS6_ --------------------------
	.section	.nv.shared._ZN4vllm39rms_norm_dynamic_per_token_quant_kernelIN3c108BFloat16EaLb1EEEvPT0_PfPKT_S8_PKffiiPS6_,"aw",@nobits
	.sectionflags	@""
	.align	4
.nv.shared._ZN4vllm39rms_norm_dynamic_per_token_quant_kernelIN3c108BFloat16EaLb1EEEvPT0_PfPKT_S8_PKffiiPS6_:
	.zero		1696


//--------------------- .nv.shared._ZN4vllm39rms_norm_dynamic_per_token_quant_kernelIN3c108BFloat16ENS1_13Float8_e4m3fnELb1EEEvPT0_PfPKT_S9_PKffiiPS7_ --------------------------
	.section	.nv.shared._ZN4vllm39rms_norm_dynamic_per_token_quant_kernelIN3c108BFloat16ENS1_13Float8_e4m3fnELb1EEEvPT0_PfPKT_S9_PKffiiPS7_,"aw",@nobits
	.sectionflags	@""
	.align	4
.nv.shared._ZN4vllm39rms_norm_dynamic_per_token_quant_kernelIN3c108BFloat16ENS1_13Float8_e4m3fnELb1EEEvPT0_PfPKT_S9_PKffiiPS7_:
	.zero		1696


//--------------------- .nv.shared._ZN4vllm39rms_norm_dynamic_per_token_quant_kernelIN3c104HalfEaLb0EEEvPT0_PfPKT_S8_PKffiiPS6_ --------------------------
	.section	.nv.shared._ZN4vllm39rms_norm_dynamic_per_token_quant_kernelIN3c104HalfEaLb0EEEvPT0_PfPKT_S8_PKffiiPS6_,"aw",@nobits
	.sectionflags	@""
	.align	4
.nv.shared._ZN4vllm39rms_norm_dynamic_per_token_quant_kernelIN3c104HalfEaLb0EEEvPT0_PfPKT_S8_PKffiiPS6_:
	.zero		1696


//--------------------- .nv.shared._ZN4vllm39rms_norm_dynamic_per_token_quant_kernelIN3c104HalfENS1_13Float8_e4m3fnELb0EEEvPT0_PfPKT_S9_PKffiiPS7_ --------------------------
	.section	.nv.shared._ZN4vllm39rms_norm_dynamic_per_token_quant_kernelIN3c104HalfENS1_13Float8_e4m3fnELb0EEEvPT0_PfPKT_S9_PKffiiPS7_,"aw",@nobits
	.sectionflags	@""
	.align	4
.nv.shared._ZN4vllm39rms_norm_dynamic_per_token_quant_kernelIN3c104HalfENS1_13Float8_e4m3fnELb0EEEvPT0_PfPKT_S9_PKffiiPS7_:
	.zero		1696


//--------------------- .nv.shared._ZN4vllm39rms_norm_dynamic_per_token_quant_kernelIN3c104HalfEaLb1EEEvPT0_PfPKT_S8_PKffiiPS6_ --------------------------
	.section	.nv.shared._ZN4vllm39rms_norm_dynamic_per_token_quant_kernelIN3c104HalfEaLb1EEEvPT0_PfPKT_S8_PKffiiPS6_,"aw",@nobits
	.sectionflags	@""
	.align	4
.nv.shared._ZN4vllm39rms_norm_dynamic_per_token_quant_kernelIN3c104HalfEaLb1EEEvPT0_PfPKT_S8_PKffiiPS6_:
	.zero		1696


//--------------------- .nv.shared._ZN4vllm39rms_norm_dynamic_per_token_quant_kernelIN3c104HalfENS1_13Float8_e4m3fnELb1EEEvPT0_PfPKT_S9_PKffiiPS7_ --------------------------
	.section	.nv.shared._ZN4vllm39rms_norm_dynamic_per_token_quant_kernelIN3c104HalfENS1_13Float8_e4m3fnELb1EEEvPT0_PfPKT_S9_PKffiiPS7_,"aw",@nobits
	.sectionflags	@""
	.align	4
.nv.shared._ZN4vllm39rms_norm_dynamic_per_token_quant_kernelIN3c104HalfENS1_13Float8_e4m3fnELb1EEEvPT0_PfPKT_S9_PKffiiPS7_:
	.zero		1696


//--------------------- .nv.shared._ZN4vllm39rms_norm_dynamic_per_token_quant_kernelIfaLb0EEEvPT0_PfPKT_S6_PKffiiPS4_ --------------------------
	.section	.nv.shared._ZN4vllm39rms_norm_dynamic_per_token_quant_kernelIfaLb0EEEvPT0_PfPKT_S6_PKffiiPS4_,"aw",@nobits
	.sectionflags	@""
	.align	4
.nv.shared._ZN4vllm39rms_norm_dynamic_per_token_quant_kernelIfaLb0EEEvPT0_PfPKT_S6_PKffiiPS4_:
	.zero		1696


//--------------------- .nv.shared._ZN4vllm39rms_norm_dynamic_per_token_quant_kernelIfN3c1013Float8_e4m3fnELb0EEEvPT0_PfPKT_S8_PKffiiPS6_ --------------------------
	.section	.nv.shared._ZN4vllm39rms_norm_dynamic_per_token_quant_kernelIfN3c1013Float8_e4m3fnELb0EEEvPT0_PfPKT_S8_PKffiiPS6_,"aw",@nobits
	.sectionflags	@""
	.align	4
.nv.shared._ZN4vllm39rms_norm_dynamic_per_token_quant_kernelIfN3c1013Float8_e4m3fnELb0EEEvPT0_PfPKT_S8_PKffiiPS6_:
	.zero		1696


//--------------------- .nv.shared._ZN4vllm39rms_norm_dynamic_per_token_quant_kernelIfaLb1EEEvPT0_PfPKT_S6_PKffiiPS4_ --------------------------
	.section	.nv.shared._ZN4vllm39rms_norm_dynamic_per_token_quant_kernelIfaLb1EEEvPT0_PfPKT_S6_PKffiiPS4_,"aw",@nobits
	.sectionflags	@""
	.align	4
.nv.shared._ZN4vllm39rms_norm_dynamic_per_token_quant_kernelIfaLb1EEEvPT0_PfPKT_S6_PKffiiPS4_:
	.zero		1696


//--------------------- .nv.shared._ZN4vllm39rms_norm_dynamic_per_token_quant_kernelIfN3c1013Float8_e4m3fnELb1EEEvPT0_PfPKT_S8_PKffiiPS6_ --------------------------
	.section	.nv.shared._ZN4vllm39rms_norm_dynamic_per_token_quant_kernelIfN3c1013Float8_e4m3fnELb1EEEvPT0_PfPKT_S8_PKffiiPS6_,"aw",@nobits
	.sectionflags	@""
	.align	4
.nv.shared._ZN4vllm39rms_norm_dynamic_per_token_quant_kernelIfN3c1013Float8_e4m3fnELb1EEEvPT0_PfPKT_S8_PKffiiPS6_:
	.zero		1696


//--------------------- .nv.shared._ZN4vllm31rms_norm_per_block_quant_kernelIN3c108BFloat16EaLb0ELb0ELi64EEEvPT0_PfPKT_S8_PKffiiPS6_l --------------------------
	.section	.nv.shared._ZN4vllm31rms_norm_per_block_quant_kernelIN3c108BFloat16EaLb0ELb0ELi64EEEvPT0_PfPKT_S8_PKffiiPS6_l,"aw",@nobits
	.sectionflags	@""
	.align	4
.nv.shared._ZN4vllm31rms_norm_per_block_quant_kernelIN3c108BFloat16EaLb0ELb0ELi64EEEvPT0_PfPKT_S8_PKffiiPS6_l:
	.zero		5288


//--------------------- .nv.shared._ZN4vllm31rms_norm_per_block_quant_kernelIN3c108BFloat16ENS1_13Float8_e4m3fnELb0ELb0ELi64EEEvPT0_PfPKT_S9_PKffiiPS7_l --------------------------
	.section	.nv.shared._ZN4vllm31rms_norm_per_block_quant_kernelIN3c108BFloat16ENS1_13Float8_e4m3fnELb0ELb0ELi64EEEvPT0_PfPKT_S9_PKffiiPS7_l,"aw",@nobits
	.sectionflags	@""
	.align	4
.nv.shared._ZN4vllm31rms_norm_per_block_quant_kernelIN3c108BFloat16ENS1_13Float8_e4m3fnELb0ELb0ELi64EEEvPT0_PfPKT_S9_PKffiiPS7_l:
	.zero		5288


//--------------------- .nv.shared._ZN4vllm31rms_norm_per_block_quant_kernelIN3c108BFloat16EaLb0ELb1ELi64EEEvPT0_PfPKT_S8_PKffiiPS6_l --------------------------
	.section	.nv.shared._ZN4vllm31rms_norm_per_block_quant_kernelIN3c108BFloat16EaLb0ELb1ELi64EEEvPT0_PfPKT_S8_PKffiiPS6_l,"aw",@nobits
	.sectionflags	@""
	.align	4
.nv.shared._ZN4vllm31rms_norm_per_block_quant_kernelIN3c108BFloat16EaLb0ELb1ELi64EEEvPT0_PfPKT_S8_PKffiiPS6_l:
	.zero		5288


//--------------------- .nv.shared._ZN4vllm31rms_norm_per_block_quant_kernelIN3c108BFloat16ENS1_13Float8_e4m3fnELb0ELb1ELi64EEEvPT0_PfPKT_S9_PKffiiPS7_l --------------------------
	.section	.nv.shared._ZN4vllm31rms_norm_per_block_quant_kernelIN3c108BFloat16ENS1_13Float8_e4m3fnELb0ELb1ELi64EEEvPT0_PfPKT_S9_PKffiiPS7_l,"aw",@nobits
	.sectionflags	@""
	.align	4
.nv.shared._ZN4vllm31rms_norm_per_block_quant_kernelIN3c108BFloat16ENS1_13Float8_e4m3fnELb0ELb1ELi64EEEvPT0_PfPKT_S9_PKffiiPS7_l:
	.zero		5288


//--------------------- .nv.shared._ZN4vllm31rms_norm_per_block_quant_kernelIN3c108BFloat16EaLb1ELb0ELi64EEEvPT0_PfPKT_S8_PKffiiPS6_l --------------------------
	.section	.nv.shared._ZN4vllm31rms_norm_per_block_quant_kernelIN3c108BFloat16EaLb1ELb0ELi64EEEvPT0_PfPKT_S8_PKffiiPS6_l,"aw",@nobits
	.sectionflags	@""
	.align	4
.nv.shared._ZN4vllm31rms_norm_per_block_quant_kernelIN3c108BFloat16EaLb1ELb0ELi64EEEvPT0_PfPKT_S8_PKffiiPS6_l:
	.zero		5288


//--------------------- .nv.shared._ZN4vllm31rms_norm_per_block_quant_kernelIN3c108BFloat16ENS1_13Float8_e4m3fnELb1ELb0ELi64EEEvPT0_PfPKT_S9_PKffiiPS7_l --------------------------
	.section	.nv.shared._ZN4vllm31rms_norm_per_block_quant_kernelIN3c108BFloat16ENS1_13Float8_e4m3fnELb1ELb0ELi64EEEvPT0_PfPKT_S9_PKffiiPS7_l,"aw",@nobits
	.sectionflags	@""
	.align	4
.nv.shared._ZN4vllm31rms_norm_per_block_quant_kernelIN3c108BFloat16ENS1_13Float8_e4m3fnELb1ELb0ELi64EEEvPT0_PfPKT_S9_PKffiiPS7_l:
	.zero		5288


//--------------------- .nv.shared._ZN4vllm31rms_norm_per_block_quant_kernelIN3c108BFloat16EaLb1ELb1ELi64EEEvPT0_PfPKT_S8_PKffiiPS6_l --------------------------
	.section	.nv.shared._ZN4vllm31rms_norm_per_block_quant_kernelIN3c108BFloat16EaLb1ELb1ELi64EEEvPT0_PfPKT_S8_PKffiiPS6_l,"aw",@nobits
	.sectionflags	@""
	.align	4
.nv.shared._ZN4vllm31rms_norm_per_block_quant_kernelIN3c108BFloat16EaLb1ELb1ELi64EEEvPT0_PfPKT_S8_PKffiiPS6_l:
	.zero		5288


//--------------------- .nv.shared._ZN4vllm31rms_norm_per_block_quant_kernelIN3c108BFloat16ENS1_13Float8_e4m3fnELb1ELb1ELi64EEEvPT0_PfPKT_S9_PKffiiPS7_l --------------------------
	.section	.nv.shared._ZN4vllm31rms_norm_per_block_quant_kernelIN3c108BFloat16ENS1_13Float8_e4m3fnELb1ELb1ELi64EEEvPT0_PfPKT_S9_PKffiiPS7_l,"aw",@nobits
	.sectionflags	@""
	.align	4
.nv.shared._ZN4vllm31rms_norm_per_block_quant_kernelIN3c108BFloat16ENS1_13Float8_e4m3fnELb1ELb1ELi64EEEvPT0_PfPKT_S9_PKffiiPS7_l:
	.zero		5288


//--------------------- .nv.shared._ZN4vllm31rms_norm_per_block_quant_kernelIN3c108BFloat16EaLb0ELb0ELi128EEEvPT0_PfPKT_S8_PKffiiPS6_l --------------------------
	.section	.nv.shared._ZN4vllm31rms_norm_per_block_quant_kernelIN3c108BFloat16EaLb0ELb0ELi128EEEvPT0_PfPKT_S8_PKffiiPS6_l,"aw",@nobits
	.sectionflags	@""
	.align	4
.nv.shared._ZN4vllm31rms_norm_per_block_quant_kernelIN3c108BFloat16EaLb0ELb0ELi128EEEvPT0_PfPKT_S8_PKffiiPS6_l:
	.zero		5288


//--------------------- .nv.shared._ZN4vllm31rms_norm_per_block_quant_kernelIN3c108BFloat16ENS1_13Float8_e4m3fnELb0ELb0ELi128EEEvPT0_PfPKT_S9_PKffiiPS7_l --------------------------
	.section	.nv.shared._ZN4vllm31rms_norm_per_block_quant_kernelIN3c108BFloat16ENS1_13Float8_e4m3fnELb0ELb0ELi128EEEvPT0_PfPKT_S9_PKffiiPS7_l,"aw",@nobits
	.sectionflags	@""
	.align	4
.nv.shared._ZN4vllm31rms_norm_per_block_quant_kernelIN3c108BFloat16ENS1_13Float8_e4m3fnELb0ELb0ELi128EEEvPT0_PfPKT_S9_PKffiiPS7_l:
	.zero		5288


//--------------------- .nv.shared._ZN4vllm31rms_norm_per_block_quant_kernelIN3c108BFloat16EaLb0ELb1ELi128EEEvPT0_PfPKT_S8_PKffiiPS6_l --------------------------
	.section	.nv.shared._ZN4vllm31rms_norm_per_block_quant_kernelIN3c108BFloat16EaLb0ELb1ELi128EEEvPT0_PfPKT_S8_PKffiiPS6_l,"aw",@nobits
	.sectionflags	@""
	.align	4
.nv.shared._ZN4vllm31rms_norm_per_block_quant_kernelIN3c108BFloat16EaLb0ELb1ELi128EEEvPT0_PfPKT_S8_PKffiiPS6_l:
	.zero		5288


//--------------------- .nv.shared._ZN4vllm31rms_norm_per_block_quant_kernelIN3c108BFloat16ENS1_13Float8_e4m3fnELb0ELb1ELi128EEEvPT0_PfPKT_S9_PKffiiPS7_l --------------------------
	.section	.nv.shared._ZN4vllm31rms_norm_per_block_quant_kernelIN3c108BFloat16ENS1_13Float8_e4m3fnELb0ELb1ELi128EEEvPT0_PfPKT_S9_PKffiiPS7_l,"aw",@nobits
	.sectionflags	@""
	.align	4
.nv.shared._ZN4vllm31rms_norm_per_block_quant_kernelIN3c108BFloat16ENS1_13Float8_e4m3fnELb0ELb1ELi128EEEvPT0_PfPKT_S9_PKffiiPS7_l:
	.zero		5288


//--------------------- .nv.shared._ZN4vllm31rms_norm_per_block_quant_kernelIN3c108BFloat16EaLb1ELb0ELi128EEEvPT0_PfPKT_S8_PKffiiPS6_l --------------------------
	.section	.nv.shared._ZN4vllm31rms_norm_per_block_quant_kernelIN3c108BFloat16EaLb1ELb0ELi128EEEvPT0_PfPKT_S8_PKffiiPS6_l,"aw",@nobits
	.sectionflags	@""
	.align	4
.nv.shared._ZN4vllm31rms_norm_per_block_quant_kernelIN3c108BFloat16EaLb1ELb0ELi128EEEvPT0_PfPKT_S8_PKffiiPS6_l:
	.zero		5288


//--------------------- .nv.shared._ZN4vllm31rms_norm_per_block_quant_kernelIN3c108BFloat16ENS1_13Float8_e4m3fnELb1ELb0ELi128EEEvPT0_PfPKT_S9_PKffiiPS7_l --------------------------
	.section	.nv.shared._ZN4vllm31rms_norm_per_block_quant_kernelIN3c108BFloat16ENS1_13Float8_e4m3fnELb1ELb0ELi128EEEvPT0_PfPKT_S9_PKffiiPS7_l,"aw",@nobits
	.sectionflags	@""
	.align	4
.nv.shared._ZN4vllm31rms_norm_per_block_quant_kernelIN3c108BFloat16ENS1_13Float8_e4m3fnELb1ELb0ELi128EEEvPT0_PfPKT_S9_PKffiiPS7_l:
	.zero		5288


//--------------------- .nv.shared._ZN4vllm31rms_norm_per_block_quant_kernelIN3c108BFloat16EaLb1ELb1ELi128EEEvPT0_PfPKT_S8_PKffiiPS6_l --------------------------
	.section	.nv.shared._ZN4vllm31rms_norm_per_block_quant_kernelIN3c108BFloat16EaLb1ELb1ELi128EEEvPT0_PfPKT_S8_PKffiiPS6_l,"aw",@nobits
	.sectionflags	@""
	.align	4
.nv.shared._ZN4vllm31rms_norm_per_block_quant_kernelIN3c108BFloat16EaLb1ELb1ELi128EEEvPT0_PfPKT_S8_PKffiiPS6_l:
	.zero		5288


//--------------------- .nv.shared._ZN4vllm31rms_norm_per_block_quant_kernelIN3c108BFloat16ENS1_13Float8_e4m3fnELb1ELb1ELi128EEEvPT0_PfPKT_S9_PKffiiPS7_l --------------------------
	.section	.nv.shared._ZN4vllm31rms_norm_per_block_quant_kernelIN3c108BFloat16ENS1_13Float8_e4m3fnELb1ELb1ELi128EEEvPT0_PfPKT_S9_PKffiiPS7_l,"aw",@nobits
	.sectionflags	@""
	.align	4
.nv.shared._ZN4vllm31rms_norm_per_block_quant_kernelIN3c108BFloat16ENS1_13Float8_e4m3fnELb1ELb1ELi128EEEvPT0_PfPKT_S9_PKffiiPS7_l:
	.zero		5288


//--------------------- .nv.shared._ZN4vllm31rms_norm_per_block_quant_kernelIN3c104HalfEaLb0ELb0ELi64EEEvPT0_PfPKT_S8_PKffiiPS6_l --------------------------
	.section	.nv.shared._ZN4vllm31rms_norm_per_block_quant_kernelIN3c104HalfEaLb0ELb0ELi64EEEvPT0_PfPKT_S8_PKffiiPS6_l,"aw",@nobits
	.sectionflags	@""
	.align	4
.nv.shared._ZN4vllm31rms_norm_per_block_quant_kernelIN3c104HalfEaLb0ELb0ELi64EEEvPT0_PfPKT_S8_PKffiiPS6_l:
	.zero		5288


//--------------------- .nv.shared._ZN4vllm31rms_norm_per_block_quant_kernelIN3c104HalfENS1_13Float8_e4m3fnELb0ELb0ELi64EEEvPT0_PfPKT_S9_PKffiiPS7_l --------------------------
	.section	.nv.shared._ZN4vllm31rms_norm_per_block_quant_kernelIN3c104HalfENS1_13Float8_e4m3fnELb0ELb0ELi64EEEvPT0_PfPKT_S9_PKffiiPS7_l,"aw",@nobits
	.sectionflags	@""
	.align	4
.nv.shared._ZN4vllm31rms_norm_per_block_quant_kernelIN3c104HalfENS1_13Float8_e4m3fnELb0ELb0ELi64EEEvPT0_PfPKT_S9_PKffiiPS7_l:
	.zero		5288


//--------------------- .nv.shared._ZN4vllm31rms_norm_per_block_quant_kernelIN3c104HalfEaLb0ELb1ELi64EEEvPT0_PfPKT_S8_PKffiiPS6_l --------------------------
	.section	.nv.shared._ZN4vllm31rms_norm_per_block_quant_kernelIN3c104HalfEaLb0ELb1ELi64EEEvPT0_PfPKT_S8_PKffiiPS6_l,"aw",@nobits
	.sectionflags	@""
	.align	4
.nv.shared._ZN4vllm31rms_norm_per_block_quant_kernelIN3c104HalfEaLb0ELb1ELi64EEEvPT0_PfPKT_S8_PKffiiPS6_l:
	.zero		5288


//--------------------- .nv.shared._ZN4vllm31rms_norm_per_block_quant_kernelIN3c104HalfENS1_13Float8_e4m3fnELb0ELb1ELi64EEEvPT0_PfPKT_S9_PKffiiPS7_l --------------------------
	.section	.nv.shared._ZN4vllm31rms_norm_per_block_quant_kernelIN3c104HalfENS1_13Float8_e4m3fnELb0ELb1ELi64EEEvPT0_PfPKT_S9_PKffiiPS7_l,"aw",@nobits
	.sectionflags	@""
	.align	4
.nv.shared._ZN4vllm31rms_norm_per_block_quant_kernelIN3c104HalfENS1_13Float8_e4m3fnELb0ELb1ELi64EEEvPT0_PfPKT_S9_PKffiiPS7_l:
	.zero		5288


//--------------------- .nv.shared._ZN4vllm31rms_norm_per_block_quant_kernelIN3c104HalfEaLb1ELb0ELi64EEEvPT0_PfPKT_S8_PKffiiPS6_l --------------------------
	.section	.nv.shared._ZN4vllm31rms_norm_per_block_quant_kernelIN3c104HalfEaLb1ELb0ELi64EEEvPT0_PfPKT_S8_PKffiiPS6_l,"aw",@nobits
	.sectionflags	@""
	.align	4
.nv.shared._ZN4vllm31rms_norm_per_block_quant_kernelIN3c104HalfEaLb1ELb0ELi64EEEvPT0_PfPKT_S8_PKffiiPS6_l:
	.zero		5288


//--------------------- .nv.shared._ZN4vllm31rms_norm_per_block_quant_kernelIN3c104HalfENS1_13Float8_e4m3fnELb1ELb0ELi64EEEvPT0_PfPKT_S9_PKffiiPS7_l --------------------------
	.section	.nv.shared._ZN4vllm31rms_norm_per_block_quant_kernelIN3c104HalfENS1_13Float8_e4m3fnELb1ELb0ELi64EEEvPT0_PfPKT_S9_PKffiiPS7_l,"aw",@nobits
	.sectionflags	@""
	.align	4
.nv.shared._ZN4vllm31rms_norm_per_block_quant_kernelIN3c104HalfENS1_13Float8_e4m3fnELb1ELb0ELi64EEEvPT0_PfPKT_S9_PKffiiPS7_l:
	.zero		5288


//--------------------- .nv.shared._ZN4vllm31rms_norm_per_block_quant_kernelIN3c104HalfEaLb1ELb1ELi64EEEvPT0_PfPKT_S8_PKffiiPS6_l --------------------------
	.section	.nv.shared._ZN4vllm31rms_norm_per_block_quant_kernelIN3c104HalfEaLb1ELb1ELi64EEEvPT0_PfPKT_S8_PKffiiPS6_l,"aw",@nobits
	.sectionflags	@""
	.align	4
.nv.shared._ZN4vllm31rms_norm_per_block_quant_kernelIN3c104HalfEaLb1ELb1ELi64EEEvPT0_PfPKT_S8_PKffiiPS6_l:
	.zero		5288


//--------------------- .nv.shared._ZN4vllm31rms_norm_per_block_quant_kernelIN3c104HalfENS1_13Float8_e4m3fnELb1ELb1ELi64EEEvPT0_PfPKT_S9_PKffiiPS7_l --------------------------
	.section	.nv.shared._ZN4vllm31rms_norm_per_block_quant_kernelIN3c104HalfENS1_13Float8_e4m3fnELb1ELb1ELi64EEEvPT0_PfPKT_S9_PKffiiPS7_l,"aw",@nobits
	.sectionflags	@""
	.align	4
.nv.shared._ZN4vllm31rms_norm_per_block_quant_kernelIN3c104HalfENS1_13Float8_e4m3fnELb1ELb1ELi64EEEvPT0_PfPKT_S9_PKffiiPS7_l:
	.zero		5288


//--------------------- .nv.shared._ZN4vllm31rms_norm_per_block_quant_kernelIN3c104HalfEaLb0ELb0ELi128EEEvPT0_PfPKT_S8_PKffiiPS6_l --------------------------
	.section	.nv.shared._ZN4vllm31rms_norm_per_block_quant_kernelIN3c104HalfEaLb0ELb0ELi128EEEvPT0_PfPKT_S8_PKffiiPS6_l,"aw",@nobits
	.sectionflags	@""
	.align	4
.nv.shared._ZN4vllm31rms_norm_per_block_quant_kernelIN3c104HalfEaLb0ELb0ELi128EEEvPT0_PfPKT_S8_PKffiiPS6_l:
	.zero		5288


//--------------------- .nv.shared._ZN4vllm31rms_norm_per_block_quant_kernelIN3c104HalfENS1_13Float8_e4m3fnELb0ELb0ELi128EEEvPT0_PfPKT_S9_PKffiiPS7_l --------------------------
	.section	.nv.shared._ZN4vllm31rms_norm_per_block_quant_kernelIN3c104HalfENS1_13Float8_e4m3fnELb0ELb0ELi128EEEvPT0_PfPKT_S9_PKffiiPS7_l,"aw",@nobits
	.sectionflags	@""
	.align	4
.nv.shared._ZN4vllm31rms_norm_per_block_quant_kernelIN3c104HalfENS1_13Float8_e4m3fnELb0ELb0ELi128EEEvPT0_PfPKT_S9_PKffiiPS7_l:
	.zero		5288


//--------------------- .nv.shared._ZN4vllm31rms_norm_per_block_quant_kernelIN3c104HalfEaLb0ELb1ELi128EEEvPT0_PfPKT_S8_PKffiiPS6_l --------------------------
	.section	.nv.shared._ZN4vllm31rms_norm_per_block_quant_kernelIN3c104HalfEaLb0ELb1ELi128EEEvPT0_PfPKT_S8_PKffiiPS6_l,"aw",@nobits
	.sectionflags	@""
	.align	4
.nv.shared._ZN4vllm31rms_norm_per_block_quant_kernelIN3c104HalfEaLb0ELb1ELi128EEEvPT0_PfPKT_S8_PKffiiPS6_l:
	.zero		5288


//--------------------- .nv.shared._ZN4vllm31rms_norm_per_block_quant_kernelIN3c104HalfENS1_13Float8_e4m3fnELb0ELb1ELi128EEEvPT0_PfPKT_S9_PKffiiPS7_l --------------------------
	.section	.nv.shared._ZN4vllm31rms_norm_per_block_quant_kernelIN3c104HalfENS1_13Float8_e4m3fnELb0ELb1ELi128EEEvPT0_PfPKT_S9_PKffiiPS7_l,"aw",@nobits
	.sectionflags	@""
	.align	4
.nv.shared._ZN4vllm31rms_norm_per_block_quant_kernelIN3c104HalfENS1_13Float8_e4m3fnELb0ELb1ELi128EEEvPT0_PfPKT_S9_PKffiiPS7_l:
	.zero		5288


//--------------------- .nv.shared._ZN4vllm31rms_norm_per_block_quant_kernelIN3c104HalfEaLb1ELb0ELi128EEEvPT0_PfPKT_S8_PKffiiPS6_l --------------------------
	.section	.nv.shared._ZN4vllm31rms_norm_per_block_quant_kernelIN3c104HalfEaLb1ELb0ELi128EEEvPT0_PfPKT_S8_PKffiiPS6_l,"aw",@nobits
	.sectionflags	@""
	.align	4
.nv.shared._ZN4vllm31rms_norm_per_block_quant_kernelIN3c104HalfEaLb1ELb0ELi128EEEvPT0_PfPKT_S8_PKffiiPS6_l:
	.zero		5288


//--------------------- .nv.shared._ZN4vllm31rms_norm_per_block_quant_kernelIN3c104HalfENS1_13Float8_e4m3fnELb1ELb0ELi128EEEvPT0_PfPKT_S9_PKffiiPS7_l --------------------------
	.section	.nv.shared._ZN4vllm31rms_norm_per_block_quant_kernelIN3c104HalfENS1_13Float8_e4m3fnELb1ELb0ELi128EEEvPT0_PfPKT_S9_PKffiiPS7_l,"aw",@nobits
	.sectionflags	@""
	.align	4
.nv.shared._ZN4vllm31rms_norm_per_block_quant_kernelIN3c104HalfENS1_13Float8_e4m3fnELb1ELb0ELi128EEEvPT0_PfPKT_S9_PKffiiPS7_l:
	.zero		5288


//--------------------- .nv.shared._ZN4vllm31rms_norm_per_block_quant_kernelIN3c104HalfEaLb1ELb1ELi128EEEvPT0_PfPKT_S8_PKffiiPS6_l --------------------------
	.section	.nv.shared._ZN4vllm31rms_norm_per_block_quant_kernelIN3c104HalfEaLb1ELb1ELi128EEEvPT0_PfPKT_S8_PKffiiPS6_l,"aw",@nobits
	.sectionflags	@""
	.align	4
.nv.shared._ZN4vllm31rms_norm_per_block_quant_kernelIN3c104HalfEaLb1ELb1ELi128EEEvPT0_PfPKT_S8_PKffiiPS6_l:
	.zero		5288


//--------------------- .nv.shared._ZN4vllm31rms_norm_per_block_quant_kernelIN3c104HalfENS1_13Float8_e4m3fnELb1ELb1ELi128EEEvPT0_PfPKT_S9_PKffiiPS7_l --------------------------
	.section	.nv.shared._ZN4vllm31rms_norm_per_block_quant_kernelIN3c104HalfENS1_13Float8_e4m3fnELb1ELb1ELi128EEEvPT0_PfPKT_S9_PKffiiPS7_l,"aw",@nobits
	.sectionflags	@""
	.align	4
.nv.shared._ZN4vllm31rms_norm_per_block_quant_kernelIN3c104HalfENS1_13Float8_e4m3fnELb1ELb1ELi128EEEvPT0_PfPKT_S9_PKffiiPS7_l:
	.zero		5288


//--------------------- .nv.shared._ZN4vllm31rms_norm_per_block_quant_kernelIfaLb0ELb0ELi64EEEvPT0_PfPKT_S6_PKffiiPS4_l --------------------------
	.section	.nv.shared._ZN4vllm31rms_norm_per_block_quant_kernelIfaLb0ELb0ELi64EEEvPT0_PfPKT_S6_PKffiiPS4_l,"aw",@nobits
	.sectionflags	@""
	.align	4
.nv.shared._ZN4vllm31rms_norm_per_block_quant_kernelIfaLb0ELb0ELi64EEEvPT0_PfPKT_S6_PKffiiPS4_l:
	.zero		5288


//--------------------- .nv.shared._ZN4vllm31rms_norm_per_block_quant_kernelIfN3c1013Float8_e4m3fnELb0ELb0ELi64EEEvPT0_PfPKT_S8_PKffiiPS6_l --------------------------
	.section	.nv.shared._ZN4vllm31rms_norm_per_block_quant_kernelIfN3c1013Float8_e4m3fnELb0ELb0ELi64EEEvPT0_PfPKT_S8_PKffiiPS6_l,"aw",@nobits
	.sectionflags	@""
	.align	4
.nv.shared._ZN4vllm31rms_norm_per_block_quant_kernelIfN3c1013Float8_e4m3fnELb0ELb0ELi64EEEvPT0_PfPKT_S8_PKffiiPS6_l:
	.zero		5288


//--------------------- .nv.shared._ZN4vllm31rms_norm_per_block_quant_kernelIfaLb0ELb1ELi64EEEvPT0_PfPKT_S6_PKffiiPS4_l --------------------------
	.section	.nv.shared._ZN4vllm31rms_norm_per_block_quant_kernelIfaLb0ELb1ELi64EEEvPT0_PfPKT_S6_PKffiiPS4_l,"aw",@nobits
	.sectionflags	@""
	.align	4
.nv.shared._ZN4vllm31rms_norm_per_block_quant_kernelIfaLb0ELb1ELi64EEEvPT0_PfPKT_S6_PKffiiPS4_l:
	.zero		5288


//--------------------- .nv.shared._ZN4vllm31rms_norm_per_block_quant_kernelIfN3c1013Float8_e4m3fnELb0ELb1ELi64EEEvPT0_PfPKT_S8_PKffiiPS6_l --------------------------
	.section	.nv.shared._ZN4vllm31rms_norm_per_block_quant_kernelIfN3c1013Float8_e4m3fnELb0ELb1ELi64EEEvPT0_PfPKT_S8_PKffiiPS6_l,"aw",@nobits
	.sectionflags	@""
	.align	4
.nv.shared._ZN4vllm31rms_norm_per_block_quant_kernelIfN3c1013Float8_e4m3fnELb0ELb1ELi64EEEvPT0_PfPKT_S8_PKffiiPS6_l:
	.zero		5288


//--------------------- .nv.shared._ZN4vllm31rms_norm_per_block_quant_kernelIfaLb1ELb0ELi64EEEvPT0_PfPKT_S6_PKffiiPS4_l --------------------------
	.section	.nv.shared._ZN4vllm31rms_norm_per_block_quant_kernelIfaLb1ELb0ELi64EEEvPT0_PfPKT_S6_PKffiiPS4_l,"aw",@nobits
	.sectionflags	@""
	.align	4
.nv.shared._ZN4vllm31rms_norm_per_block_quant_kernelIfaLb1ELb0ELi64EEEvPT0_PfPKT_S6_PKffiiPS4_l:
	.zero		5288


//--------------------- .nv.shared._ZN4vllm31rms_norm_per_block_quant_kernelIfN3c1013Float8_e4m3fnELb1ELb0ELi64EEEvPT0_PfPKT_S8_PKffiiPS6_l --------------------------
	.section	.nv.shared._ZN4vllm31rms_norm_per_block_quant_kernelIfN3c1013Float8_e4m3fnELb1ELb0ELi64EEEvPT0_PfPKT_S8_PKffiiPS6_l,"aw",@nobits
	.sectionflags	@""
	.align	4
.nv.shared._ZN4vllm31rms_norm_per_block_quant_kernelIfN3c1013Float8_e4m3fnELb1ELb0ELi64EEEvPT0_PfPKT_S8_PKffiiPS6_l:
	.zero		5288


//--------------------- .nv.shared._ZN4vllm31rms_norm_per_block_quant_kernelIfaLb1ELb1ELi64EEEvPT0_PfPKT_S6_PKffiiPS4_l --------------------------
	.section	.nv.shared._ZN4vllm31rms_norm_per_block_quant_kernelIfaLb1ELb1ELi64EEEvPT0_PfPKT_S6_PKffiiPS4_l,"aw",@nobits
	.sectionflags	@""
	.align	4
.nv.shared._ZN4vllm31rms_norm_per_block_quant_kernelIfaLb1ELb1ELi64EEEvPT0_PfPKT_S6_PKffiiPS4_l:
	.zero		5288


//--------------------- .nv.shared._ZN4vllm31rms_norm_per_block_quant_kernelIfN3c1013Float8_e4m3fnELb1ELb1ELi64EEEvPT0_PfPKT_S8_PKffiiPS6_l --------------------------
	.section	.nv.shared._ZN4vllm31rms_norm_per_block_quant_kernelIfN3c1013Float8_e4m3fnELb1ELb1ELi64EEEvPT0_PfPKT_S8_PKffiiPS6_l,"aw",@nobits
	.sectionflags	@""
	.align	4
.nv.shared._ZN4vllm31rms_norm_per_block_quant_kernelIfN3c1013Float8_e4m3fnELb1ELb1ELi64EEEvPT0_PfPKT_S8_PKffiiPS6_l:
	.zero		5288


//--------------------- .nv.shared._ZN4vllm31rms_norm_per_block_quant_kernelIfaLb0ELb0ELi128EEEvPT0_PfPKT_S6_PKffiiPS4_l --------------------------
	.section	.nv.shared._ZN4vllm31rms_norm_per_block_quant_kernelIfaLb0ELb0ELi128EEEvPT0_PfPKT_S6_PKffiiPS4_l,"aw",@nobits
	.sectionflags	@""
	.align	4
.nv.shared._ZN4vllm31rms_norm_per_block_quant_kernelIfaLb0ELb0ELi128EEEvPT0_PfPKT_S6_PKffiiPS4_l:
	.zero		5288


//--------------------- .nv.shared._ZN4vllm31rms_norm_per_block_quant_kernelIfN3c1013Float8_e4m3fnELb0ELb0ELi128EEEvPT0_PfPKT_S8_PKffiiPS6_l --------------------------
	.section	.nv.shared._ZN4vllm31rms_norm_per_block_quant_kernelIfN3c1013Float8_e4m3fnELb0ELb0ELi128EEEvPT0_PfPKT_S8_PKffiiPS6_l,"aw",@nobits
	.sectionflags	@""
	.align	4
.nv.shared._ZN4vllm31rms_norm_per_block_quant_kernelIfN3c1013Float8_e4m3fnELb0ELb0ELi128EEEvPT0_PfPKT_S8_PKffiiPS6_l:
	.zero		5288


//--------------------- .nv.shared._ZN4vllm31rms_norm_per_block_quant_kernelIfaLb0ELb1ELi128EEEvPT0_PfPKT_S6_PKffiiPS4_l --------------------------
	.section	.nv.shared._ZN4vllm31rms_norm_per_block_quant_kernelIfaLb0ELb1ELi128EEEvPT0_PfPKT_S6_PKffiiPS4_l,"aw",@nobits
	.sectionflags	@""
	.align	4
.nv.shared._ZN4vllm31rms_norm_per_block_quant_kernelIfaLb0ELb1ELi128EEEvPT0_PfPKT_S6_PKffiiPS4_l:
	.zero		5288


//--------------------- .nv.shared._ZN4vllm31rms_norm_per_block_quant_kernelIfN3c1013Float8_e4m3fnELb0ELb1ELi128EEEvPT0_PfPKT_S8_PKffiiPS6_l --------------------------
	.section	.nv.shared._ZN4vllm31rms_norm_per_block_quant_kernelIfN3c1013Float8_e4m3fnELb0ELb1ELi128EEEvPT0_PfPKT_S8_PKffiiPS6_l,"aw",@nobits
	.sectionflags	@""
	.align	4
.nv.shared._ZN4vllm31rms_norm_per_block_quant_kernelIfN3c1013Float8_e4m3fnELb0ELb1ELi128EEEvPT0_PfPKT_S8_PKffiiPS6_l:
	.zero		5288


//--------------------- .nv.shared._ZN4vllm31rms_norm_per_block_quant_kernelIfaLb1ELb0ELi128EEEvPT0_PfPKT_S6_PKffiiPS4_l --------------------------
	.section	.nv.shared._ZN4vllm31rms_norm_per_block_quant_kernelIfaLb1ELb0ELi128EEEvPT0_PfPKT_S6_PKffiiPS4_l,"aw",@nobits
	.sectionflags	@""
	.align	4
.nv.shared._ZN4vllm31rms_norm_per_block_quant_kernelIfaLb1ELb0ELi128EEEvPT0_PfPKT_S6_PKffiiPS4_l:
	.zero		5288


//--------------------- .nv.shared._ZN4vllm31rms_norm_per_block_quant_kernelIfN3c1013Float8_e4m3fnELb1ELb0ELi128EEEvPT0_PfPKT_S8_PKffiiPS6_l --------------------------
	.section	.nv.shared._ZN4vllm31rms_norm_per_block_quant_kernelIfN3c1013Float8_e4m3fnELb1ELb0ELi128EEEvPT0_PfPKT_S8_PKffiiPS6_l,"aw",@nobits
	.sectionflags	@""
	.align	4
.nv.shared._ZN4vllm31rms_norm_per_block_quant_kernelIfN3c1013Float8_e4m3fnELb1ELb0ELi128EEEvPT0_PfPKT_S8_PKffiiPS6_l:
	.zero		5288


//--------------------- .nv.shared._ZN4vllm31rms_norm_per_block_quant_kernelIfaLb1ELb1ELi128EEEvPT0_PfPKT_S6_PKffiiPS4_l --------------------------
	.section	.nv.shared._ZN4vllm31rms_norm_per_block_quant_kernelIfaLb1ELb1ELi128EEEvPT0_PfPKT_S6_PKffiiPS4_l,"aw",@nobits
	.sectionflags	@""
	.align	4
.nv.shared._ZN4vllm31rms_norm_per_block_quant_kernelIfaLb1ELb1ELi128EEEvPT0_PfPKT_S6_PKffiiPS4_l:
	.zero		5288


//--------------------- .nv.shared._ZN4vllm31rms_norm_per_block_quant_kernelIfN3c1013Float8_e4m3fnELb1ELb1ELi128EEEvPT0_PfPKT_S8_PKffiiPS6_l --------------------------
	.section	.nv.shared._ZN4vllm31rms_norm_per_block_quant_kernelIfN3c1013Float8_e4m3fnELb1ELb1ELi128EEEvPT0_PfPKT_S8_PKffiiPS6_l,"aw",@nobits
	.sectionflags	@""
	.align	4
.nv.shared._ZN4vllm31rms_norm_per_block_quant_kernelIfN3c1013Float8_e4m3fnELb1ELb1ELi128EEEvPT0_PfPKT_S8_PKffiiPS6_l:
	.zero		5288


//--------------------- .nv.constant0._ZN4vllm39rms_norm_dynamic_per_token_quant_kernelIN3c108BFloat16EaLb0EEEvPT0_PfPKT_S8_PKffiiPS6_ --------------------------
	.section	.nv.constant0._ZN4vllm39rms_norm_dynamic_per_token_quant_kernelIN3c108BFloat16EaLb0EEEvPT0_PfPKT_S8_PKffiiPS6_,"a",@progbits
	.sectionflags	@""
	.align	4
.nv.constant0._ZN4vllm39rms_norm_dynamic_per_token_quant_kernelIN3c108BFloat16EaLb0EEEvPT0_PfPKT_S8_PKffiiPS6_:
	.zero		960


//--------------------- .nv.constant0._ZN4vllm39rms_norm_dynamic_per_token_quant_kernelIN3c108BFloat16ENS1_13Float8_e4m3fnELb0EEEvPT0_PfPKT_S9_PKffiiPS7_ --------------------------
	.section	.nv.constant0._ZN4vllm39rms_norm_dynamic_per_token_quant_kernelIN3c108BFloat16ENS1_13Float8_e4m3fnELb0EEEvPT0_PfPKT_S9_PKffiiPS7_,"a",@progbits
	.sectionflags	@""
	.align	4
.nv.constant0._ZN4vllm39rms_norm_dynamic_per_token_quant_kernelIN3c108BFloat16ENS1_13Float8_e4m3fnELb0EEEvPT0_PfPKT_S9_PKffiiPS7_:
	.zero		960


//--------------------- .nv.constant0._ZN4vllm39rms_norm_dynamic_per_token_quant_kernelIN3c108BFloat16EaLb1EEEvPT0_PfPKT_S8_PKffiiPS6_ --------------------------
	.section	.nv.constant0._ZN4vllm39rms_norm_dynamic_per_token_quant_kernelIN3c108BFloat16EaLb1EEEvPT0_PfPKT_S8_PKffiiPS6_,"a",@progbits
	.sectionflags	@""
	.align	4
.nv.constant0._ZN4vllm39rms_norm_dynamic_per_token_quant_kernelIN3c108BFloat16EaLb1EEEvPT0_PfPKT_S8_PKffiiPS6_:
	.zero		960


//--------------------- .nv.constant0._ZN4vllm39rms_norm_dynamic_per_token_quant_kernelIN3c108BFloat16ENS1_13Float8_e4m3fnELb1EEEvPT0_PfPKT_S9_PKffiiPS7_ --------------------------
	.section	.nv.constant0._ZN4vllm39rms_norm_dynamic_per_token_quant_kernelIN3c108BFloat16ENS1_13Float8_e4m3fnELb1EEEvPT0_PfPKT_S9_PKffiiPS7_,"a",@progbits
	.sectionflags	@""
	.align	4
.nv.constant0._ZN4vllm39rms_norm_dynamic_per_token_quant_kernelIN3c108BFloat16ENS1_13Float8_e4m3fnELb1EEEvPT0_PfPKT_S9_PKffiiPS7_:
	.zero		960


//--------------------- .nv.constant0._ZN4vllm39rms_norm_dynamic_per_token_quant_kernelIN3c104HalfEaLb0EEEvPT0_PfPKT_S8_PKffiiPS6_ --------------------------
	.section	.nv.constant0._ZN4vllm39rms_norm_dynamic_per_token_quant_kernelIN3c104HalfEaLb0EEEvPT0_PfPKT_S8_PKffiiPS6_,"a",@progbits
	.sectionflags	@""
	.align	4
.nv.constant0._ZN4vllm39rms_norm_dynamic_per_token_quant_kernelIN3c104HalfEaLb0EEEvPT0_PfPKT_S8_PKffiiPS6_:
	.zero		960


//--------------------- .nv.constant0._ZN4vllm39rms_norm_dynamic_per_token_quant_kernelIN3c104HalfENS1_13Float8_e4m3fnELb0EEEvPT0_PfPKT_S9_PKffiiPS7_ --------------------------
	.section	.nv.constant0._ZN4vllm39rms_norm_dynamic_per_token_quant_kernelIN3c104HalfENS1_13Float8_e4m3fnELb0EEEvPT0_PfPKT_S9_PKffiiPS7_,"a",@progbits
	.sectionflags	@""
	.align	4
.nv.constant0._ZN4vllm39rms_norm_dynamic_per_token_quant_kernelIN3c104HalfENS1_13Float8_e4m3fnELb0EEEvPT0_PfPKT_S9_PKffiiPS7_:
	.zero		960


//--------------------- .nv.constant0._ZN4vllm39rms_norm_dynamic_per_token_quant_kernelIN3c104HalfEaLb1EEEvPT0_PfPKT_S8_PKffiiPS6_ --------------------------
	.section	.nv.constant0._ZN4vllm39rms_norm_dynamic_per_token_quant_kernelIN3c104HalfEaLb1EEEvPT0_PfPKT_S8_PKffiiPS6_,"a",@progbits
	.sectionflags	@""
	.align	4
.nv.constant0._ZN4vllm39rms_norm_dynamic_per_token_quant_kernelIN3c104HalfEaLb1EEEvPT0_PfPKT_S8_PKffiiPS6_:
	.zero		960


//--------------------- .nv.constant0._ZN4vllm39rms_norm_dynamic_per_token_quant_kernelIN3c104HalfENS1_13Float8_e4m3fnELb1EEEvPT0_PfPKT_S9_PKffiiPS7_ --------------------------
	.section	.nv.constant0._ZN4vllm39rms_norm_dynamic_per_token_quant_kernelIN3c104HalfENS1_13Float8_e4m3fnELb1EEEvPT0_PfPKT_S9_PKffiiPS7_,"a",@progbits
	.sectionflags	@""
	.align	4
.nv.constant0._ZN4vllm39rms_norm_dynamic_per_token_quant_kernelIN3c104HalfENS1_13Float8_e4m3fnELb1EEEvPT0_PfPKT_S9_PKffiiPS7_:
	.zero		960


//--------------------- .nv.constant0._ZN4vllm39rms_norm_dynamic_per_token_quant_kernelIfaLb0EEEvPT0_PfPKT_S6_PKffiiPS4_ --------------------------
	.section	.nv.constant0._ZN4vllm39rms_norm_dynamic_per_token_quant_kernelIfaLb0EEEvPT0_PfPKT_S6_PKffiiPS4_,"a",@progbits
	.sectionflags	@""
	.align	4
.nv.constant0._ZN4vllm39rms_norm_dynamic_per_token_quant_kernelIfaLb0EEEvPT0_PfPKT_S6_PKffiiPS4_:
	.zero		960


//--------------------- .nv.constant0._ZN4vllm39rms_norm_dynamic_per_token_quant_kernelIfN3c1013Float8_e4m3fnELb0EEEvPT0_PfPKT_S8_PKffiiPS6_ --------------------------
	.section	.nv.constant0._ZN4vllm39rms_norm_dynamic_per_token_quant_kernelIfN3c1013Float8_e4m3fnELb0EEEvPT0_PfPKT_S8_PKffiiPS6_,"a",@progbits
	.sectionflags	@""
	.align	4
.nv.constant0._ZN4vllm39rms_norm_dynamic_per_token_quant_kernelIfN3c1013Float8_e4m3fnELb0EEEvPT0_PfPKT_S8_PKffiiPS6_:
	.zero		960


//--------------------- .nv.constant0._ZN4vllm39rms_norm_dynamic_per_token_quant_kernelIfaLb1EEEvPT0_PfPKT_S6_PKffiiPS4_ --------------------------
	.section	.nv.constant0._ZN4vllm39rms_norm_dynamic_per_token_quant_kernelIfaLb1EEEvPT0_PfPKT_S6_PKffiiPS4_,"a",@progbits
	.sectionflags	@""
	.align	4
.nv.constant0._ZN4vllm39rms_norm_dynamic_per_token_quant_kernelIfaLb1EEEvPT0_PfPKT_S6_PKffiiPS4_:
	.zero		960


//--------------------- .nv.constant0._ZN4vllm39rms_norm_dynamic_per_token_quant_kernelIfN3c1013Float8_e4m3fnELb1EEEvPT0_PfPKT_S8_PKffiiPS6_ --------------------------
	.section	.nv.constant0._ZN4vllm39rms_norm_dynamic_per_token_quant_kernelIfN3c1013Float8_e4m3fnELb1EEEvPT0_PfPKT_S8_PKffiiPS6_,"a",@progbits
	.sectionflags	@""
	.align	4
.nv.constant0._ZN4vllm39rms_norm_dynamic_per_token_quant_kernelIfN3c1013Float8_e4m3fnELb1EEEvPT0_PfPKT_S8_PKffiiPS6_:
	.zero		960


//--------------------- .nv.constant0._ZN4vllm31rms_norm_per_block_quant_kernelIN3c108BFloat16EaLb0ELb0ELi64EEEvPT0_PfPKT_S8_PKffiiPS6_l --------------------------
	.section	.nv.constant0._ZN4vllm31rms_norm_per_block_quant_kernelIN3c108BFloat16EaLb0ELb0ELi64EEEvPT0_PfPKT_S8_PKffiiPS6_l,"a",@progbits
	.sectionflags	@""
	.align	4
.nv.constant0._ZN4vllm31rms_norm_per_block_quant_kernelIN3c108BFloat16EaLb0ELb0ELi64EEEvPT0_PfPKT_S8_PKffiiPS6_l:
	.zero		968


//--------------------- .nv.constant0._ZN4vllm31rms_norm_per_block_quant_kernelIN3c108BFloat16ENS1_13Float8_e4m3fnELb0ELb0ELi64EEEvPT0_PfPKT_S9_PKffiiPS7_l --------------------------
	.section	.nv.constant0._ZN4vllm31rms_norm_per_block_quant_kernelIN3c108BFloat16ENS1_13Float8_e4m3fnELb0ELb0ELi64EEEvPT0_PfPKT_S9_PKffiiPS7_l,"a",@progbits
	.sectionflags	@""
	.align	4
.nv.constant0._ZN4vllm31rms_norm_per_block_quant_kernelIN3c108BFloat16ENS1_13Float8_e4m3fnELb0ELb0ELi64EEEvPT0_PfPKT_S9_PKffiiPS7_l:
	.zero		968


//--------------------- .nv.constant0._ZN4vllm31rms_norm_per_block_quant_kernelIN3c108BFloat16EaLb0ELb1ELi64EEEvPT0_PfPKT_S8_PKffiiPS6_l --------------------------
	.section	.nv.constant0._ZN4vllm31rms_norm_per_block_quant_kernelIN3c108BFloat16EaLb0ELb1ELi64EEEvPT0_PfPKT_S8_PKffiiPS6_l,"a",@progbits
	.sectionflags	@""
	.align	4
.nv.constant0._ZN4vllm31rms_norm_per_block_quant_kernelIN3c108BFloat16EaLb0ELb1ELi64EEEvPT0_PfPKT_S8_PKffiiPS6_l:
	.zero		968


//--------------------- .nv.constant0._ZN4vllm31rms_norm_per_block_quant_kernelIN3c108BFloat16ENS1_13Float8_e4m3fnELb0ELb1ELi64EEEvPT0_PfPKT_S9_PKffiiPS7_l --------------------------
	.section	.nv.constant0._ZN4vllm31rms_norm_per_block_quant_kernelIN3c108BFloat16ENS1_13Float8_e4m3fnELb0ELb1ELi64EEEvPT0_PfPKT_S9_PKffiiPS7_l,"a",@progbits
	.sectionflags	@""
	.align	4
.nv.constant0._ZN4vllm31rms_norm_per_block_quant_kernelIN3c108BFloat16ENS1_13Float8_e4m3fnELb0ELb1ELi64EEEvPT0_PfPKT_S9_PKffiiPS7_l:
	.zero		968


//--------------------- .nv.constant0._ZN4vllm31rms_norm_per_block_quant_kernelIN3c108BFloat16EaLb1ELb0ELi64EEEvPT0_PfPKT_S8_PKffiiPS6_l --------------------------
	.section	.nv.constant0._ZN4vllm31rms_norm_per_block_quant_kernelIN3c108BFloat16EaLb1ELb0ELi64EEEvPT0_PfPKT_S8_PKffiiPS6_l,"a",@progbits
	.sectionflags	@""
	.align	4
.nv.constant0._ZN4vllm31rms_norm_per_block_quant_kernelIN3c108BFloat16EaLb1ELb0ELi64EEEvPT0_PfPKT_S8_PKffiiPS6_l:
	.zero		968


//--------------------- .nv.constant0._ZN4vllm31rms_norm_per_block_quant_kernelIN3c108BFloat16ENS1_13Float8_e4m3fnELb1ELb0ELi64EEEvPT0_PfPKT_S9_PKffiiPS7_l --------------------------
	.section	.nv.constant0._ZN4vllm31rms_norm_per_block_quant_kernelIN3c108BFloat16ENS1_13Float8_e4m3fnELb1ELb0ELi64EEEvPT0_PfPKT_S9_PKffiiPS7_l,"a",@progbits
	.sectionflags	@""
	.align	4
.nv.constant0._ZN4vllm31rms_norm_per_block_quant_kernelIN3c108BFloat16ENS1_13Float8_e4m3fnELb1ELb0ELi64EEEvPT0_PfPKT_S9_PKffiiPS7_l:
	.zero		968


//--------------------- .nv.constant0._ZN4vllm31rms_norm_per_block_quant_kernelIN3c108BFloat16EaLb1ELb1ELi64EEEvPT0_PfPKT_S8_PKffiiPS6_l --------------------------
	.section	.nv.constant0._ZN4vllm31rms_norm_per_block_quant_kernelIN3c108BFloat16EaLb1ELb1ELi64EEEvPT0_PfPKT_S8_PKffiiPS6_l,"a",@progbits
	.sectionflags	@""
	.align	4
.nv.constant0._ZN4vllm31rms_norm_per_block_quant_kernelIN3c108BFloat16EaLb1ELb1ELi64EEEvPT0_PfPKT_S8_PKffiiPS6_l:
	.zero		968


//--------------------- .nv.constant0._ZN4vllm31rms_norm_per_block_quant_kernelIN3c108BFloat16ENS1_13Float8_e4m3fnELb1ELb1ELi64EEEvPT0_PfPKT_S9_PKffiiPS7_l --------------------------
	.section	.nv.constant0._ZN4vllm31rms_norm_per_block_quant_kernelIN3c108BFloat16ENS1_13Float8_e4m3fnELb1ELb1ELi64EEEvPT0_PfPKT_S9_PKffiiPS7_l,"a",@progbits
	.sectionflags	@""
	.align	4
.nv.constant0._ZN4vllm31rms_norm_per_block_quant_kernelIN3c108BFloat16ENS1_13Float8_e4m3fnELb1ELb1ELi64EEEvPT0_PfPKT_S9_PKffiiPS7_l:
	.zero		968


//--------------------- .nv.constant0._ZN4vllm31rms_norm_per_block_quant_kernelIN3c108BFloat16EaLb0ELb0ELi128EEEvPT0_PfPKT_S8_PKffiiPS6_l --------------------------
	.section	.nv.constant0._ZN4vllm31rms_norm_per_block_quant_kernelIN3c108BFloat16EaLb0ELb0ELi128EEEvPT0_PfPKT_S8_PKffiiPS6_l,"a",@progbits
	.sectionflags	@""
	.align	4
.nv.constant0._ZN4vllm31rms_norm_per_block_quant_kernelIN3c108BFloat16EaLb0ELb0ELi128EEEvPT0_PfPKT_S8_PKffiiPS6_l:
	.zero		968


//--------------------- .nv.constant0._ZN4vllm31rms_norm_per_block_quant_kernelIN3c108BFloat16ENS1_13Float8_e4m3fnELb0ELb0ELi128EEEvPT0_PfPKT_S9_PKffiiPS7_l --------------------------
	.section	.nv.constant0._ZN4vllm31rms_norm_per_block_quant_kernelIN3c108BFloat16ENS1_13Float8_e4m3fnELb0ELb0ELi128EEEvPT0_PfPKT_S9_PKffiiPS7_l,"a",@progbits
	.sectionflags	@""
	.align	4
.nv.constant0._ZN4vllm31rms_norm_per_block_quant_kernelIN3c108BFloat16ENS1_13Float8_e4m3fnELb0ELb0ELi128EEEvPT0_PfPKT_S9_PKffiiPS7_l:
	.zero		968


//--------------------- .nv.constant0._ZN4vllm31rms_norm_per_block_quant_kernelIN3c108BFloat16EaLb0ELb1ELi128EEEvPT0_PfPKT_S8_PKffiiPS6_l --------------------------
	.section	.nv.constant0._ZN4vllm31rms_norm_per_block_quant_kernelIN3c108BFloat16EaLb0ELb1ELi128EEEvPT0_PfPKT_S8_PKffiiPS6_l,"a",@progbits
	.sectionflags	@""
	.align	4
.nv.constant0._ZN4vllm31rms_norm_per_block_quant_kernelIN3c108BFloat16EaLb0ELb1ELi128EEEvPT0_PfPKT_S8_PKffiiPS6_l:
	.zero		968


//--------------------- .nv.constant0._ZN4vllm31rms_norm_per_block_quant_kernelIN3c108BFloat16ENS1_13Float8_e4m3fnELb0ELb1ELi128EEEvPT0_PfPKT_S9_PKffiiPS7_l --------------------------
	.section	.nv.constant0._ZN4vllm31rms_norm_per_block_quant_kernelIN3c108BFloat16ENS1_13Float8_e4m3fnELb0ELb1ELi128EEEvPT0_PfPKT_S9_PKffiiPS7_l,"a",@progbits
	.sectionflags	@""
	.align	4
.nv.constant0._ZN4vllm31rms_norm_per_block_quant_kernelIN3c108BFloat16ENS1_13Float8_e4m3fnELb0ELb1ELi128EEEvPT0_PfPKT_S9_PKffiiPS7_l:
	.zero		968


//--------------------- .nv.constant0._ZN4vllm31rms_norm_per_block_quant_kernelIN3c108BFloat16EaLb1ELb0ELi128EEEvPT0_PfPKT_S8_PKffiiPS6_l --------------------------
	.section	.nv.constant0._ZN4vllm31rms_norm_per_block_quant_kernelIN3c108BFloat16EaLb1ELb0ELi128EEEvPT0_PfPKT_S8_PKffiiPS6_l,"a",@progbits
	.sectionflags	@""
	.align	4
.nv.constant0._ZN4vllm31rms_norm_per_block_quant_kernelIN3c108BFloat16EaLb1ELb0ELi128EEEvPT0_PfPKT_S8_PKffiiPS6_l:
	.zero		968


//--------------------- .nv.constant0._ZN4vllm31rms_norm_per_block_quant_kernelIN3c108BFloat16ENS1_13Float8_e4m3fnELb1ELb0ELi128EEEvPT0_PfPKT_S9_PKffiiPS7_l --------------------------
	.section	.nv.constant0._ZN4vllm31rms_norm_per_block_quant_kernelIN3c108BFloat16ENS1_13Float8_e4m3fnELb1ELb0ELi128EEEvPT0_PfPKT_S9_PKffiiPS7_l,"a",@progbits
	.sectionflags	@""
	.align	4
.nv.constant0._ZN4vllm31rms_norm_per_block_quant_kernelIN3c108BFloat16ENS1_13Float8_e4m3fnELb1ELb0ELi128EEEvPT0_PfPKT_S9_PKffiiPS7_l:
	.zero		968


//--------------------- .nv.constant0._ZN4vllm31rms_norm_per_block_quant_kernelIN3c108BFloat16EaLb1ELb1ELi128EEEvPT0_PfPKT_S8_PKffiiPS6_l --------------------------
	.section	.nv.constant0._ZN4vllm31rms_norm_per_block_quant_kernelIN3c108BFloat16EaLb1ELb1ELi128EEEvPT0_PfPKT_S8_PKffiiPS6_l,"a",@progbits
	.sectionflags	@""
	.align	4
.nv.constant0._ZN4vllm31rms_norm_per_block_quant_kernelIN3c108BFloat16EaLb1ELb1ELi128EEEvPT0_PfPKT_S8_PKffiiPS6_l:
	.zero		968


//--------------------- .nv.constant0._ZN4vllm31rms_norm_per_block_quant_kernelIN3c108BFloat16ENS1_13Float8_e4m3fnELb1ELb1ELi128EEEvPT0_PfPKT_S9_PKffiiPS7_l --------------------------
	.section	.nv.constant0._ZN4vllm31rms_norm_per_block_quant_kernelIN3c108BFloat16ENS1_13Float8_e4m3fnELb1ELb1ELi128EEEvPT0_PfPKT_S9_PKffiiPS7_l,"a",@progbits
	.sectionflags	@""
	.align	4
.nv.constant0._ZN4vllm31rms_norm_per_block_quant_kernelIN3c108BFloat16ENS1_13Float8_e4m3fnELb1ELb1ELi128EEEvPT0_PfPKT_S9_PKffiiPS7_l:
	.zero		968


//--------------------- .nv.constant0._ZN4vllm31rms_norm_per_block_quant_kernelIN3c104HalfEaLb0ELb0ELi64EEEvPT0_PfPKT_S8_PKffiiPS6_l --------------------------
	.section	.nv.constant0._ZN4vllm31rms_norm_per_block_quant_kernelIN3c104HalfEaLb0ELb0ELi64EEEvPT0_PfPKT_S8_PKffiiPS6_l,"a",@progbits
	.sectionflags	@""
	.align	4
.nv.constant0._ZN4vllm31rms_norm_per_block_quant_kernelIN3c104HalfEaLb0ELb0ELi64EEEvPT0_PfPKT_S8_PKffiiPS6_l:
	.zero		968


//--------------------- .nv.constant0._ZN4vllm31rms_norm_per_block_quant_kernelIN3c104HalfENS1_13Float8_e4m3fnELb0ELb0ELi64EEEvPT0_PfPKT_S9_PKffiiPS7_l --------------------------
	.section	.nv.constant0._ZN4vllm31rms_norm_per_block_quant_kernelIN3c104HalfENS1_13Float8_e4m3fnELb0ELb0ELi64EEEvPT0_PfPKT_S9_PKffiiPS7_l,"a",@progbits
	.sectionflags	@""
	.align	4
.nv.constant0._ZN4vllm31rms_norm_per_block_quant_kernelIN3c104HalfENS1_13Float8_e4m3fnELb0ELb0ELi64EEEvPT0_PfPKT_S9_PKffiiPS7_l:
	.zero		968


//--------------------- .nv.constant0._ZN4vllm31rms_norm_per_block_quant_kernelIN3c104HalfEaLb0ELb1ELi64EEEvPT0_PfPKT_S8_PKffiiPS6_l --------------------------
	.section	.nv.constant0._ZN4vllm31rms_norm_per_block_quant_kernelIN3c104HalfEaLb0ELb1ELi64EEEvPT0_PfPKT_S8_PKffiiPS6_l,"a",@progbits
	.sectionflags	@""
	.align	4
.nv.constant0._ZN4vllm31rms_norm_per_block_quant_kernelIN3c104HalfEaLb0ELb1ELi64EEEvPT0_PfPKT_S8_PKffiiPS6_l:
	.zero		968


//--------------------- .nv.constant0._ZN4vllm31rms_norm_per_block_quant_kernelIN3c104HalfENS1_13Float8_e4m3fnELb0ELb1ELi64EEEvPT0_PfPKT_S9_PKffiiPS7_l --------------------------
	.section	.nv.constant0._ZN4vllm31rms_norm_per_block_quant_kernelIN3c104HalfENS1_13Float8_e4m3fnELb0ELb1ELi64EEEvPT0_PfPKT_S9_PKffiiPS7_l,"a",@progbits
	.sectionflags	@""
	.align	4
.nv.constant0._ZN4vllm31rms_norm_per_block_quant_kernelIN3c104HalfENS1_13Float8_e4m3fnELb0ELb1ELi64EEEvPT0_PfPKT_S9_PKffiiPS7_l:
	.zero		968


//--------------------- .nv.constant0._ZN4vllm31rms_norm_per_block_quant_kernelIN3c104HalfEaLb1ELb0ELi64EEEvPT0_PfPKT_S8_PKffiiPS6_l --------------------------
	.section	.nv.constant0._ZN4vllm31rms_norm_per_block_quant_kernelIN3c104HalfEaLb1ELb0ELi64EEEvPT0_PfPKT_S8_PKffiiPS6_l,"a",@progbits
	.sectionflags	@""
	.align	4
.nv.constant0._ZN4vllm31rms_norm_per_block_quant_kernelIN3c104HalfEaLb1ELb0ELi64EEEvPT0_PfPKT_S8_PKffiiPS6_l:
	.zero		968


//--------------------- .nv.constant0._ZN4vllm31rms_norm_per_block_quant_kernelIN3c104HalfENS1_13Float8_e4m3fnELb1ELb0ELi64EEEvPT0_PfPKT_S9_PKffiiPS7_l --------------------------
	.section	.nv.constant0._ZN4vllm31rms_norm_per_block_quant_kernelIN3c104HalfENS1_13Float8_e4m3fnELb1ELb0ELi64EEEvPT0_PfPKT_S9_PKffiiPS7_l,"a",@progbits
	.sectionflags	@""
	.align	4
.nv.constant0._ZN4vllm31rms_norm_per_block_quant_kernelIN3c104HalfENS1_13Float8_e4m3fnELb1ELb0ELi64EEEvPT0_PfPKT_S9_PKffiiPS7_l:
	.zero		968


//--------------------- .nv.constant0._ZN4vllm31rms_norm_per_block_quant_kernelIN3c104HalfEaLb1ELb1ELi64EEEvPT0_PfPKT_S8_PKffiiPS6_l --------------------------
	.section	.nv.constant0._ZN4vllm31rms_norm_per_block_quant_kernelIN3c104HalfEaLb1ELb1ELi64EEEvPT0_PfPKT_S8_PKffiiPS6_l,"a",@progbits
	.sectionflags	@""
	.align	4
.nv.constant0._ZN4vllm31rms_norm_per_block_quant_kernelIN3c104HalfEaLb1ELb1ELi64EEEvPT0_PfPKT_S8_PKffiiPS6_l:
	.zero		968


//--------------------- .nv.constant0._ZN4vllm31rms_norm_per_block_quant_kernelIN3c104HalfENS1_13Float8_e4m3fnELb1ELb1ELi64EEEvPT0_PfPKT_S9_PKffiiPS7_l --------------------------
	.section	.nv.constant0._ZN4vllm31rms_norm_per_block_quant_kernelIN3c104HalfENS1_13Float8_e4m3fnELb1ELb1ELi64EEEvPT0_PfPKT_S9_PKffiiPS7_l,"a",@progbits
	.sectionflags	@""
	.align	4
.nv.constant0._ZN4vllm31rms_norm_per_block_quant_kernelIN3c104HalfENS1_13Float8_e4m3fnELb1ELb1ELi64EEEvPT0_PfPKT_S9_PKffiiPS7_l:
	.zero		968


//--------------------- .nv.constant0._ZN4vllm31rms_norm_per_block_quant_kernelIN3c104HalfEaLb0ELb0ELi128EEEvPT0_PfPKT_S8_PKffiiPS6_l --------------------------
	.section	.nv.constant0._ZN4vllm31rms_norm_per_block_quant_kernelIN3c104HalfEaLb0ELb0ELi128EEEvPT0_PfPKT_S8_PKffiiPS6_l,"a",@progbits
	.sectionflags	@""
	.align	4
.nv.constant0._ZN4vllm31rms_norm_per_block_quant_kernelIN3c104HalfEaLb0ELb0ELi128EEEvPT0_PfPKT_S8_PKffiiPS6_l:
	.zero		968


//--------------------- .nv.constant0._ZN4vllm31rms_norm_per_block_quant_kernelIN3c104HalfENS1_13Float8_e4m3fnELb0ELb0ELi128EEEvPT0_PfPKT_S9_PKffiiPS7_l --------------------------
	.section	.nv.constant0._ZN4vllm31rms_norm_per_block_quant_kernelIN3c104HalfENS1_13Float8_e4m3fnELb0ELb0ELi128EEEvPT0_PfPKT_S9_PKffiiPS7_l,"a",@progbits
	.sectionflags	@""
	.align	4
.nv.constant0._ZN4vllm31rms_norm_per_block_quant_kernelIN3c104HalfENS1_13Float8_e4m3fnELb0ELb0ELi128EEEvPT0_PfPKT_S9_PKffiiPS7_l:
	.zero		968


//--------------------- .nv.constant0._ZN4vllm31rms_norm_per_block_quant_kernelIN3c104HalfEaLb0ELb1ELi128EEEvPT0_PfPKT_S8_PKffiiPS6_l --------------------------
	.section	.nv.constant0._ZN4vllm31rms_norm_per_block_quant_kernelIN3c104HalfEaLb0ELb1ELi128EEEvPT0_PfPKT_S8_PKffiiPS6_l,"a",@progbits
	.sectionflags	@""
	.align	4
.nv.constant0._ZN4vllm31rms_norm_per_block_quant_kernelIN3c104HalfEaLb0ELb1ELi128EEEvPT0_PfPKT_S8_PKffiiPS6_l:
	.zero		968


//--------------------- .nv.constant0._ZN4vllm31rms_norm_per_block_quant_kernelIN3c104HalfENS1_13Float8_e4m3fnELb0ELb1ELi128EEEvPT0_PfPKT_S9_PKffiiPS7_l --------------------------
	.section	.nv.constant0._ZN4vllm31rms_norm_per_block_quant_kernelIN3c104HalfENS1_13Float8_e4m3fnELb0ELb1ELi128EEEvPT0_PfPKT_S9_PKffiiPS7_l,"a",@progbits
	.sectionflags	@""
	.align	4
.nv.constant0._ZN4vllm31rms_norm_per_block_quant_kernelIN3c104HalfENS1_13Float8_e4m3fnELb0ELb1ELi128EEEvPT0_PfPKT_S9_PKffiiPS7_l:
	.zero		968


//--------------------- .nv.constant0._ZN4vllm31rms_norm_per_block_quant_kernelIN3c104HalfEaLb1ELb0ELi128EEEvPT0_PfPKT_S8_PKffiiPS6_l --------------------------
	.section	.nv.constant0._ZN4vllm31rms_norm_per_block_quant_kernelIN3c104HalfEaLb1ELb0ELi128EEEvPT0_PfPKT_S8_PKffiiPS6_l,"a",@progbits
	.sectionflags	@""
	.align	4
.nv.constant0._ZN4vllm31rms_norm_per_block_quant_kernelIN3c104HalfEaLb1ELb0ELi128EEEvPT0_PfPKT_S8_PKffiiPS6_l:
	.zero		968


//--------------------- .nv.constant0._ZN4vllm31rms_norm_per_block_quant_kernelIN3c104HalfENS1_13Float8_e4m3fnELb1ELb0ELi128EEEvPT0_PfPKT_S9_PKffiiPS7_l --------------------------
	.section	.nv.constant0._ZN4vllm31rms_norm_per_block_quant_kernelIN3c104HalfENS1_13Float8_e4m3fnELb1ELb0ELi128EEEvPT0_PfPKT_S9_PKffiiPS7_l,"a",@progbits
	.sectionflags	@""
	.align	4
.nv.constant0._ZN4vllm31rms_norm_per_block_quant_kernelIN3c104HalfENS1_13Float8_e4m3fnELb1ELb0ELi128EEEvPT0_PfPKT_S9_PKffiiPS7_l:
	.zero		968


//--------------------- .nv.constant0._ZN4vllm31rms_norm_per_block_quant_kernelIN3c104HalfEaLb1ELb1ELi128EEEvPT0_PfPKT_S8_PKffiiPS6_l --------------------------
	.section	.nv.constant0._ZN4vllm31rms_norm_per_block_quant_kernelIN3c104HalfEaLb1ELb1ELi128EEEvPT0_PfPKT_S8_PKffiiPS6_l,"a",@progbits
	.sectionflags	@""
	.align	4
.nv.constant0._ZN4vllm31rms_norm_per_block_quant_kernelIN3c104HalfEaLb1ELb1ELi128EEEvPT0_PfPKT_S8_PKffiiPS6_l:
	.zero		968


//--------------------- .nv.constant0._ZN4vllm31rms_norm_per_block_quant_kernelIN3c104HalfENS1_13Float8_e4m3fnELb1ELb1ELi128EEEvPT0_PfPKT_S9_PKffiiPS7_l --------------------------
	.section	.nv.constant0._ZN4vllm31rms_norm_per_block_quant_kernelIN3c104HalfENS1_13Float8_e4m3fnELb1ELb1ELi128EEEvPT0_PfPKT_S9_PKffiiPS7_l,"a",@progbits
	.sectionflags	@""
	.align	4
.nv.constant0._ZN4vllm31rms_norm_per_block_quant_kernelIN3c104HalfENS1_13Float8_e4m3fnELb1ELb1ELi128EEEvPT0_PfPKT_S9_PKffiiPS7_l:
	.zero		968


//--------------------- .nv.constant0._ZN4vllm31rms_norm_per_block_quant_kernelIfaLb0ELb0ELi64EEEvPT0_PfPKT_S6_PKffiiPS4_l --------------------------
	.section	.nv.constant0._ZN4vllm31rms_norm_per_block_quant_kernelIfaLb0ELb0ELi64EEEvPT0_PfPKT_S6_PKffiiPS4_l,"a",@progbits
	.sectionflags	@""
	.align	4
.nv.constant0._ZN4vllm31rms_norm_per_block_quant_kernelIfaLb0ELb0ELi64EEEvPT0_PfPKT_S6_PKffiiPS4_l:
	.zero		968


//--------------------- .nv.constant0._ZN4vllm31rms_norm_per_block_quant_kernelIfN3c1013Float8_e4m3fnELb0ELb0ELi64EEEvPT0_PfPKT_S8_PKffiiPS6_l --------------------------
	.section	.nv.constant0._ZN4vllm31rms_norm_per_block_quant_kernelIfN3c1013Float8_e4m3fnELb0ELb0ELi64EEEvPT0_PfPKT_S8_PKffiiPS6_l,"a",@progbits
	.sectionflags	@""
	.align	4
.nv.constant0._ZN4vllm31rms_norm_per_block_quant_kernelIfN3c1013Float8_e4m3fnELb0ELb0ELi64EEEvPT0_PfPKT_S8_PKffiiPS6_l:
	.zero		968


//--------------------- .nv.constant0._ZN4vllm31rms_norm_per_block_quant_kernelIfaLb0ELb1ELi64EEEvPT0_PfPKT_S6_PKffiiPS4_l --------------------------
	.section	.nv.constant0._ZN4vllm31rms_norm_per_block_quant_kernelIfaLb0ELb1ELi64EEEvPT0_PfPKT_S6_PKffiiPS4_l,"a",@progbits
	.sectionflags	@""
	.align	4
.nv.constant0._ZN4vllm31rms_norm_per_block_quant_kernelIfaLb0ELb1ELi64EEEvPT0_PfPKT_S6_PKffiiPS4_l:
	.zero		968


//--------------------- .nv.constant0._ZN4vllm31rms_norm_per_block_quant_kernelIfN3c1013Float8_e4m3fnELb0ELb1ELi64EEEvPT0_PfPKT_S8_PKffiiPS6_l --------------------------
	.section	.nv.constant0._ZN4vllm31rms_norm_per_block_quant_kernelIfN3c1013Float8_e4m3fnELb0ELb1ELi64EEEvPT0_PfPKT_S8_PKffiiPS6_l,"a",@progbits
	.sectionflags	@""
	.align	4
.nv.constant0._ZN4vllm31rms_norm_per_block_quant_kernelIfN3c1013Float8_e4m3fnELb0ELb1ELi64EEEvPT0_PfPKT_S8_PKffiiPS6_l:
	.zero		968


//--------------------- .nv.constant0._ZN4vllm31rms_norm_per_block_quant_kernelIfaLb1ELb0ELi64EEEvPT0_PfPKT_S6_PKffiiPS4_l --------------------------
	.section	.nv.constant0._ZN4vllm31rms_norm_per_block_quant_kernelIfaLb1ELb0ELi64EEEvPT0_PfPKT_S6_PKffiiPS4_l,"a",@progbits
	.sectionflags	@""
	.align	4
.nv.constant0._ZN4vllm31rms_norm_per_block_quant_kernelIfaLb1ELb0ELi64EEEvPT0_PfPKT_S6_PKffiiPS4_l:
	.zero		968


//--------------------- .nv.constant0._ZN4vllm31rms_norm_per_block_quant_kernelIfN3c1013Float8_e4m3fnELb1ELb0ELi64EEEvPT0_PfPKT_S8_PKffiiPS6_l --------------------------
	.section	.nv.constant0._ZN4vllm31rms_norm_per_block_quant_kernelIfN3c1013Float8_e4m3fnELb1ELb0ELi64EEEvPT0_PfPKT_S8_PKffiiPS6_l,"a",@progbits
	.sectionflags	@""
	.align	4
.nv.constant0._ZN4vllm31rms_norm_per_block_quant_kernelIfN3c1013Float8_e4m3fnELb1ELb0ELi64EEEvPT0_PfPKT_S8_PKffiiPS6_l:
	.zero		968


//--------------------- .nv.constant0._ZN4vllm31rms_norm_per_block_quant_kernelIfaLb1ELb1ELi64EEEvPT0_PfPKT_S6_PKffiiPS4_l --------------------------
	.section	.nv.constant0._ZN4vllm31rms_norm_per_block_quant_kernelIfaLb1ELb1ELi64EEEvPT0_PfPKT_S6_PKffiiPS4_l,"a",@progbits
	.sectionflags	@""
	.align	4
.nv.constant0._ZN4vllm31rms_norm_per_block_quant_kernelIfaLb1ELb1ELi64EEEvPT0_PfPKT_S6_PKffiiPS4_l:
	.zero		968


//--------------------- .nv.constant0._ZN4vllm31rms_norm_per_block_quant_kernelIfN3c1013Float8_e4m3fnELb1ELb1ELi64EEEvPT0_PfPKT_S8_PKffiiPS6_l --------------------------
	.section	.nv.constant0._ZN4vllm31rms_norm_per_block_quant_kernelIfN3c1013Float8_e4m3fnELb1ELb1ELi64EEEvPT0_PfPKT_S8_PKffiiPS6_l,"a",@progbits
	.sectionflags	@""
	.align	4
.nv.constant0._ZN4vllm31rms_norm_per_block_quant_kernelIfN3c1013Float8_e4m3fnELb1ELb1ELi64EEEvPT0_PfPKT_S8_PKffiiPS6_l:
	.zero		968


//--------------------- .nv.constant0._ZN4vllm31rms_norm_per_block_quant_kernelIfaLb0ELb0ELi128EEEvPT0_PfPKT_S6_PKffiiPS4_l --------------------------
	.section	.nv.constant0._ZN4vllm31rms_norm_per_block_quant_kernelIfaLb0ELb0ELi128EEEvPT0_PfPKT_S6_PKffiiPS4_l,"a",@progbits
	.sectionflags	@""
	.align	4
.nv.constant0._ZN4vllm31rms_norm_per_block_quant_kernelIfaLb0ELb0ELi128EEEvPT0_PfPKT_S6_PKffiiPS4_l:
	.zero		968


//--------------------- .nv.constant0._ZN4vllm31rms_norm_per_block_quant_kernelIfN3c1013Float8_e4m3fnELb0ELb0ELi128EEEvPT0_PfPKT_S8_PKffiiPS6_l --------------------------
	.section	.nv.constant0._ZN4vllm31rms_norm_per_block_quant_kernelIfN3c1013Float8_e4m3fnELb0ELb0ELi128EEEvPT0_PfPKT_S8_PKffiiPS6_l,"a",@progbits
	.sectionflags	@""
	.align	4
.nv.constant0._ZN4vllm31rms_norm_per_block_quant_kernelIfN3c1013Float8_e4m3fnELb0ELb0ELi128EEEvPT0_PfPKT_S8_PKffiiPS6_l:
	.zero		968


//--------------------- .nv.constant0._ZN4vllm31rms_norm_per_block_quant_kernelIfaLb0ELb1ELi128EEEvPT0_PfPKT_S6_PKffiiPS4_l --------------------------
	.section	.nv.constant0._ZN4vllm31rms_norm_per_block_quant_kernelIfaLb0ELb1ELi128EEEvPT0_PfPKT_S6_PKffiiPS4_l,"a",@progbits
	.sectionflags	@""
	.align	4
.nv.constant0._ZN4vllm31rms_norm_per_block_quant_kernelIfaLb0ELb1ELi128EEEvPT0_PfPKT_S6_PKffiiPS4_l:
	.zero		968


//--------------------- .nv.constant0._ZN4vllm31rms_norm_per_block_quant_kernelIfN3c1013Float8_e4m3fnELb0ELb1ELi128EEEvPT0_PfPKT_S8_PKffiiPS6_l --------------------------
	.section	.nv.constant0._ZN4vllm31rms_norm_per_block_quant_kernelIfN3c1013Float8_e4m3fnELb0ELb1ELi128EEEvPT0_PfPKT_S8_PKffiiPS6_l,"a",@progbits
	.sectionflags	@""
	.align	4
.nv.constant0._ZN4vllm31rms_norm_per_block_quant_kernelIfN3c1013Float8_e4m3fnELb0ELb1ELi128EEEvPT0_PfPKT_S8_PKffiiPS6_l:
	.zero		968


//--------------------- .nv.constant0._ZN4vllm31rms_norm_per_block_quant_kernelIfaLb1ELb0ELi128EEEvPT0_PfPKT_S6_PKffiiPS4_l --------------------------
	.section	.nv.constant0._ZN4vllm31rms_norm_per_block_quant_kernelIfaLb1ELb0ELi128EEEvPT0_PfPKT_S6_PKffiiPS4_l,"a",@progbits
	.sectionflags	@""
	.align	4
.nv.constant0._ZN4vllm31rms_norm_per_block_quant_kernelIfaLb1ELb0ELi128EEEvPT0_PfPKT_S6_PKffiiPS4_l:
	.zero		968


//--------------------- .nv.constant0._ZN4vllm31rms_norm_per_block_quant_kernelIfN3c1013Float8_e4m3fnELb1ELb0ELi128EEEvPT0_PfPKT_S8_PKffiiPS6_l --------------------------
	.section	.nv.constant0._ZN4vllm31rms_norm_per_block_quant_kernelIfN3c1013Float8_e4m3fnELb1ELb0ELi128EEEvPT0_PfPKT_S8_PKffiiPS6_l,"a",@progbits
	.sectionflags	@""
	.align	4
.nv.constant0._ZN4vllm31rms_norm_per_block_quant_kernelIfN3c1013Float8_e4m3fnELb1ELb0ELi128EEEvPT0_PfPKT_S8_PKffiiPS6_l:
	.zero		968


//--------------------- .nv.constant0._ZN4vllm31rms_norm_per_block_quant_kernelIfaLb1ELb1ELi128EEEvPT0_PfPKT_S6_PKffiiPS4_l --------------------------
	.section	.nv.constant0._ZN4vllm31rms_norm_per_block_quant_kernelIfaLb1ELb1ELi128EEEvPT0_PfPKT_S6_PKffiiPS4_l,"a",@progbits
	.sectionflags	@""
	.align	4
.nv.constant0._ZN4vllm31rms_norm_per_block_quant_kernelIfaLb1ELb1ELi128EEEvPT0_PfPKT_S6_PKffiiPS4_l:
	.zero		968


//--------------------- .nv.constant0._ZN4vllm31rms_norm_per_block_quant_kernelIfN3c1013Float8_e4m3fnELb1ELb1ELi128EEEvPT0_PfPKT_S8_PKffiiPS6_l --------------------------
	.section	.nv.constant0._ZN4vllm31rms_norm_per_block_quant_kernelIfN3c1013Float8_e4m3fnELb1ELb1ELi128EEEvPT0_PfPKT_S8_PKffiiPS6_l,"a",@progbits
	.sectionflags	@""
	.align	4
.nv.constant0._ZN4vllm31rms_norm_per_block_quant_kernelIfN3c1013Float8_e4m3fnELb1ELb1ELi128EEEvPT0_PfPKT_S8_PKffiiPS6_l:
	.zero		968


//--------------------- .nv.constant0._ZN3cub18CUB_300001_SM_10006detail11EmptyKernelIvEEvv --------------------------
	.section	.nv.constant0._ZN3cub18CUB_300001_SM_10006detail11EmptyKernelIvEEvv,"a",@progbits
	.sectionflags	@""
	.align	4
.nv.constant0._ZN3cub18CUB_300001_SM_10006detail11EmptyKernelIvEEvv:
	.zero		896


//--------------------- SYMBOLS --------------------------

	.type		.nv.reservedSmem.offset0,@object
	.size		.nv.reservedSmem.offset0,0x4
	.type		.nv.reservedSmem.cap,@object
	.size		.nv.reservedSmem.cap,0x4
